//
// Generated by NVIDIA NVVM Compiler
//
// Compiler Build ID: CL-36424714
// Cuda compilation tools, release 13.0, V13.0.88
// Based on NVVM 20.0.0
//

.version 9.0
.target sm_100
.address_size 64

	// .globl	_Z11initDensityIfEvPT_iiidddd
.func  (.param .align 16 .b8 func_retval0[16]) __internal_trig_reduction_slowpathd
(
	.param .b64 __internal_trig_reduction_slowpathd_param_0
)
;
// _ZZ16checkConvergenceIfEvPT_S1_S1_iiiE10thread_sum has been demoted
// _ZZ16checkConvergenceIdEvPT_S1_S1_iiiE10thread_sum has been demoted
.global .align 8 .b8 __cudart_i2opi_d[144] = {8, 93, 141, 31, 177, 95, 251, 107, 234, 146, 82, 138, 247, 57, 7, 61, 123, 241, 229, 235, 199, 186, 39, 117, 45, 234, 95, 158, 102, 63, 70, 79, 183, 9, 203, 39, 207, 126, 54, 109, 31, 109, 10, 90, 139, 17, 47, 239, 15, 152, 5, 222, 255, 151, 248, 31, 59, 40, 249, 189, 139, 95, 132, 156, 244, 57, 83, 131, 57, 214, 145, 57, 65, 126, 95, 180, 38, 112, 156, 233, 132, 68, 187, 46, 245, 53, 130, 232, 62, 167, 41, 177, 28, 235, 29, 254, 28, 146, 209, 9, 234, 46, 73, 6, 224, 210, 77, 66, 58, 110, 36, 183, 97, 197, 187, 222, 171, 99, 81, 254, 65, 144, 67, 60, 153, 149, 98, 219, 192, 221, 52, 245, 209, 87, 39, 252, 41, 21, 68, 78, 110, 131, 249, 162};
.global .align 16 .b8 __cudart_sin_cos_coeffs[128] = {70, 210, 176, 44, 241, 229, 90, 190, 146, 227, 172, 105, 227, 29, 199, 62, 161, 98, 219, 25, 160, 1, 42, 191, 24, 8, 17, 17, 17, 17, 129, 63, 84, 85, 85, 85, 85, 85, 197, 191, 0, 0, 0, 0, 0, 0, 0, 0, 0, 0, 0, 0, 0, 0, 0, 0, 100, 129, 253, 32, 131, 255, 168, 189, 40, 133, 239, 193, 167, 238, 33, 62, 217, 230, 6, 142, 79, 126, 146, 190, 233, 188, 221, 25, 160, 1, 250, 62, 71, 93, 193, 22, 108, 193, 86, 191, 81, 85, 85, 85, 85, 85, 165, 63, 0, 0, 0, 0, 0, 0, 224, 191, 0, 0, 0, 0, 0, 0, 240, 63};

.visible .entry _Z11initDensityIfEvPT_iiidddd(
	.param .u64 .ptr .align 1 _Z11initDensityIfEvPT_iiidddd_param_0,
	.param .u32 _Z11initDensityIfEvPT_iiidddd_param_1,
	.param .u32 _Z11initDensityIfEvPT_iiidddd_param_2,
	.param .u32 _Z11initDensityIfEvPT_iiidddd_param_3,
	.param .f64 _Z11initDensityIfEvPT_iiidddd_param_4,
	.param .f64 _Z11initDensityIfEvPT_iiidddd_param_5,
	.param .f64 _Z11initDensityIfEvPT_iiidddd_param_6,
	.param .f64 _Z11initDensityIfEvPT_iiidddd_param_7
)
{
	.reg .pred 	%p<11>;
	.reg .b32 	%r<33>;
	.reg .b32 	%f<9>;
	.reg .b64 	%rd<5>;
	.reg .b64 	%fd<8>;

	ld.param.u64 	%rd2, [_Z11initDensityIfEvPT_iiidddd_param_0];
	ld.param.u32 	%r15, [_Z11initDensityIfEvPT_iiidddd_param_1];
	ld.param.u32 	%r16, [_Z11initDensityIfEvPT_iiidddd_param_2];
	ld.param.u32 	%r17, [_Z11initDensityIfEvPT_iiidddd_param_3];
	ld.param.f64 	%fd1, [_Z11initDensityIfEvPT_iiidddd_param_4];
	ld.param.f64 	%fd2, [_Z11initDensityIfEvPT_iiidddd_param_5];
	ld.param.f64 	%fd3, [_Z11initDensityIfEvPT_iiidddd_param_6];
	ld.param.f64 	%fd4, [_Z11initDensityIfEvPT_iiidddd_param_7];
	mov.u32 	%r18, %tid.x;
	mov.u32 	%r19, %ctaid.x;
	mov.u32 	%r1, %ntid.x;
	mad.lo.s32 	%r32, %r19, %r1, %r18;
	mul.lo.s32 	%r20, %r16, %r15;
	mul.lo.s32 	%r3, %r20, %r17;
	setp.ge.s32 	%p1, %r32, %r3;
	@%p1 bra 	$L__BB0_6;
	rcp.rn.f64 	%fd5, %fd3;
	cvt.rzi.s32.f64 	%r21, %fd5;
	rcp.rn.f64 	%fd6, %fd2;
	cvt.rzi.s32.f64 	%r22, %fd6;
	rcp.rn.f64 	%fd7, %fd1;
	cvt.rzi.s32.f64 	%r23, %fd7;
	mul.lo.s32 	%r4, %r17, %r16;
	shl.b32 	%r5, %r23, 1;
	sub.s32 	%r6, %r15, %r5;
	shl.b32 	%r7, %r22, 1;
	sub.s32 	%r8, %r16, %r7;
	shl.b32 	%r9, %r21, 1;
	sub.s32 	%r10, %r17, %r9;
	cvt.rn.f32.f64 	%f1, %fd4;
	mov.u32 	%r24, %nctaid.x;
	mul.lo.s32 	%r11, %r1, %r24;
	cvta.to.global.u64 	%rd1, %rd2;
$L__BB0_2:
	div.s32 	%r25, %r32, %r4;
	mul.lo.s32 	%r27, %r4, %r25;
	sub.s32 	%r13, %r32, %r27;
	setp.lt.s32 	%p2, %r25, %r5;
	setp.ge.s32 	%p3, %r25, %r6;
	or.pred  	%p4, %p2, %p3;
	mov.f32 	%f8, 0f00000000;
	@%p4 bra 	$L__BB0_5;
	div.s32 	%r28, %r13, %r17;
	setp.lt.s32 	%p5, %r28, %r7;
	setp.ge.s32 	%p6, %r28, %r8;
	or.pred  	%p7, %p5, %p6;
	@%p7 bra 	$L__BB0_5;
	rem.s32 	%r30, %r13, %r17;
	setp.ge.s32 	%p8, %r30, %r9;
	setp.lt.s32 	%p9, %r30, %r10;
	selp.f32 	%f6, %f1, 0f00000000, %p9;
	selp.f32 	%f8, %f6, 0f00000000, %p8;
$L__BB0_5:
	mul.wide.s32 	%rd3, %r32, 4;
	add.s64 	%rd4, %rd1, %rd3;
	st.global.f32 	[%rd4], %f8;
	add.s32 	%r32, %r32, %r11;
	setp.lt.s32 	%p10, %r32, %r3;
	@%p10 bra 	$L__BB0_2;
$L__BB0_6:
	ret;

}
	// .globl	_Z19initWeightFunctionsIfEvPT_iiiddd
.visible .entry _Z19initWeightFunctionsIfEvPT_iiiddd(
	.param .u64 .ptr .align 1 _Z19initWeightFunctionsIfEvPT_iiiddd_param_0,
	.param .u32 _Z19initWeightFunctionsIfEvPT_iiiddd_param_1,
	.param .u32 _Z19initWeightFunctionsIfEvPT_iiiddd_param_2,
	.param .u32 _Z19initWeightFunctionsIfEvPT_iiiddd_param_3,
	.param .f64 _Z19initWeightFunctionsIfEvPT_iiiddd_param_4,
	.param .f64 _Z19initWeightFunctionsIfEvPT_iiiddd_param_5,
	.param .f64 _Z19initWeightFunctionsIfEvPT_iiiddd_param_6
)
{
	.reg .pred 	%p<14>;
	.reg .b32 	%r<59>;
	.reg .b32 	%f<24>;
	.reg .b64 	%rd<28>;
	.reg .b64 	%fd<100>;

	ld.param.u32 	%r18, [_Z19initWeightFunctionsIfEvPT_iiiddd_param_1];
	ld.param.u32 	%r19, [_Z19initWeightFunctionsIfEvPT_iiiddd_param_2];
	ld.param.u32 	%r20, [_Z19initWeightFunctionsIfEvPT_iiiddd_param_3];
	ld.param.f64 	%fd17, [_Z19initWeightFunctionsIfEvPT_iiiddd_param_4];
	ld.param.f64 	%fd18, [_Z19initWeightFunctionsIfEvPT_iiiddd_param_5];
	ld.param.f64 	%fd19, [_Z19initWeightFunctionsIfEvPT_iiiddd_param_6];
	mov.u32 	%r21, %tid.x;
	mov.u32 	%r22, %ctaid.x;
	mov.u32 	%r23, %ntid.x;
	mad.lo.s32 	%r55, %r22, %r23, %r21;
	mul.lo.s32 	%r24, %r19, %r18;
	shr.u32 	%r25, %r20, 31;
	add.s32 	%r26, %r20, %r25;
	shr.s32 	%r2, %r26, 1;
	add.s32 	%r3, %r2, 1;
	mad.lo.s32 	%r4, %r24, %r2, %r24;
	setp.ge.s32 	%p1, %r55, %r4;
	@%p1 bra 	$L__BB1_15;
	cvt.rn.f64.s32 	%fd20, %r18;
	cvt.rn.f64.s32 	%fd21, %r19;
	cvt.rn.f64.s32 	%fd22, %r20;
	mul.f64 	%fd23, %fd20, %fd21;
	mul.f64 	%fd24, %fd23, %fd22;
	rcp.rn.f64 	%fd25, %fd24;
	cvt.rn.f32.f64 	%f6, %fd25;
	not.b32 	%r27, %r2;
	mul.lo.s32 	%r5, %r19, %r27;
	shr.u32 	%r28, %r18, 31;
	add.s32 	%r29, %r18, %r28;
	shr.s32 	%r6, %r29, 1;
	mul.f64 	%fd1, %fd17, %fd20;
	shr.u32 	%r30, %r19, 31;
	add.s32 	%r31, %r19, %r30;
	shr.s32 	%r7, %r31, 1;
	mul.f64 	%fd2, %fd18, %fd21;
	mul.f64 	%fd3, %fd19, %fd22;
	cvt.f64.f32 	%fd26, %f6;
	mul.f64 	%fd4, %fd26, 0d402921FB54442D18;
	div.rn.f64 	%fd27, %fd4, 0d4008000000000000;
	cvt.rn.f32.f64 	%f1, %fd27;
	mul.wide.s32 	%rd21, %r4, 4;
	mov.u64 	%rd4, __cudart_sin_cos_coeffs;
$L__BB1_2:
	mul.lo.s32 	%r32, %r3, %r19;
	div.s32 	%r33, %r55, %r32;
	mad.lo.s32 	%r34, %r5, %r33, %r55;
	div.s32 	%r35, %r34, %r3;
	mul.lo.s32 	%r36, %r35, %r3;
	sub.s32 	%r37, %r34, %r36;
	setp.gt.s32 	%p2, %r33, %r6;
	sub.s32 	%r38, %r18, %r33;
	selp.f64 	%fd28, 0dC01921FB54442D18, 0d401921FB54442D18, %p2;
	selp.b32 	%r39, %r38, %r33, %p2;
	cvt.rn.f64.s32 	%fd29, %r39;
	mul.f64 	%fd30, %fd28, %fd29;
	div.rn.f64 	%fd31, %fd30, %fd1;
	cvt.rn.f32.f64 	%f2, %fd31;
	setp.gt.s32 	%p3, %r35, %r7;
	sub.s32 	%r40, %r19, %r35;
	selp.f64 	%fd32, 0dC01921FB54442D18, 0d401921FB54442D18, %p3;
	selp.b32 	%r41, %r40, %r35, %p3;
	cvt.rn.f64.s32 	%fd33, %r41;
	mul.f64 	%fd34, %fd32, %fd33;
	div.rn.f64 	%fd35, %fd34, %fd2;
	cvt.rn.f32.f64 	%f3, %fd35;
	cvt.rn.f64.s32 	%fd36, %r37;
	mul.f64 	%fd37, %fd36, 0d401921FB54442D18;
	div.rn.f64 	%fd38, %fd37, %fd3;
	cvt.rn.f32.f64 	%f4, %fd38;
	mul.f32 	%f7, %f3, %f3;
	fma.rn.f32 	%f8, %f2, %f2, %f7;
	fma.rn.f32 	%f9, %f4, %f4, %f8;
	sqrt.rn.f32 	%f5, %f9;
	setp.neu.f32 	%p4, %f5, 0f00000000;
	@%p4 bra 	$L__BB1_4;
	ld.param.u64 	%rd27, [_Z19initWeightFunctionsIfEvPT_iiiddd_param_0];
	cvta.to.global.u64 	%rd18, %rd27;
	mul.wide.s32 	%rd19, %r55, 4;
	add.s64 	%rd20, %rd18, %rd19;
	st.global.f32 	[%rd20], %f1;
	add.s64 	%rd22, %rd20, %rd21;
	cvt.rn.f32.f64 	%f23, %fd4;
	st.global.f32 	[%rd22], %f23;
	add.s64 	%rd23, %rd22, %rd21;
	mov.b32 	%r52, 0;
	st.global.u32 	[%rd23], %r52;
	add.s64 	%rd24, %rd23, %rd21;
	st.global.u32 	[%rd24], %r52;
	add.s64 	%rd25, %rd24, %rd21;
	st.global.u32 	[%rd25], %r52;
	bra.uni 	$L__BB1_14;
$L__BB1_4:
	cvt.f64.f32 	%fd5, %f5;
	abs.f64 	%fd6, %fd5;
	setp.neu.f64 	%p5, %fd6, 0d7FF0000000000000;
	@%p5 bra 	$L__BB1_6;
	mov.f64 	%fd44, 0d0000000000000000;
	mul.rn.f64 	%fd97, %fd5, %fd44;
	mov.b32 	%r56, 0;
	bra.uni 	$L__BB1_8;
$L__BB1_6:
	mul.f64 	%fd39, %fd5, 0d3FE45F306DC9C883;
	cvt.rni.s32.f64 	%r56, %fd39;
	cvt.rn.f64.s32 	%fd40, %r56;
	fma.rn.f64 	%fd41, %fd40, 0dBFF921FB54442D18, %fd5;
	fma.rn.f64 	%fd42, %fd40, 0dBC91A62633145C00, %fd41;
	fma.rn.f64 	%fd97, %fd40, 0dB97B839A252049C0, %fd42;
	setp.ltu.f64 	%p6, %fd6, 0d41E0000000000000;
	@%p6 bra 	$L__BB1_8;
	{ // callseq 0, 0
	.param .b64 param0;
	st.param.f64 	[param0], %fd5;
	.param .align 16 .b8 retval0[16];
	call.uni (retval0), 
	__internal_trig_reduction_slowpathd, 
	(
	param0
	);
	ld.param.f64 	%fd97, [retval0];
	ld.param.b32 	%r56, [retval0+8];
	} // callseq 0
$L__BB1_8:
	shl.b32 	%r44, %r56, 6;
	cvt.u64.u32 	%rd2, %r44;
	and.b64  	%rd3, %rd2, 64;
	add.s64 	%rd5, %rd4, %rd3;
	mul.rn.f64 	%fd45, %fd97, %fd97;
	and.b32  	%r45, %r56, 1;
	setp.eq.b32 	%p8, %r45, 1;
	selp.f64 	%fd46, 0dBDA8FF8320FD8164, 0d3DE5DB65F9785EBA, %p8;
	ld.global.nc.v2.f64 	{%fd47, %fd48}, [%rd5];
	fma.rn.f64 	%fd49, %fd46, %fd45, %fd47;
	fma.rn.f64 	%fd50, %fd49, %fd45, %fd48;
	ld.global.nc.v2.f64 	{%fd51, %fd52}, [%rd5+16];
	fma.rn.f64 	%fd53, %fd50, %fd45, %fd51;
	fma.rn.f64 	%fd54, %fd53, %fd45, %fd52;
	ld.global.nc.v2.f64 	{%fd55, %fd56}, [%rd5+32];
	fma.rn.f64 	%fd57, %fd54, %fd45, %fd55;
	fma.rn.f64 	%fd58, %fd57, %fd45, %fd56;
	fma.rn.f64 	%fd59, %fd58, %fd97, %fd97;
	fma.rn.f64 	%fd60, %fd58, %fd45, 0d3FF0000000000000;
	selp.f64 	%fd61, %fd60, %fd59, %p8;
	and.b32  	%r46, %r56, 2;
	setp.eq.s32 	%p9, %r46, 0;
	mov.f64 	%fd62, 0d0000000000000000;
	sub.f64 	%fd63, %fd62, %fd61;
	selp.f64 	%fd11, %fd61, %fd63, %p9;
	@%p5 bra 	$L__BB1_10;
	mov.f64 	%fd69, 0d0000000000000000;
	mul.rn.f64 	%fd99, %fd5, %fd69;
	mov.b32 	%r58, 1;
	bra.uni 	$L__BB1_13;
$L__BB1_10:
	mul.f64 	%fd64, %fd5, 0d3FE45F306DC9C883;
	cvt.rni.s32.f64 	%r57, %fd64;
	cvt.rn.f64.s32 	%fd65, %r57;
	fma.rn.f64 	%fd66, %fd65, 0dBFF921FB54442D18, %fd5;
	fma.rn.f64 	%fd67, %fd65, 0dBC91A62633145C00, %fd66;
	fma.rn.f64 	%fd99, %fd65, 0dB97B839A252049C0, %fd67;
	setp.ltu.f64 	%p10, %fd6, 0d41E0000000000000;
	@%p10 bra 	$L__BB1_12;
	{ // callseq 1, 0
	.param .b64 param0;
	st.param.f64 	[param0], %fd5;
	.param .align 16 .b8 retval0[16];
	call.uni (retval0), 
	__internal_trig_reduction_slowpathd, 
	(
	param0
	);
	ld.param.f64 	%fd99, [retval0];
	ld.param.b32 	%r57, [retval0+8];
	} // callseq 1
$L__BB1_12:
	add.s32 	%r58, %r57, 1;
$L__BB1_13:
	ld.param.u64 	%rd26, [_Z19initWeightFunctionsIfEvPT_iiiddd_param_0];
	shl.b32 	%r49, %r58, 6;
	cvt.u64.u32 	%rd6, %r49;
	and.b64  	%rd7, %rd6, 64;
	mov.u64 	%rd8, __cudart_sin_cos_coeffs;
	add.s64 	%rd9, %rd8, %rd7;
	mul.rn.f64 	%fd70, %fd99, %fd99;
	and.b32  	%r50, %r58, 1;
	setp.eq.b32 	%p11, %r50, 1;
	selp.f64 	%fd71, 0dBDA8FF8320FD8164, 0d3DE5DB65F9785EBA, %p11;
	ld.global.nc.v2.f64 	{%fd72, %fd73}, [%rd9];
	fma.rn.f64 	%fd74, %fd71, %fd70, %fd72;
	fma.rn.f64 	%fd75, %fd74, %fd70, %fd73;
	ld.global.nc.v2.f64 	{%fd76, %fd77}, [%rd9+16];
	fma.rn.f64 	%fd78, %fd75, %fd70, %fd76;
	fma.rn.f64 	%fd79, %fd78, %fd70, %fd77;
	ld.global.nc.v2.f64 	{%fd80, %fd81}, [%rd9+32];
	fma.rn.f64 	%fd82, %fd79, %fd70, %fd80;
	fma.rn.f64 	%fd83, %fd82, %fd70, %fd81;
	fma.rn.f64 	%fd84, %fd83, %fd99, %fd99;
	fma.rn.f64 	%fd85, %fd83, %fd70, 0d3FF0000000000000;
	selp.f64 	%fd86, %fd85, %fd84, %p11;
	and.b32  	%r51, %r58, 2;
	setp.eq.s32 	%p12, %r51, 0;
	mov.f64 	%fd87, 0d0000000000000000;
	sub.f64 	%fd88, %fd87, %fd86;
	selp.f64 	%fd89, %fd86, %fd88, %p12;
	mul.f64 	%fd90, %fd89, %fd5;
	sub.f64 	%fd91, %fd11, %fd90;
	mul.f64 	%fd92, %fd4, %fd91;
	mul.f32 	%f10, %f5, %f5;
	mul.f32 	%f11, %f5, %f10;
	cvt.f64.f32 	%fd93, %f11;
	div.rn.f64 	%fd94, %fd92, %fd93;
	cvt.rn.f32.f64 	%f12, %fd94;
	cvta.to.global.u64 	%rd10, %rd26;
	mul.wide.s32 	%rd11, %r55, 4;
	add.s64 	%rd12, %rd10, %rd11;
	st.global.f32 	[%rd12], %f12;
	mul.f64 	%fd95, %fd4, %fd11;
	div.rn.f64 	%fd96, %fd95, %fd5;
	cvt.rn.f32.f64 	%f13, %fd96;
	mul.wide.s32 	%rd13, %r4, 4;
	add.s64 	%rd14, %rd12, %rd13;
	st.global.f32 	[%rd14], %f13;
	neg.f32 	%f14, %f2;
	ld.global.f32 	%f15, [%rd12];
	mul.f32 	%f16, %f15, %f14;
	add.s64 	%rd15, %rd14, %rd13;
	st.global.f32 	[%rd15], %f16;
	neg.f32 	%f17, %f3;
	ld.global.f32 	%f18, [%rd12];
	mul.f32 	%f19, %f18, %f17;
	add.s64 	%rd16, %rd15, %rd13;
	st.global.f32 	[%rd16], %f19;
	neg.f32 	%f20, %f4;
	ld.global.f32 	%f21, [%rd12];
	mul.f32 	%f22, %f21, %f20;
	add.s64 	%rd17, %rd16, %rd13;
	st.global.f32 	[%rd17], %f22;
$L__BB1_14:
	mov.u32 	%r53, %nctaid.x;
	mov.u32 	%r54, %ntid.x;
	mad.lo.s32 	%r55, %r53, %r54, %r55;
	setp.lt.s32 	%p13, %r55, %r4;
	@%p13 bra 	$L__BB1_2;
$L__BB1_15:
	ret;

}
	// .globl	_Z14prepareDensityIfEvPT_biiiddd
.visible .entry _Z14prepareDensityIfEvPT_biiiddd(
	.param .u64 .ptr .align 1 _Z14prepareDensityIfEvPT_biiiddd_param_0,
	.param .u8 _Z14prepareDensityIfEvPT_biiiddd_param_1,
	.param .u32 _Z14prepareDensityIfEvPT_biiiddd_param_2,
	.param .u32 _Z14prepareDensityIfEvPT_biiiddd_param_3,
	.param .u32 _Z14prepareDensityIfEvPT_biiiddd_param_4,
	.param .f64 _Z14prepareDensityIfEvPT_biiiddd_param_5,
	.param .f64 _Z14prepareDensityIfEvPT_biiiddd_param_6,
	.param .f64 _Z14prepareDensityIfEvPT_biiiddd_param_7
)
{
	.reg .pred 	%p<69>;
	.reg .b16 	%rs<2>;
	.reg .b32 	%r<101>;
	.reg .b32 	%f<25>;
	.reg .b64 	%rd<15>;
	.reg .b64 	%fd<7>;

	ld.param.u64 	%rd8, [_Z14prepareDensityIfEvPT_biiiddd_param_0];
	ld.param.s8 	%rs1, [_Z14prepareDensityIfEvPT_biiiddd_param_1];
	ld.param.u32 	%r44, [_Z14prepareDensityIfEvPT_biiiddd_param_2];
	ld.param.u32 	%r45, [_Z14prepareDensityIfEvPT_biiiddd_param_3];
	ld.param.u32 	%r46, [_Z14prepareDensityIfEvPT_biiiddd_param_4];
	ld.param.f64 	%fd1, [_Z14prepareDensityIfEvPT_biiiddd_param_5];
	ld.param.f64 	%fd2, [_Z14prepareDensityIfEvPT_biiiddd_param_6];
	ld.param.f64 	%fd3, [_Z14prepareDensityIfEvPT_biiiddd_param_7];
	cvta.to.global.u64 	%rd1, %rd8;
	mov.u32 	%r47, %tid.x;
	mov.u32 	%r48, %ctaid.x;
	mov.u32 	%r49, %ntid.x;
	mad.lo.s32 	%r99, %r48, %r49, %r47;
	mov.u32 	%r50, %nctaid.x;
	mul.lo.s32 	%r2, %r49, %r50;
	mul.lo.s32 	%r51, %r45, %r44;
	mul.lo.s32 	%r3, %r51, %r46;
	setp.ge.s32 	%p1, %r99, %r3;
	@%p1 bra 	$L__BB2_33;
	rcp.rn.f64 	%fd4, %fd3;
	cvt.rzi.s32.f64 	%r52, %fd4;
	rcp.rn.f64 	%fd5, %fd2;
	cvt.rzi.s32.f64 	%r53, %fd5;
	rcp.rn.f64 	%fd6, %fd1;
	cvt.rzi.s32.f64 	%r54, %fd6;
	mul.lo.s32 	%r4, %r46, %r45;
	setp.ne.s16 	%p2, %rs1, 0;
	shl.b32 	%r5, %r54, 1;
	shl.b32 	%r6, %r53, 1;
	shl.b32 	%r7, %r52, 1;
	not.b32 	%r55, %r5;
	add.s32 	%r8, %r44, %r55;
	not.b32 	%r56, %r6;
	add.s32 	%r9, %r45, %r56;
	not.b32 	%r57, %r7;
	add.s32 	%r10, %r46, %r57;
	@%p2 bra 	$L__BB2_7;
$L__BB2_2:
	div.s32 	%r12, %r99, %r4;
	mul.lo.s32 	%r91, %r4, %r12;
	sub.s32 	%r92, %r99, %r91;
	div.s32 	%r93, %r92, %r46;
	mul.lo.s32 	%r94, %r93, %r46;
	sub.s32 	%r95, %r92, %r94;
	setp.ne.s32 	%p58, %r12, %r5;
	setp.ne.s32 	%p59, %r93, %r6;
	and.pred  	%p60, %p58, %p59;
	setp.ne.s32 	%p61, %r95, %r7;
	mul.wide.s32 	%rd14, %r99, 4;
	add.s64 	%rd2, %rd1, %rd14;
	and.pred  	%p62, %p60, %p61;
	@%p62 bra 	$L__BB2_4;
	ld.global.f32 	%f21, [%rd2];
	add.f32 	%f22, %f21, %f21;
	st.global.f32 	[%rd2], %f22;
$L__BB2_4:
	setp.ne.s32 	%p63, %r12, %r8;
	setp.ne.s32 	%p64, %r93, %r9;
	and.pred  	%p65, %p63, %p64;
	setp.ne.s32 	%p66, %r95, %r10;
	and.pred  	%p67, %p65, %p66;
	@%p67 bra 	$L__BB2_6;
	ld.global.f32 	%f23, [%rd2];
	add.f32 	%f24, %f23, %f23;
	st.global.f32 	[%rd2], %f24;
$L__BB2_6:
	add.s32 	%r99, %r99, %r2;
	setp.lt.s32 	%p68, %r99, %r3;
	@%p68 bra 	$L__BB2_2;
	bra.uni 	$L__BB2_33;
$L__BB2_7:
	add.s32 	%r58, %r99, %r2;
	max.s32 	%r59, %r3, %r58;
	setp.lt.s32 	%p3, %r58, %r3;
	selp.u32 	%r60, 1, 0, %p3;
	add.s32 	%r61, %r58, %r60;
	sub.s32 	%r62, %r59, %r61;
	div.u32 	%r63, %r62, %r2;
	add.s32 	%r16, %r63, %r60;
	and.b32  	%r64, %r16, 3;
	setp.eq.s32 	%p4, %r64, 3;
	@%p4 bra 	$L__BB2_14;
	neg.s32 	%r17, %r4;
	add.s32 	%r65, %r16, 1;
	and.b32  	%r66, %r65, 3;
	neg.s32 	%r97, %r66;
$L__BB2_9:
	.pragma "nounroll";
	mul.wide.s32 	%rd9, %r99, 4;
	add.s64 	%rd3, %rd1, %rd9;
	div.s32 	%r21, %r99, %r4;
	mad.lo.s32 	%r67, %r17, %r21, %r99;
	div.s32 	%r68, %r67, %r46;
	mul.lo.s32 	%r69, %r68, %r46;
	sub.s32 	%r70, %r67, %r69;
	setp.ne.s32 	%p5, %r21, %r5;
	setp.ne.s32 	%p6, %r68, %r6;
	and.pred  	%p7, %p5, %p6;
	setp.ne.s32 	%p8, %r70, %r7;
	and.pred  	%p9, %p7, %p8;
	@%p9 bra 	$L__BB2_11;
	ld.global.f32 	%f1, [%rd3];
	mul.f32 	%f2, %f1, 0f3F000000;
	st.global.f32 	[%rd3], %f2;
$L__BB2_11:
	setp.ne.s32 	%p10, %r21, %r8;
	setp.ne.s32 	%p11, %r68, %r9;
	and.pred  	%p12, %p10, %p11;
	setp.ne.s32 	%p13, %r70, %r10;
	and.pred  	%p14, %p12, %p13;
	@%p14 bra 	$L__BB2_13;
	ld.global.f32 	%f3, [%rd3];
	mul.f32 	%f4, %f3, 0f3F000000;
	st.global.f32 	[%rd3], %f4;
$L__BB2_13:
	add.s32 	%r99, %r99, %r2;
	add.s32 	%r97, %r97, 1;
	setp.ne.s32 	%p15, %r97, 0;
	@%p15 bra 	$L__BB2_9;
$L__BB2_14:
	setp.lt.u32 	%p16, %r16, 3;
	@%p16 bra 	$L__BB2_33;
	mul.wide.s32 	%rd11, %r2, 4;
$L__BB2_16:
	div.s32 	%r28, %r99, %r4;
	mul.lo.s32 	%r71, %r4, %r28;
	sub.s32 	%r72, %r99, %r71;
	div.s32 	%r73, %r72, %r46;
	mul.lo.s32 	%r74, %r73, %r46;
	sub.s32 	%r75, %r72, %r74;
	setp.ne.s32 	%p17, %r28, %r5;
	setp.ne.s32 	%p18, %r73, %r6;
	and.pred  	%p19, %p17, %p18;
	setp.ne.s32 	%p20, %r75, %r7;
	mul.wide.s32 	%rd10, %r99, 4;
	add.s64 	%rd4, %rd1, %rd10;
	and.pred  	%p21, %p19, %p20;
	@%p21 bra 	$L__BB2_18;
	ld.global.f32 	%f5, [%rd4];
	mul.f32 	%f6, %f5, 0f3F000000;
	st.global.f32 	[%rd4], %f6;
$L__BB2_18:
	setp.ne.s32 	%p22, %r28, %r8;
	setp.ne.s32 	%p23, %r73, %r9;
	and.pred  	%p24, %p22, %p23;
	setp.ne.s32 	%p25, %r75, %r10;
	and.pred  	%p26, %p24, %p25;
	@%p26 bra 	$L__BB2_20;
	ld.global.f32 	%f7, [%rd4];
	mul.f32 	%f8, %f7, 0f3F000000;
	st.global.f32 	[%rd4], %f8;
$L__BB2_20:
	add.s32 	%r31, %r99, %r2;
	div.s32 	%r32, %r31, %r4;
	mul.lo.s32 	%r76, %r4, %r32;
	sub.s32 	%r77, %r31, %r76;
	div.s32 	%r78, %r77, %r46;
	mul.lo.s32 	%r79, %r78, %r46;
	sub.s32 	%r80, %r77, %r79;
	setp.ne.s32 	%p27, %r32, %r5;
	setp.ne.s32 	%p28, %r78, %r6;
	and.pred  	%p29, %p27, %p28;
	setp.ne.s32 	%p30, %r80, %r7;
	add.s64 	%rd5, %rd4, %rd11;
	and.pred  	%p31, %p29, %p30;
	@%p31 bra 	$L__BB2_22;
	ld.global.f32 	%f9, [%rd5];
	mul.f32 	%f10, %f9, 0f3F000000;
	st.global.f32 	[%rd5], %f10;
$L__BB2_22:
	setp.ne.s32 	%p32, %r32, %r8;
	setp.ne.s32 	%p33, %r78, %r9;
	and.pred  	%p34, %p32, %p33;
	setp.ne.s32 	%p35, %r80, %r10;
	and.pred  	%p36, %p34, %p35;
	@%p36 bra 	$L__BB2_24;
	ld.global.f32 	%f11, [%rd5];
	mul.f32 	%f12, %f11, 0f3F000000;
	st.global.f32 	[%rd5], %f12;
$L__BB2_24:
	add.s32 	%r35, %r31, %r2;
	div.s32 	%r36, %r35, %r4;
	mul.lo.s32 	%r81, %r4, %r36;
	sub.s32 	%r82, %r35, %r81;
	div.s32 	%r83, %r82, %r46;
	mul.lo.s32 	%r84, %r83, %r46;
	sub.s32 	%r85, %r82, %r84;
	setp.ne.s32 	%p37, %r36, %r5;
	setp.ne.s32 	%p38, %r83, %r6;
	and.pred  	%p39, %p37, %p38;
	setp.ne.s32 	%p40, %r85, %r7;
	mul.wide.s32 	%rd12, %r35, 4;
	add.s64 	%rd6, %rd1, %rd12;
	and.pred  	%p41, %p39, %p40;
	@%p41 bra 	$L__BB2_26;
	ld.global.f32 	%f13, [%rd6];
	mul.f32 	%f14, %f13, 0f3F000000;
	st.global.f32 	[%rd6], %f14;
$L__BB2_26:
	setp.ne.s32 	%p42, %r36, %r8;
	setp.ne.s32 	%p43, %r83, %r9;
	and.pred  	%p44, %p42, %p43;
	setp.ne.s32 	%p45, %r85, %r10;
	and.pred  	%p46, %p44, %p45;
	@%p46 bra 	$L__BB2_28;
	ld.global.f32 	%f15, [%rd6];
	mul.f32 	%f16, %f15, 0f3F000000;
	st.global.f32 	[%rd6], %f16;
$L__BB2_28:
	add.s32 	%r39, %r35, %r2;
	div.s32 	%r40, %r39, %r4;
	mul.lo.s32 	%r86, %r4, %r40;
	sub.s32 	%r87, %r39, %r86;
	div.s32 	%r88, %r87, %r46;
	mul.lo.s32 	%r89, %r88, %r46;
	sub.s32 	%r90, %r87, %r89;
	setp.ne.s32 	%p47, %r40, %r5;
	setp.ne.s32 	%p48, %r88, %r6;
	and.pred  	%p49, %p47, %p48;
	setp.ne.s32 	%p50, %r90, %r7;
	mul.wide.s32 	%rd13, %r39, 4;
	add.s64 	%rd7, %rd1, %rd13;
	and.pred  	%p51, %p49, %p50;
	@%p51 bra 	$L__BB2_30;
	ld.global.f32 	%f17, [%rd7];
	mul.f32 	%f18, %f17, 0f3F000000;
	st.global.f32 	[%rd7], %f18;
$L__BB2_30:
	setp.ne.s32 	%p52, %r40, %r8;
	setp.ne.s32 	%p53, %r88, %r9;
	and.pred  	%p54, %p52, %p53;
	setp.ne.s32 	%p55, %r90, %r10;
	and.pred  	%p56, %p54, %p55;
	@%p56 bra 	$L__BB2_32;
	ld.global.f32 	%f19, [%rd7];
	mul.f32 	%f20, %f19, 0f3F000000;
	st.global.f32 	[%rd7], %f20;
$L__BB2_32:
	add.s32 	%r99, %r39, %r2;
	setp.lt.s32 	%p57, %r99, %r3;
	@%p57 bra 	$L__BB2_16;
$L__BB2_33:
	ret;

}
	// .globl	_Z24weightedDensitiesFourierIf6float2EvPT0_PT_S2_iii
.visible .entry _Z24weightedDensitiesFourierIf6float2EvPT0_PT_S2_iii(
	.param .u64 .ptr .align 1 _Z24weightedDensitiesFourierIf6float2EvPT0_PT_S2_iii_param_0,
	.param .u64 .ptr .align 1 _Z24weightedDensitiesFourierIf6float2EvPT0_PT_S2_iii_param_1,
	.param .u64 .ptr .align 1 _Z24weightedDensitiesFourierIf6float2EvPT0_PT_S2_iii_param_2,
	.param .u32 _Z24weightedDensitiesFourierIf6float2EvPT0_PT_S2_iii_param_3,
	.param .u32 _Z24weightedDensitiesFourierIf6float2EvPT0_PT_S2_iii_param_4,
	.param .u32 _Z24weightedDensitiesFourierIf6float2EvPT0_PT_S2_iii_param_5
)
{
	.reg .pred 	%p<3>;
	.reg .b32 	%r<18>;
	.reg .b32 	%f<24>;
	.reg .b64 	%rd<22>;

	ld.param.u64 	%rd4, [_Z24weightedDensitiesFourierIf6float2EvPT0_PT_S2_iii_param_0];
	ld.param.u64 	%rd5, [_Z24weightedDensitiesFourierIf6float2EvPT0_PT_S2_iii_param_1];
	ld.param.u64 	%rd6, [_Z24weightedDensitiesFourierIf6float2EvPT0_PT_S2_iii_param_2];
	ld.param.u32 	%r7, [_Z24weightedDensitiesFourierIf6float2EvPT0_PT_S2_iii_param_3];
	ld.param.u32 	%r8, [_Z24weightedDensitiesFourierIf6float2EvPT0_PT_S2_iii_param_4];
	ld.param.u32 	%r9, [_Z24weightedDensitiesFourierIf6float2EvPT0_PT_S2_iii_param_5];
	mov.u32 	%r10, %tid.x;
	mov.u32 	%r11, %ctaid.x;
	mov.u32 	%r1, %ntid.x;
	mad.lo.s32 	%r17, %r11, %r1, %r10;
	mul.lo.s32 	%r12, %r8, %r7;
	shr.u32 	%r13, %r9, 31;
	add.s32 	%r14, %r9, %r13;
	shr.s32 	%r15, %r14, 1;
	mad.lo.s32 	%r3, %r12, %r15, %r12;
	setp.ge.s32 	%p1, %r17, %r3;
	@%p1 bra 	$L__BB3_3;
	mov.u32 	%r16, %nctaid.x;
	mul.lo.s32 	%r4, %r1, %r16;
	cvta.to.global.u64 	%rd1, %rd4;
	cvta.to.global.u64 	%rd2, %rd5;
	cvta.to.global.u64 	%rd3, %rd6;
	mul.wide.s32 	%rd12, %r3, 8;
	mul.wide.s32 	%rd14, %r3, 4;
$L__BB3_2:
	mul.wide.s32 	%rd7, %r17, 8;
	add.s64 	%rd8, %rd1, %rd7;
	ld.global.v2.f32 	{%f1, %f2}, [%rd8];
	add.s64 	%rd9, %rd3, %rd7;
	mul.wide.s32 	%rd10, %r17, 4;
	add.s64 	%rd11, %rd2, %rd10;
	ld.global.f32 	%f3, [%rd11];
	mul.f32 	%f4, %f1, %f3;
	st.global.f32 	[%rd9], %f4;
	ld.global.f32 	%f5, [%rd11];
	mul.f32 	%f6, %f2, %f5;
	st.global.f32 	[%rd9+4], %f6;
	add.s64 	%rd13, %rd9, %rd12;
	add.s64 	%rd15, %rd11, %rd14;
	ld.global.f32 	%f7, [%rd15];
	mul.f32 	%f8, %f1, %f7;
	st.global.f32 	[%rd13], %f8;
	ld.global.f32 	%f9, [%rd15];
	mul.f32 	%f10, %f2, %f9;
	st.global.f32 	[%rd13+4], %f10;
	add.s64 	%rd16, %rd13, %rd12;
	add.s64 	%rd17, %rd15, %rd14;
	neg.f32 	%f11, %f2;
	ld.global.f32 	%f12, [%rd17];
	mul.f32 	%f13, %f12, %f11;
	st.global.f32 	[%rd16], %f13;
	ld.global.f32 	%f14, [%rd17];
	mul.f32 	%f15, %f1, %f14;
	st.global.f32 	[%rd16+4], %f15;
	add.s64 	%rd18, %rd16, %rd12;
	add.s64 	%rd19, %rd17, %rd14;
	ld.global.f32 	%f16, [%rd19];
	mul.f32 	%f17, %f16, %f11;
	st.global.f32 	[%rd18], %f17;
	ld.global.f32 	%f18, [%rd19];
	mul.f32 	%f19, %f1, %f18;
	st.global.f32 	[%rd18+4], %f19;
	add.s64 	%rd20, %rd18, %rd12;
	add.s64 	%rd21, %rd19, %rd14;
	ld.global.f32 	%f20, [%rd21];
	mul.f32 	%f21, %f20, %f11;
	st.global.f32 	[%rd20], %f21;
	ld.global.f32 	%f22, [%rd21];
	mul.f32 	%f23, %f1, %f22;
	st.global.f32 	[%rd20+4], %f23;
	add.s32 	%r17, %r17, %r4;
	setp.lt.s32 	%p2, %r17, %r3;
	@%p2 bra 	$L__BB3_2;
$L__BB3_3:
	ret;

}
	// .globl	_Z14calcDerivativeIfEvPT_iii
.visible .entry _Z14calcDerivativeIfEvPT_iii(
	.param .u64 .ptr .align 1 _Z14calcDerivativeIfEvPT_iii_param_0,
	.param .u32 _Z14calcDerivativeIfEvPT_iii_param_1,
	.param .u32 _Z14calcDerivativeIfEvPT_iii_param_2,
	.param .u32 _Z14calcDerivativeIfEvPT_iii_param_3
)
{
	.reg .pred 	%p<7>;
	.reg .b32 	%r<19>;
	.reg .b32 	%f<73>;
	.reg .b64 	%rd<11>;
	.reg .b64 	%fd<58>;

	ld.param.u32 	%r7, [_Z14calcDerivativeIfEvPT_iii_param_1];
	ld.param.u32 	%r8, [_Z14calcDerivativeIfEvPT_iii_param_2];
	ld.param.u32 	%r9, [_Z14calcDerivativeIfEvPT_iii_param_3];
	mov.u32 	%r10, %tid.x;
	mov.u32 	%r11, %ctaid.x;
	mov.u32 	%r1, %ntid.x;
	mad.lo.s32 	%r18, %r11, %r1, %r10;
	mul.lo.s32 	%r12, %r8, %r7;
	mul.lo.s32 	%r3, %r12, %r9;
	setp.ge.s32 	%p1, %r18, %r3;
	@%p1 bra 	$L__BB4_3;
	mov.u32 	%r13, %nctaid.x;
	mul.lo.s32 	%r4, %r13, %r1;
	mul.wide.s32 	%rd5, %r3, 4;
$L__BB4_2:
	ld.param.u64 	%rd10, [_Z14calcDerivativeIfEvPT_iii_param_0];
	cvta.to.global.u64 	%rd2, %rd10;
	mul.wide.s32 	%rd3, %r18, 4;
	add.s64 	%rd4, %rd2, %rd3;
	ld.global.f32 	%f1, [%rd4];
	add.s64 	%rd6, %rd4, %rd5;
	ld.global.f32 	%f2, [%rd6];
	add.s64 	%rd7, %rd6, %rd5;
	ld.global.f32 	%f3, [%rd7];
	add.s64 	%rd8, %rd7, %rd5;
	ld.global.f32 	%f4, [%rd8];
	add.s64 	%rd9, %rd8, %rd5;
	ld.global.f32 	%f5, [%rd9];
	cvt.f64.f32 	%fd1, %f1;
	setp.gt.f64 	%p2, %fd1, 0d3FEFF7CED916872B;
	mov.f32 	%f6, 0f3F800000;
	sub.f32 	%f7, %f6, %f1;
	selp.f32 	%f8, 0f3A831200, %f7, %p2;
	rcp.rn.f32 	%f9, %f8;
	mul.f32 	%f10, %f8, %f8;
	cvt.f64.f32 	%fd2, %f2;
	div.rn.f64 	%fd3, %fd2, 0d402921FB54442D18;
	cvt.rn.f32.f64 	%f11, %fd3;
	cvt.f64.f32 	%fd4, %f3;
	div.rn.f64 	%fd5, %fd4, 0d402921FB54442D18;
	cvt.rn.f32.f64 	%f12, %fd5;
	cvt.f64.f32 	%fd6, %f4;
	div.rn.f64 	%fd7, %fd6, 0d402921FB54442D18;
	cvt.rn.f32.f64 	%f13, %fd7;
	cvt.f64.f32 	%fd8, %f5;
	div.rn.f64 	%fd9, %fd8, 0d402921FB54442D18;
	cvt.rn.f32.f64 	%f14, %fd9;
	mul.f32 	%f15, %f4, %f4;
	fma.rn.f32 	%f16, %f3, %f3, %f15;
	fma.rn.f32 	%f17, %f5, %f5, %f16;
	mul.f32 	%f18, %f4, %f13;
	fma.rn.f32 	%f19, %f3, %f12, %f18;
	fma.rn.f32 	%f20, %f5, %f14, %f19;
	setp.lt.f32 	%p3, %f8, 0f00800000;
	mul.f32 	%f21, %f8, 0f4B000000;
	selp.f32 	%f22, %f21, %f8, %p3;
	selp.f32 	%f23, 0fC1B80000, 0f00000000, %p3;
	mov.b32 	%r14, %f22;
	add.s32 	%r15, %r14, -1059760811;
	and.b32  	%r16, %r15, -8388608;
	sub.s32 	%r17, %r14, %r16;
	mov.b32 	%f24, %r17;
	cvt.rn.f32.s32 	%f25, %r16;
	fma.rn.f32 	%f26, %f25, 0f34000000, %f23;
	add.f32 	%f27, %f24, 0fBF800000;
	fma.rn.f32 	%f28, %f27, 0fBE055027, 0f3E1039F6;
	fma.rn.f32 	%f29, %f28, %f27, 0fBDF8CDCC;
	fma.rn.f32 	%f30, %f29, %f27, 0f3E0F2955;
	fma.rn.f32 	%f31, %f30, %f27, 0fBE2AD8B9;
	fma.rn.f32 	%f32, %f31, %f27, 0f3E4CED0B;
	fma.rn.f32 	%f33, %f32, %f27, 0fBE7FFF22;
	fma.rn.f32 	%f34, %f33, %f27, 0f3EAAAA78;
	fma.rn.f32 	%f35, %f34, %f27, 0fBF000000;
	mul.f32 	%f36, %f27, %f35;
	fma.rn.f32 	%f37, %f36, %f27, %f27;
	fma.rn.f32 	%f38, %f26, 0f3F317218, %f37;
	setp.gt.u32 	%p4, %r14, 2139095039;
	fma.rn.f32 	%f39, %f22, 0f7F800000, 0f7F800000;
	selp.f32 	%f40, %f39, %f38, %p4;
	setp.eq.f32 	%p5, %f22, 0f00000000;
	neg.f32 	%f41, %f40;
	selp.f32 	%f42, 0f7F800000, %f41, %p5;
	div.rn.f32 	%f43, %f2, %f8;
	div.rn.f32 	%f44, %f11, %f8;
	cvt.f64.f32 	%fd10, %f44;
	mul.f32 	%f45, %f2, %f2;
	sub.f32 	%f46, %f45, %f17;
	cvt.f64.f32 	%fd11, %f46;
	cvt.f64.f32 	%fd12, %f10;
	mul.f64 	%fd13, %fd12, 0d403921FB54442D18;
	div.rn.f64 	%fd14, %fd11, %fd13;
	add.f64 	%fd15, %fd14, %fd10;
	cvt.rn.f32.f64 	%f47, %fd15;
	neg.f32 	%f48, %f12;
	mul.f32 	%f49, %f9, %f48;
	cvt.f64.f32 	%fd16, %f49;
	mul.f32 	%f50, %f2, %f3;
	cvt.f64.f32 	%fd17, %f50;
	mul.f64 	%fd18, %fd12, 0d402921FB54442D18;
	div.rn.f64 	%fd19, %fd17, %fd18;
	sub.f64 	%fd20, %fd16, %fd19;
	cvt.rn.f32.f64 	%f51, %fd20;
	neg.f32 	%f52, %f13;
	mul.f32 	%f53, %f9, %f52;
	cvt.f64.f32 	%fd21, %f53;
	mul.f32 	%f54, %f2, %f4;
	cvt.f64.f32 	%fd22, %f54;
	div.rn.f64 	%fd23, %fd22, %fd18;
	sub.f64 	%fd24, %fd21, %fd23;
	cvt.rn.f32.f64 	%f55, %fd24;
	neg.f32 	%f56, %f14;
	mul.f32 	%f57, %f9, %f56;
	cvt.f64.f32 	%fd25, %f57;
	mul.f32 	%f58, %f2, %f5;
	cvt.f64.f32 	%fd26, %f58;
	div.rn.f64 	%fd27, %fd26, %fd18;
	sub.f64 	%fd28, %fd25, %fd27;
	cvt.rn.f32.f64 	%f59, %fd28;
	mul.f32 	%f60, %f2, %f11;
	sub.f32 	%f61, %f60, %f20;
	div.rn.f32 	%f62, %f61, %f10;
	fma.rn.f32 	%f63, %f9, %f11, %f62;
	cvt.f64.f32 	%fd29, %f63;
	mul.f32 	%f64, %f2, %f45;
	cvt.f64.f32 	%fd30, %f64;
	mul.f64 	%fd31, %fd2, 0dC008000000000000;
	cvt.f64.f32 	%fd32, %f17;
	fma.rn.f64 	%fd33, %fd31, %fd32, %fd30;
	cvt.f64.f32 	%fd34, %f8;
	mul.f64 	%fd35, %fd34, 0d4042D97C7F3321D2;
	mul.f64 	%fd36, %fd35, %fd12;
	div.rn.f64 	%fd37, %fd33, %fd36;
	add.f64 	%fd38, %fd37, %fd29;
	cvt.rn.f32.f64 	%f65, %fd38;
	st.global.f32 	[%rd4], %f65;
	cvt.f64.f32 	%fd39, %f47;
	cvt.f64.f32 	%fd40, %f43;
	div.rn.f64 	%fd41, %fd40, 0d402921FB54442D18;
	add.f64 	%fd42, %fd41, %fd39;
	cvt.f64.f32 	%fd43, %f42;
	div.rn.f64 	%fd44, %fd43, 0d402921FB54442D18;
	add.f64 	%fd45, %fd42, %fd44;
	cvt.rn.f32.f64 	%f66, %fd45;
	st.global.f32 	[%rd6], %f66;
	cvt.f64.f32 	%fd46, %f51;
	mul.f32 	%f67, %f3, %f9;
	cvt.f64.f32 	%fd47, %f67;
	div.rn.f64 	%fd48, %fd47, 0d402921FB54442D18;
	sub.f64 	%fd49, %fd46, %fd48;
	cvt.rn.f32.f64 	%f68, %fd49;
	st.global.f32 	[%rd7], %f68;
	cvt.f64.f32 	%fd50, %f55;
	mul.f32 	%f69, %f4, %f9;
	cvt.f64.f32 	%fd51, %f69;
	div.rn.f64 	%fd52, %fd51, 0d402921FB54442D18;
	sub.f64 	%fd53, %fd50, %fd52;
	cvt.rn.f32.f64 	%f70, %fd53;
	st.global.f32 	[%rd8], %f70;
	cvt.f64.f32 	%fd54, %f59;
	mul.f32 	%f71, %f5, %f9;
	cvt.f64.f32 	%fd55, %f71;
	div.rn.f64 	%fd56, %fd55, 0d402921FB54442D18;
	sub.f64 	%fd57, %fd54, %fd56;
	cvt.rn.f32.f64 	%f72, %fd57;
	st.global.f32 	[%rd9], %f72;
	add.s32 	%r18, %r18, %r4;
	setp.lt.s32 	%p6, %r18, %r3;
	@%p6 bra 	$L__BB4_2;
$L__BB4_3:
	ret;

}
	// .globl	_Z16variationFourierIf6float2EvPT0_PT_S2_iii
.visible .entry _Z16variationFourierIf6float2EvPT0_PT_S2_iii(
	.param .u64 .ptr .align 1 _Z16variationFourierIf6float2EvPT0_PT_S2_iii_param_0,
	.param .u64 .ptr .align 1 _Z16variationFourierIf6float2EvPT0_PT_S2_iii_param_1,
	.param .u64 .ptr .align 1 _Z16variationFourierIf6float2EvPT0_PT_S2_iii_param_2,
	.param .u32 _Z16variationFourierIf6float2EvPT0_PT_S2_iii_param_3,
	.param .u32 _Z16variationFourierIf6float2EvPT0_PT_S2_iii_param_4,
	.param .u32 _Z16variationFourierIf6float2EvPT0_PT_S2_iii_param_5
)
{
	.reg .pred 	%p<3>;
	.reg .b32 	%r<18>;
	.reg .b32 	%f<31>;
	.reg .b64 	%rd<22>;

	ld.param.u64 	%rd4, [_Z16variationFourierIf6float2EvPT0_PT_S2_iii_param_0];
	ld.param.u64 	%rd5, [_Z16variationFourierIf6float2EvPT0_PT_S2_iii_param_1];
	ld.param.u64 	%rd6, [_Z16variationFourierIf6float2EvPT0_PT_S2_iii_param_2];
	ld.param.u32 	%r7, [_Z16variationFourierIf6float2EvPT0_PT_S2_iii_param_3];
	ld.param.u32 	%r8, [_Z16variationFourierIf6float2EvPT0_PT_S2_iii_param_4];
	ld.param.u32 	%r9, [_Z16variationFourierIf6float2EvPT0_PT_S2_iii_param_5];
	mov.u32 	%r10, %tid.x;
	mov.u32 	%r11, %ctaid.x;
	mov.u32 	%r1, %ntid.x;
	mad.lo.s32 	%r17, %r11, %r1, %r10;
	mul.lo.s32 	%r12, %r8, %r7;
	shr.u32 	%r13, %r9, 31;
	add.s32 	%r14, %r9, %r13;
	shr.s32 	%r15, %r14, 1;
	mad.lo.s32 	%r3, %r12, %r15, %r12;
	setp.ge.s32 	%p1, %r17, %r3;
	@%p1 bra 	$L__BB5_3;
	mov.u32 	%r16, %nctaid.x;
	mul.lo.s32 	%r4, %r1, %r16;
	cvta.to.global.u64 	%rd1, %rd4;
	cvta.to.global.u64 	%rd2, %rd5;
	cvta.to.global.u64 	%rd3, %rd6;
	mul.wide.s32 	%rd11, %r3, 8;
	mul.wide.s32 	%rd13, %r3, 4;
$L__BB5_2:
	mul.wide.s32 	%rd7, %r17, 8;
	add.s64 	%rd8, %rd1, %rd7;
	mul.wide.s32 	%rd9, %r17, 4;
	add.s64 	%rd10, %rd2, %rd9;
	ld.global.v2.f32 	{%f1, %f2}, [%rd8];
	ld.global.f32 	%f3, [%rd10];
	add.s64 	%rd12, %rd8, %rd11;
	add.s64 	%rd14, %rd10, %rd13;
	ld.global.v2.f32 	{%f4, %f5}, [%rd12];
	ld.global.f32 	%f6, [%rd14];
	mul.f32 	%f7, %f4, %f6;
	mul.f32 	%f8, %f6, %f5;
	add.s64 	%rd15, %rd12, %rd11;
	add.s64 	%rd16, %rd14, %rd13;
	ld.global.v2.f32 	{%f9, %f10}, [%rd15];
	ld.global.f32 	%f11, [%rd16];
	add.s64 	%rd17, %rd15, %rd11;
	add.s64 	%rd18, %rd16, %rd13;
	ld.global.v2.f32 	{%f12, %f13}, [%rd17];
	neg.f32 	%f14, %f13;
	ld.global.f32 	%f15, [%rd18];
	mul.f32 	%f16, %f15, %f14;
	mul.f32 	%f17, %f15, %f12;
	add.s64 	%rd19, %rd17, %rd11;
	add.s64 	%rd20, %rd18, %rd13;
	ld.global.v2.f32 	{%f18, %f19}, [%rd19];
	ld.global.f32 	%f20, [%rd20];
	fma.rn.f32 	%f21, %f1, %f3, %f7;
	fma.rn.f32 	%f22, %f3, %f2, %f8;
	mul.f32 	%f23, %f10, %f11;
	sub.f32 	%f24, %f16, %f23;
	fma.rn.f32 	%f25, %f11, %f9, %f17;
	mul.f32 	%f26, %f19, %f20;
	sub.f32 	%f27, %f24, %f26;
	fma.rn.f32 	%f28, %f20, %f18, %f25;
	sub.f32 	%f29, %f21, %f27;
	sub.f32 	%f30, %f22, %f28;
	add.s64 	%rd21, %rd3, %rd7;
	st.global.v2.f32 	[%rd21], {%f29, %f30};
	add.s32 	%r17, %r17, %r4;
	setp.lt.s32 	%p2, %r17, %r3;
	@%p2 bra 	$L__BB5_2;
$L__BB5_3:
	ret;

}
	// .globl	_Z11mixing_stepIfEvPT_S1_S1_S0_iiid
.visible .entry _Z11mixing_stepIfEvPT_S1_S1_S0_iiid(
	.param .u64 .ptr .align 1 _Z11mixing_stepIfEvPT_S1_S1_S0_iiid_param_0,
	.param .u64 .ptr .align 1 _Z11mixing_stepIfEvPT_S1_S1_S0_iiid_param_1,
	.param .u64 .ptr .align 1 _Z11mixing_stepIfEvPT_S1_S1_S0_iiid_param_2,
	.param .f32 _Z11mixing_stepIfEvPT_S1_S1_S0_iiid_param_3,
	.param .u32 _Z11mixing_stepIfEvPT_S1_S1_S0_iiid_param_4,
	.param .u32 _Z11mixing_stepIfEvPT_S1_S1_S0_iiid_param_5,
	.param .u32 _Z11mixing_stepIfEvPT_S1_S1_S0_iiid_param_6,
	.param .f64 _Z11mixing_stepIfEvPT_S1_S1_S0_iiid_param_7
)
{
	.reg .pred 	%p<4>;
	.reg .b32 	%r<17>;
	.reg .b32 	%f<19>;
	.reg .b64 	%rd<12>;
	.reg .b64 	%fd<8>;

	ld.param.u64 	%rd5, [_Z11mixing_stepIfEvPT_S1_S1_S0_iiid_param_0];
	ld.param.u64 	%rd6, [_Z11mixing_stepIfEvPT_S1_S1_S0_iiid_param_1];
	ld.param.u64 	%rd7, [_Z11mixing_stepIfEvPT_S1_S1_S0_iiid_param_2];
	ld.param.f32 	%f2, [_Z11mixing_stepIfEvPT_S1_S1_S0_iiid_param_3];
	ld.param.u32 	%r7, [_Z11mixing_stepIfEvPT_S1_S1_S0_iiid_param_4];
	ld.param.u32 	%r8, [_Z11mixing_stepIfEvPT_S1_S1_S0_iiid_param_5];
	ld.param.u32 	%r9, [_Z11mixing_stepIfEvPT_S1_S1_S0_iiid_param_6];
	ld.param.f64 	%fd1, [_Z11mixing_stepIfEvPT_S1_S1_S0_iiid_param_7];
	mov.u32 	%r10, %tid.x;
	mov.u32 	%r1, %ntid.x;
	mov.u32 	%r11, %ctaid.x;
	mad.lo.s32 	%r16, %r1, %r11, %r10;
	mul.lo.s32 	%r12, %r8, %r7;
	mul.lo.s32 	%r3, %r12, %r9;
	setp.ge.s32 	%p1, %r16, %r3;
	@%p1 bra 	$L__BB6_5;
	mov.u32 	%r13, %nctaid.x;
	mul.lo.s32 	%r4, %r13, %r1;
	cvta.to.global.u64 	%rd1, %rd5;
	cvta.to.global.u64 	%rd2, %rd7;
	cvta.to.global.u64 	%rd3, %rd6;
$L__BB6_2:
	mul.wide.s32 	%rd8, %r16, 4;
	add.s64 	%rd4, %rd1, %rd8;
	ld.global.f32 	%f1, [%rd4];
	add.s64 	%rd9, %rd2, %rd8;
	st.global.f32 	[%rd9], %f1;
	setp.leu.f32 	%p2, %f1, 0f00000000;
	@%p2 bra 	$L__BB6_4;
	add.s64 	%rd11, %rd3, %rd8;
	ld.global.f32 	%f3, [%rd11];
	sub.f32 	%f4, %f2, %f3;
	fma.rn.f32 	%f5, %f4, 0f3BBB989D, 0f3F000000;
	cvt.sat.f32.f32 	%f6, %f5;
	mov.f32 	%f7, 0f4B400001;
	mov.f32 	%f8, 0f437C0000;
	fma.rm.f32 	%f9, %f6, %f8, %f7;
	add.f32 	%f10, %f9, 0fCB40007F;
	neg.f32 	%f11, %f10;
	fma.rn.f32 	%f12, %f4, 0f3FB8AA3B, %f11;
	fma.rn.f32 	%f13, %f4, 0f32A57060, %f12;
	mov.b32 	%r14, %f9;
	shl.b32 	%r15, %r14, 23;
	mov.b32 	%f14, %r15;
	ex2.approx.ftz.f32 	%f15, %f13;
	mul.f32 	%f16, %f15, %f14;
	cvt.f64.f32 	%fd2, %f16;
	mul.f64 	%fd3, %fd1, %fd2;
	cvt.rn.f32.f64 	%f17, %fd3;
	cvt.f64.f32 	%fd4, %f1;
	cvt.f64.f32 	%fd5, %f17;
	mul.f64 	%fd6, %fd5, 0d3FA999999999999A;
	fma.rn.f64 	%fd7, %fd4, 0d3FEE666666666666, %fd6;
	cvt.rn.f32.f64 	%f18, %fd7;
	st.global.f32 	[%rd4], %f18;
$L__BB6_4:
	add.s32 	%r16, %r16, %r4;
	setp.lt.s32 	%p3, %r16, %r3;
	@%p3 bra 	$L__BB6_2;
$L__BB6_5:
	ret;

}
	// .globl	_Z16checkConvergenceIfEvPT_S1_S1_iii
.visible .entry _Z16checkConvergenceIfEvPT_S1_S1_iii(
	.param .u64 .ptr .align 1 _Z16checkConvergenceIfEvPT_S1_S1_iii_param_0,
	.param .u64 .ptr .align 1 _Z16checkConvergenceIfEvPT_S1_S1_iii_param_1,
	.param .u64 .ptr .align 1 _Z16checkConvergenceIfEvPT_S1_S1_iii_param_2,
	.param .u32 _Z16checkConvergenceIfEvPT_S1_S1_iii_param_3,
	.param .u32 _Z16checkConvergenceIfEvPT_S1_S1_iii_param_4,
	.param .u32 _Z16checkConvergenceIfEvPT_S1_S1_iii_param_5
)
{
	.reg .pred 	%p<11>;
	.reg .b32 	%r<43>;
	.reg .b32 	%f<39>;
	.reg .b64 	%rd<22>;
	// demoted variable
	.shared .align 4 .b8 _ZZ16checkConvergenceIfEvPT_S1_S1_iiiE10thread_sum[512];
	ld.param.u64 	%rd4, [_Z16checkConvergenceIfEvPT_S1_S1_iii_param_0];
	ld.param.u64 	%rd5, [_Z16checkConvergenceIfEvPT_S1_S1_iii_param_1];
	ld.param.u64 	%rd3, [_Z16checkConvergenceIfEvPT_S1_S1_iii_param_2];
	ld.param.u32 	%r19, [_Z16checkConvergenceIfEvPT_S1_S1_iii_param_3];
	ld.param.u32 	%r20, [_Z16checkConvergenceIfEvPT_S1_S1_iii_param_4];
	ld.param.u32 	%r21, [_Z16checkConvergenceIfEvPT_S1_S1_iii_param_5];
	cvta.to.global.u64 	%rd1, %rd5;
	cvta.to.global.u64 	%rd2, %rd4;
	mov.u32 	%r1, %tid.x;
	mov.u32 	%r2, %ctaid.x;
	mov.u32 	%r42, %ntid.x;
	mad.lo.s32 	%r40, %r2, %r42, %r1;
	mov.u32 	%r22, %nctaid.x;
	mul.lo.s32 	%r5, %r22, %r42;
	mul.lo.s32 	%r23, %r20, %r19;
	mul.lo.s32 	%r6, %r23, %r21;
	setp.ge.s32 	%p1, %r40, %r6;
	mov.f32 	%f38, 0f00000000;
	@%p1 bra 	$L__BB7_7;
	add.s32 	%r24, %r40, %r5;
	max.s32 	%r25, %r6, %r24;
	setp.lt.s32 	%p2, %r24, %r6;
	selp.u32 	%r26, 1, 0, %p2;
	add.s32 	%r27, %r24, %r26;
	sub.s32 	%r28, %r25, %r27;
	div.u32 	%r29, %r28, %r5;
	add.s32 	%r7, %r29, %r26;
	and.b32  	%r30, %r7, 3;
	setp.eq.s32 	%p3, %r30, 3;
	mov.f32 	%f38, 0f00000000;
	@%p3 bra 	$L__BB7_4;
	add.s32 	%r31, %r7, 1;
	and.b32  	%r32, %r31, 3;
	neg.s32 	%r38, %r32;
	mov.f32 	%f38, 0f00000000;
$L__BB7_3:
	.pragma "nounroll";
	mul.wide.s32 	%rd6, %r40, 4;
	add.s64 	%rd7, %rd1, %rd6;
	add.s64 	%rd8, %rd2, %rd6;
	ld.global.f32 	%f12, [%rd8];
	ld.global.f32 	%f13, [%rd7];
	sub.f32 	%f14, %f12, %f13;
	fma.rn.f32 	%f38, %f14, %f14, %f38;
	add.s32 	%r40, %r40, %r5;
	add.s32 	%r38, %r38, 1;
	setp.ne.s32 	%p4, %r38, 0;
	@%p4 bra 	$L__BB7_3;
$L__BB7_4:
	setp.lt.u32 	%p5, %r7, 3;
	@%p5 bra 	$L__BB7_7;
	mul.wide.s32 	%rd12, %r5, 4;
	shl.b32 	%r33, %r5, 2;
$L__BB7_6:
	mul.wide.s32 	%rd9, %r40, 4;
	add.s64 	%rd10, %rd2, %rd9;
	ld.global.f32 	%f15, [%rd10];
	add.s64 	%rd11, %rd1, %rd9;
	ld.global.f32 	%f16, [%rd11];
	sub.f32 	%f17, %f15, %f16;
	fma.rn.f32 	%f18, %f17, %f17, %f38;
	add.s64 	%rd13, %rd10, %rd12;
	ld.global.f32 	%f19, [%rd13];
	add.s64 	%rd14, %rd11, %rd12;
	ld.global.f32 	%f20, [%rd14];
	sub.f32 	%f21, %f19, %f20;
	fma.rn.f32 	%f22, %f21, %f21, %f18;
	add.s64 	%rd15, %rd13, %rd12;
	ld.global.f32 	%f23, [%rd15];
	add.s64 	%rd16, %rd14, %rd12;
	ld.global.f32 	%f24, [%rd16];
	sub.f32 	%f25, %f23, %f24;
	fma.rn.f32 	%f26, %f25, %f25, %f22;
	add.s64 	%rd17, %rd15, %rd12;
	ld.global.f32 	%f27, [%rd17];
	add.s64 	%rd18, %rd16, %rd12;
	ld.global.f32 	%f28, [%rd18];
	sub.f32 	%f29, %f27, %f28;
	fma.rn.f32 	%f38, %f29, %f29, %f26;
	add.s32 	%r40, %r33, %r40;
	setp.lt.s32 	%p6, %r40, %r6;
	@%p6 bra 	$L__BB7_6;
$L__BB7_7:
	shl.b32 	%r34, %r1, 2;
	mov.u32 	%r35, _ZZ16checkConvergenceIfEvPT_S1_S1_iiiE10thread_sum;
	add.s32 	%r16, %r35, %r34;
	st.shared.f32 	[%r16], %f38;
	bar.sync 	0;
	setp.lt.u32 	%p7, %r42, 2;
	@%p7 bra 	$L__BB7_11;
$L__BB7_8:
	shr.u32 	%r18, %r42, 1;
	setp.ge.u32 	%p8, %r1, %r18;
	@%p8 bra 	$L__BB7_10;
	shl.b32 	%r36, %r18, 2;
	add.s32 	%r37, %r16, %r36;
	ld.shared.f32 	%f30, [%r37];
	ld.shared.f32 	%f31, [%r16];
	add.f32 	%f32, %f30, %f31;
	st.shared.f32 	[%r16], %f32;
$L__BB7_10:
	bar.sync 	0;
	setp.gt.u32 	%p9, %r42, 3;
	mov.u32 	%r42, %r18;
	@%p9 bra 	$L__BB7_8;
$L__BB7_11:
	setp.ne.s32 	%p10, %r1, 0;
	@%p10 bra 	$L__BB7_13;
	ld.shared.f32 	%f33, [_ZZ16checkConvergenceIfEvPT_S1_S1_iiiE10thread_sum];
	cvta.to.global.u64 	%rd19, %rd3;
	mul.wide.u32 	%rd20, %r2, 4;
	add.s64 	%rd21, %rd19, %rd20;
	st.global.f32 	[%rd21], %f33;
$L__BB7_13:
	bar.sync 	0;
	ret;

}
	// .globl	_Z11initDensityIdEvPT_iiidddd
.visible .entry _Z11initDensityIdEvPT_iiidddd(
	.param .u64 .ptr .align 1 _Z11initDensityIdEvPT_iiidddd_param_0,
	.param .u32 _Z11initDensityIdEvPT_iiidddd_param_1,
	.param .u32 _Z11initDensityIdEvPT_iiidddd_param_2,
	.param .u32 _Z11initDensityIdEvPT_iiidddd_param_3,
	.param .f64 _Z11initDensityIdEvPT_iiidddd_param_4,
	.param .f64 _Z11initDensityIdEvPT_iiidddd_param_5,
	.param .f64 _Z11initDensityIdEvPT_iiidddd_param_6,
	.param .f64 _Z11initDensityIdEvPT_iiidddd_param_7
)
{
	.reg .pred 	%p<12>;
	.reg .b32 	%r<33>;
	.reg .b64 	%rd<5>;
	.reg .b64 	%fd<11>;

	ld.param.u64 	%rd2, [_Z11initDensityIdEvPT_iiidddd_param_0];
	ld.param.u32 	%r15, [_Z11initDensityIdEvPT_iiidddd_param_1];
	ld.param.u32 	%r16, [_Z11initDensityIdEvPT_iiidddd_param_2];
	ld.param.u32 	%r17, [_Z11initDensityIdEvPT_iiidddd_param_3];
	ld.param.f64 	%fd2, [_Z11initDensityIdEvPT_iiidddd_param_4];
	ld.param.f64 	%fd3, [_Z11initDensityIdEvPT_iiidddd_param_5];
	ld.param.f64 	%fd4, [_Z11initDensityIdEvPT_iiidddd_param_6];
	ld.param.f64 	%fd5, [_Z11initDensityIdEvPT_iiidddd_param_7];
	mov.u32 	%r18, %tid.x;
	mov.u32 	%r19, %ctaid.x;
	mov.u32 	%r1, %ntid.x;
	mad.lo.s32 	%r32, %r19, %r1, %r18;
	mul.lo.s32 	%r20, %r16, %r15;
	mul.lo.s32 	%r3, %r20, %r17;
	setp.ge.s32 	%p1, %r32, %r3;
	@%p1 bra 	$L__BB8_7;
	rcp.rn.f64 	%fd6, %fd4;
	cvt.rzi.s32.f64 	%r21, %fd6;
	rcp.rn.f64 	%fd7, %fd3;
	cvt.rzi.s32.f64 	%r22, %fd7;
	rcp.rn.f64 	%fd8, %fd2;
	cvt.rzi.s32.f64 	%r23, %fd8;
	mul.lo.s32 	%r4, %r17, %r16;
	shl.b32 	%r5, %r23, 1;
	sub.s32 	%r6, %r15, %r5;
	shl.b32 	%r7, %r22, 1;
	sub.s32 	%r8, %r16, %r7;
	shl.b32 	%r9, %r21, 1;
	sub.s32 	%r10, %r17, %r9;
	mov.u32 	%r24, %nctaid.x;
	mul.lo.s32 	%r11, %r1, %r24;
	cvta.to.global.u64 	%rd1, %rd2;
$L__BB8_2:
	div.s32 	%r25, %r32, %r4;
	mul.lo.s32 	%r27, %r4, %r25;
	sub.s32 	%r13, %r32, %r27;
	setp.lt.s32 	%p2, %r25, %r5;
	setp.ge.s32 	%p3, %r25, %r6;
	or.pred  	%p4, %p2, %p3;
	@%p4 bra 	$L__BB8_5;
	div.s32 	%r28, %r13, %r17;
	setp.lt.s32 	%p5, %r28, %r7;
	setp.ge.s32 	%p6, %r28, %r8;
	or.pred  	%p7, %p5, %p6;
	@%p7 bra 	$L__BB8_5;
	rem.s32 	%r30, %r13, %r17;
	setp.ge.s32 	%p8, %r30, %r9;
	setp.lt.s32 	%p9, %r30, %r10;
	and.pred  	%p10, %p8, %p9;
	mov.f64 	%fd10, %fd5;
	@%p10 bra 	$L__BB8_6;
$L__BB8_5:
	mov.f64 	%fd10, 0d0000000000000000;
$L__BB8_6:
	mul.wide.s32 	%rd3, %r32, 8;
	add.s64 	%rd4, %rd1, %rd3;
	st.global.f64 	[%rd4], %fd10;
	add.s32 	%r32, %r32, %r11;
	setp.lt.s32 	%p11, %r32, %r3;
	@%p11 bra 	$L__BB8_2;
$L__BB8_7:
	ret;

}
	// .globl	_Z19initWeightFunctionsIdEvPT_iiiddd
.visible .entry _Z19initWeightFunctionsIdEvPT_iiiddd(
	.param .u64 .ptr .align 1 _Z19initWeightFunctionsIdEvPT_iiiddd_param_0,
	.param .u32 _Z19initWeightFunctionsIdEvPT_iiiddd_param_1,
	.param .u32 _Z19initWeightFunctionsIdEvPT_iiiddd_param_2,
	.param .u32 _Z19initWeightFunctionsIdEvPT_iiiddd_param_3,
	.param .f64 _Z19initWeightFunctionsIdEvPT_iiiddd_param_4,
	.param .f64 _Z19initWeightFunctionsIdEvPT_iiiddd_param_5,
	.param .f64 _Z19initWeightFunctionsIdEvPT_iiiddd_param_6
)
{
	.reg .pred 	%p<14>;
	.reg .b32 	%r<58>;
	.reg .b64 	%rd<29>;
	.reg .b64 	%fd<116>;

	ld.param.u32 	%r18, [_Z19initWeightFunctionsIdEvPT_iiiddd_param_1];
	ld.param.u32 	%r19, [_Z19initWeightFunctionsIdEvPT_iiiddd_param_2];
	ld.param.u32 	%r20, [_Z19initWeightFunctionsIdEvPT_iiiddd_param_3];
	ld.param.f64 	%fd21, [_Z19initWeightFunctionsIdEvPT_iiiddd_param_6];
	mov.u32 	%r21, %tid.x;
	mov.u32 	%r22, %ctaid.x;
	mov.u32 	%r23, %ntid.x;
	mad.lo.s32 	%r54, %r22, %r23, %r21;
	mul.lo.s32 	%r24, %r19, %r18;
	shr.u32 	%r25, %r20, 31;
	add.s32 	%r26, %r20, %r25;
	shr.s32 	%r2, %r26, 1;
	add.s32 	%r3, %r2, 1;
	mad.lo.s32 	%r4, %r24, %r2, %r24;
	setp.ge.s32 	%p1, %r54, %r4;
	@%p1 bra 	$L__BB9_15;
	cvt.rn.f64.s32 	%fd22, %r18;
	cvt.rn.f64.s32 	%fd23, %r19;
	cvt.rn.f64.s32 	%fd24, %r20;
	mul.f64 	%fd25, %fd22, %fd23;
	mul.f64 	%fd26, %fd25, %fd24;
	rcp.rn.f64 	%fd27, %fd26;
	not.b32 	%r27, %r2;
	mul.lo.s32 	%r5, %r19, %r27;
	shr.u32 	%r28, %r18, 31;
	add.s32 	%r29, %r18, %r28;
	shr.s32 	%r6, %r29, 1;
	shr.u32 	%r30, %r19, 31;
	add.s32 	%r31, %r19, %r30;
	shr.s32 	%r7, %r31, 1;
	mul.f64 	%fd1, %fd21, %fd24;
	mul.f64 	%fd2, %fd27, 0d402921FB54442D18;
	div.rn.f64 	%fd3, %fd2, 0d4008000000000000;
	mul.wide.s32 	%rd21, %r4, 8;
$L__BB9_2:
	ld.param.f64 	%fd112, [_Z19initWeightFunctionsIdEvPT_iiiddd_param_5];
	ld.param.f64 	%fd111, [_Z19initWeightFunctionsIdEvPT_iiiddd_param_4];
	mul.lo.s32 	%r32, %r3, %r19;
	div.s32 	%r33, %r54, %r32;
	mad.lo.s32 	%r34, %r5, %r33, %r54;
	div.s32 	%r35, %r34, %r3;
	mul.lo.s32 	%r36, %r35, %r3;
	sub.s32 	%r37, %r34, %r36;
	setp.gt.s32 	%p2, %r33, %r6;
	sub.s32 	%r38, %r18, %r33;
	selp.f64 	%fd28, 0dC01921FB54442D18, 0d401921FB54442D18, %p2;
	selp.b32 	%r39, %r38, %r33, %p2;
	cvt.rn.f64.s32 	%fd29, %r39;
	mul.f64 	%fd30, %fd28, %fd29;
	cvt.rn.f64.s32 	%fd31, %r18;
	mul.f64 	%fd32, %fd111, %fd31;
	div.rn.f64 	%fd4, %fd30, %fd32;
	setp.gt.s32 	%p3, %r35, %r7;
	sub.s32 	%r40, %r19, %r35;
	selp.f64 	%fd33, 0dC01921FB54442D18, 0d401921FB54442D18, %p3;
	selp.b32 	%r41, %r40, %r35, %p3;
	cvt.rn.f64.s32 	%fd34, %r41;
	mul.f64 	%fd35, %fd33, %fd34;
	cvt.rn.f64.s32 	%fd36, %r19;
	mul.f64 	%fd37, %fd112, %fd36;
	div.rn.f64 	%fd5, %fd35, %fd37;
	cvt.rn.f64.s32 	%fd38, %r37;
	mul.f64 	%fd39, %fd38, 0d401921FB54442D18;
	div.rn.f64 	%fd6, %fd39, %fd1;
	mul.f64 	%fd40, %fd5, %fd5;
	fma.rn.f64 	%fd41, %fd4, %fd4, %fd40;
	fma.rn.f64 	%fd42, %fd6, %fd6, %fd41;
	sqrt.rn.f64 	%fd7, %fd42;
	setp.neu.f64 	%p4, %fd42, 0d0000000000000000;
	@%p4 bra 	$L__BB9_4;
	ld.param.u64 	%rd28, [_Z19initWeightFunctionsIdEvPT_iiiddd_param_0];
	cvta.to.global.u64 	%rd18, %rd28;
	mul.wide.s32 	%rd19, %r54, 8;
	add.s64 	%rd20, %rd18, %rd19;
	st.global.f64 	[%rd20], %fd3;
	add.s64 	%rd22, %rd20, %rd21;
	st.global.f64 	[%rd22], %fd2;
	add.s64 	%rd23, %rd22, %rd21;
	mov.b64 	%rd24, 0;
	st.global.u64 	[%rd23], %rd24;
	add.s64 	%rd25, %rd23, %rd21;
	st.global.u64 	[%rd25], %rd24;
	add.s64 	%rd26, %rd25, %rd21;
	st.global.u64 	[%rd26], %rd24;
	bra.uni 	$L__BB9_14;
$L__BB9_4:
	abs.f64 	%fd8, %fd7;
	setp.neu.f64 	%p5, %fd8, 0d7FF0000000000000;
	@%p5 bra 	$L__BB9_6;
	mov.f64 	%fd48, 0d0000000000000000;
	mul.rn.f64 	%fd113, %fd7, %fd48;
	mov.b32 	%r55, 0;
	bra.uni 	$L__BB9_8;
$L__BB9_6:
	mul.f64 	%fd43, %fd7, 0d3FE45F306DC9C883;
	cvt.rni.s32.f64 	%r55, %fd43;
	cvt.rn.f64.s32 	%fd44, %r55;
	fma.rn.f64 	%fd45, %fd44, 0dBFF921FB54442D18, %fd7;
	fma.rn.f64 	%fd46, %fd44, 0dBC91A62633145C00, %fd45;
	fma.rn.f64 	%fd113, %fd44, 0dB97B839A252049C0, %fd46;
	setp.ltu.f64 	%p6, %fd8, 0d41E0000000000000;
	@%p6 bra 	$L__BB9_8;
	{ // callseq 2, 0
	.param .b64 param0;
	st.param.f64 	[param0], %fd7;
	.param .align 16 .b8 retval0[16];
	call.uni (retval0), 
	__internal_trig_reduction_slowpathd, 
	(
	param0
	);
	ld.param.f64 	%fd113, [retval0];
	ld.param.b32 	%r55, [retval0+8];
	} // callseq 2
$L__BB9_8:
	setp.neu.f64 	%p7, %fd8, 0d7FF0000000000000;
	shl.b32 	%r44, %r55, 6;
	cvt.u64.u32 	%rd2, %r44;
	and.b64  	%rd3, %rd2, 64;
	mov.u64 	%rd4, __cudart_sin_cos_coeffs;
	add.s64 	%rd5, %rd4, %rd3;
	mul.rn.f64 	%fd49, %fd113, %fd113;
	and.b32  	%r45, %r55, 1;
	setp.eq.b32 	%p8, %r45, 1;
	selp.f64 	%fd50, 0dBDA8FF8320FD8164, 0d3DE5DB65F9785EBA, %p8;
	ld.global.nc.v2.f64 	{%fd51, %fd52}, [%rd5];
	fma.rn.f64 	%fd53, %fd50, %fd49, %fd51;
	fma.rn.f64 	%fd54, %fd53, %fd49, %fd52;
	ld.global.nc.v2.f64 	{%fd55, %fd56}, [%rd5+16];
	fma.rn.f64 	%fd57, %fd54, %fd49, %fd55;
	fma.rn.f64 	%fd58, %fd57, %fd49, %fd56;
	ld.global.nc.v2.f64 	{%fd59, %fd60}, [%rd5+32];
	fma.rn.f64 	%fd61, %fd58, %fd49, %fd59;
	fma.rn.f64 	%fd62, %fd61, %fd49, %fd60;
	fma.rn.f64 	%fd63, %fd62, %fd113, %fd113;
	fma.rn.f64 	%fd64, %fd62, %fd49, 0d3FF0000000000000;
	selp.f64 	%fd65, %fd64, %fd63, %p8;
	and.b32  	%r46, %r55, 2;
	setp.eq.s32 	%p9, %r46, 0;
	mov.f64 	%fd66, 0d0000000000000000;
	sub.f64 	%fd67, %fd66, %fd65;
	selp.f64 	%fd13, %fd65, %fd67, %p9;
	@%p7 bra 	$L__BB9_10;
	mov.f64 	%fd73, 0d0000000000000000;
	mul.rn.f64 	%fd115, %fd7, %fd73;
	mov.b32 	%r57, 1;
	bra.uni 	$L__BB9_13;
$L__BB9_10:
	mul.f64 	%fd68, %fd7, 0d3FE45F306DC9C883;
	cvt.rni.s32.f64 	%r56, %fd68;
	cvt.rn.f64.s32 	%fd69, %r56;
	fma.rn.f64 	%fd70, %fd69, 0dBFF921FB54442D18, %fd7;
	fma.rn.f64 	%fd71, %fd69, 0dBC91A62633145C00, %fd70;
	fma.rn.f64 	%fd115, %fd69, 0dB97B839A252049C0, %fd71;
	setp.ltu.f64 	%p10, %fd8, 0d41E0000000000000;
	@%p10 bra 	$L__BB9_12;
	{ // callseq 3, 0
	.param .b64 param0;
	st.param.f64 	[param0], %fd7;
	.param .align 16 .b8 retval0[16];
	call.uni (retval0), 
	__internal_trig_reduction_slowpathd, 
	(
	param0
	);
	ld.param.f64 	%fd115, [retval0];
	ld.param.b32 	%r56, [retval0+8];
	} // callseq 3
$L__BB9_12:
	add.s32 	%r57, %r56, 1;
$L__BB9_13:
	ld.param.u64 	%rd27, [_Z19initWeightFunctionsIdEvPT_iiiddd_param_0];
	shl.b32 	%r49, %r57, 6;
	cvt.u64.u32 	%rd6, %r49;
	and.b64  	%rd7, %rd6, 64;
	mov.u64 	%rd8, __cudart_sin_cos_coeffs;
	add.s64 	%rd9, %rd8, %rd7;
	mul.rn.f64 	%fd74, %fd115, %fd115;
	and.b32  	%r50, %r57, 1;
	setp.eq.b32 	%p11, %r50, 1;
	selp.f64 	%fd75, 0dBDA8FF8320FD8164, 0d3DE5DB65F9785EBA, %p11;
	ld.global.nc.v2.f64 	{%fd76, %fd77}, [%rd9];
	fma.rn.f64 	%fd78, %fd75, %fd74, %fd76;
	fma.rn.f64 	%fd79, %fd78, %fd74, %fd77;
	ld.global.nc.v2.f64 	{%fd80, %fd81}, [%rd9+16];
	fma.rn.f64 	%fd82, %fd79, %fd74, %fd80;
	fma.rn.f64 	%fd83, %fd82, %fd74, %fd81;
	ld.global.nc.v2.f64 	{%fd84, %fd85}, [%rd9+32];
	fma.rn.f64 	%fd86, %fd83, %fd74, %fd84;
	fma.rn.f64 	%fd87, %fd86, %fd74, %fd85;
	fma.rn.f64 	%fd88, %fd87, %fd115, %fd115;
	fma.rn.f64 	%fd89, %fd87, %fd74, 0d3FF0000000000000;
	selp.f64 	%fd90, %fd89, %fd88, %p11;
	and.b32  	%r51, %r57, 2;
	setp.eq.s32 	%p12, %r51, 0;
	mov.f64 	%fd91, 0d0000000000000000;
	sub.f64 	%fd92, %fd91, %fd90;
	selp.f64 	%fd93, %fd90, %fd92, %p12;
	mul.f64 	%fd94, %fd7, %fd93;
	sub.f64 	%fd95, %fd13, %fd94;
	mul.f64 	%fd96, %fd2, %fd95;
	mul.f64 	%fd97, %fd7, %fd7;
	mul.f64 	%fd98, %fd7, %fd97;
	div.rn.f64 	%fd99, %fd96, %fd98;
	cvta.to.global.u64 	%rd10, %rd27;
	mul.wide.s32 	%rd11, %r54, 8;
	add.s64 	%rd12, %rd10, %rd11;
	st.global.f64 	[%rd12], %fd99;
	mul.f64 	%fd100, %fd2, %fd13;
	div.rn.f64 	%fd101, %fd100, %fd7;
	mul.wide.s32 	%rd13, %r4, 8;
	add.s64 	%rd14, %rd12, %rd13;
	st.global.f64 	[%rd14], %fd101;
	neg.f64 	%fd102, %fd4;
	ld.global.f64 	%fd103, [%rd12];
	mul.f64 	%fd104, %fd103, %fd102;
	add.s64 	%rd15, %rd14, %rd13;
	st.global.f64 	[%rd15], %fd104;
	neg.f64 	%fd105, %fd5;
	ld.global.f64 	%fd106, [%rd12];
	mul.f64 	%fd107, %fd106, %fd105;
	add.s64 	%rd16, %rd15, %rd13;
	st.global.f64 	[%rd16], %fd107;
	neg.f64 	%fd108, %fd6;
	ld.global.f64 	%fd109, [%rd12];
	mul.f64 	%fd110, %fd109, %fd108;
	add.s64 	%rd17, %rd16, %rd13;
	st.global.f64 	[%rd17], %fd110;
$L__BB9_14:
	mov.u32 	%r52, %nctaid.x;
	mov.u32 	%r53, %ntid.x;
	mad.lo.s32 	%r54, %r52, %r53, %r54;
	setp.lt.s32 	%p13, %r54, %r4;
	@%p13 bra 	$L__BB9_2;
$L__BB9_15:
	ret;

}
	// .globl	_Z14prepareDensityIdEvPT_biiiddd
.visible .entry _Z14prepareDensityIdEvPT_biiiddd(
	.param .u64 .ptr .align 1 _Z14prepareDensityIdEvPT_biiiddd_param_0,
	.param .u8 _Z14prepareDensityIdEvPT_biiiddd_param_1,
	.param .u32 _Z14prepareDensityIdEvPT_biiiddd_param_2,
	.param .u32 _Z14prepareDensityIdEvPT_biiiddd_param_3,
	.param .u32 _Z14prepareDensityIdEvPT_biiiddd_param_4,
	.param .f64 _Z14prepareDensityIdEvPT_biiiddd_param_5,
	.param .f64 _Z14prepareDensityIdEvPT_biiiddd_param_6,
	.param .f64 _Z14prepareDensityIdEvPT_biiiddd_param_7
)
{
	.reg .pred 	%p<69>;
	.reg .b16 	%rs<2>;
	.reg .b32 	%r<101>;
	.reg .b64 	%rd<15>;
	.reg .b64 	%fd<31>;

	ld.param.u64 	%rd8, [_Z14prepareDensityIdEvPT_biiiddd_param_0];
	ld.param.s8 	%rs1, [_Z14prepareDensityIdEvPT_biiiddd_param_1];
	ld.param.u32 	%r44, [_Z14prepareDensityIdEvPT_biiiddd_param_2];
	ld.param.u32 	%r45, [_Z14prepareDensityIdEvPT_biiiddd_param_3];
	ld.param.u32 	%r46, [_Z14prepareDensityIdEvPT_biiiddd_param_4];
	ld.param.f64 	%fd1, [_Z14prepareDensityIdEvPT_biiiddd_param_5];
	ld.param.f64 	%fd2, [_Z14prepareDensityIdEvPT_biiiddd_param_6];
	ld.param.f64 	%fd3, [_Z14prepareDensityIdEvPT_biiiddd_param_7];
	cvta.to.global.u64 	%rd1, %rd8;
	mov.u32 	%r47, %tid.x;
	mov.u32 	%r48, %ctaid.x;
	mov.u32 	%r49, %ntid.x;
	mad.lo.s32 	%r99, %r48, %r49, %r47;
	mov.u32 	%r50, %nctaid.x;
	mul.lo.s32 	%r2, %r49, %r50;
	mul.lo.s32 	%r51, %r45, %r44;
	mul.lo.s32 	%r3, %r51, %r46;
	setp.ge.s32 	%p1, %r99, %r3;
	@%p1 bra 	$L__BB10_33;
	rcp.rn.f64 	%fd4, %fd3;
	cvt.rzi.s32.f64 	%r52, %fd4;
	rcp.rn.f64 	%fd5, %fd2;
	cvt.rzi.s32.f64 	%r53, %fd5;
	rcp.rn.f64 	%fd6, %fd1;
	cvt.rzi.s32.f64 	%r54, %fd6;
	mul.lo.s32 	%r4, %r46, %r45;
	setp.ne.s16 	%p2, %rs1, 0;
	shl.b32 	%r5, %r54, 1;
	shl.b32 	%r6, %r53, 1;
	shl.b32 	%r7, %r52, 1;
	not.b32 	%r55, %r5;
	add.s32 	%r8, %r44, %r55;
	not.b32 	%r56, %r6;
	add.s32 	%r9, %r45, %r56;
	not.b32 	%r57, %r7;
	add.s32 	%r10, %r46, %r57;
	@%p2 bra 	$L__BB10_7;
$L__BB10_2:
	div.s32 	%r12, %r99, %r4;
	mul.lo.s32 	%r91, %r4, %r12;
	sub.s32 	%r92, %r99, %r91;
	div.s32 	%r93, %r92, %r46;
	mul.lo.s32 	%r94, %r93, %r46;
	sub.s32 	%r95, %r92, %r94;
	setp.ne.s32 	%p58, %r12, %r5;
	setp.ne.s32 	%p59, %r93, %r6;
	and.pred  	%p60, %p58, %p59;
	setp.ne.s32 	%p61, %r95, %r7;
	mul.wide.s32 	%rd14, %r99, 8;
	add.s64 	%rd2, %rd1, %rd14;
	and.pred  	%p62, %p60, %p61;
	@%p62 bra 	$L__BB10_4;
	ld.global.f64 	%fd27, [%rd2];
	add.f64 	%fd28, %fd27, %fd27;
	st.global.f64 	[%rd2], %fd28;
$L__BB10_4:
	setp.ne.s32 	%p63, %r12, %r8;
	setp.ne.s32 	%p64, %r93, %r9;
	and.pred  	%p65, %p63, %p64;
	setp.ne.s32 	%p66, %r95, %r10;
	and.pred  	%p67, %p65, %p66;
	@%p67 bra 	$L__BB10_6;
	ld.global.f64 	%fd29, [%rd2];
	add.f64 	%fd30, %fd29, %fd29;
	st.global.f64 	[%rd2], %fd30;
$L__BB10_6:
	add.s32 	%r99, %r99, %r2;
	setp.lt.s32 	%p68, %r99, %r3;
	@%p68 bra 	$L__BB10_2;
	bra.uni 	$L__BB10_33;
$L__BB10_7:
	add.s32 	%r58, %r99, %r2;
	max.s32 	%r59, %r3, %r58;
	setp.lt.s32 	%p3, %r58, %r3;
	selp.u32 	%r60, 1, 0, %p3;
	add.s32 	%r61, %r58, %r60;
	sub.s32 	%r62, %r59, %r61;
	div.u32 	%r63, %r62, %r2;
	add.s32 	%r16, %r63, %r60;
	and.b32  	%r64, %r16, 3;
	setp.eq.s32 	%p4, %r64, 3;
	@%p4 bra 	$L__BB10_14;
	neg.s32 	%r17, %r4;
	add.s32 	%r65, %r16, 1;
	and.b32  	%r66, %r65, 3;
	neg.s32 	%r97, %r66;
$L__BB10_9:
	.pragma "nounroll";
	mul.wide.s32 	%rd9, %r99, 8;
	add.s64 	%rd3, %rd1, %rd9;
	div.s32 	%r21, %r99, %r4;
	mad.lo.s32 	%r67, %r17, %r21, %r99;
	div.s32 	%r68, %r67, %r46;
	mul.lo.s32 	%r69, %r68, %r46;
	sub.s32 	%r70, %r67, %r69;
	setp.ne.s32 	%p5, %r21, %r5;
	setp.ne.s32 	%p6, %r68, %r6;
	and.pred  	%p7, %p5, %p6;
	setp.ne.s32 	%p8, %r70, %r7;
	and.pred  	%p9, %p7, %p8;
	@%p9 bra 	$L__BB10_11;
	ld.global.f64 	%fd7, [%rd3];
	mul.f64 	%fd8, %fd7, 0d3FE0000000000000;
	st.global.f64 	[%rd3], %fd8;
$L__BB10_11:
	setp.ne.s32 	%p10, %r21, %r8;
	setp.ne.s32 	%p11, %r68, %r9;
	and.pred  	%p12, %p10, %p11;
	setp.ne.s32 	%p13, %r70, %r10;
	and.pred  	%p14, %p12, %p13;
	@%p14 bra 	$L__BB10_13;
	ld.global.f64 	%fd9, [%rd3];
	mul.f64 	%fd10, %fd9, 0d3FE0000000000000;
	st.global.f64 	[%rd3], %fd10;
$L__BB10_13:
	add.s32 	%r99, %r99, %r2;
	add.s32 	%r97, %r97, 1;
	setp.ne.s32 	%p15, %r97, 0;
	@%p15 bra 	$L__BB10_9;
$L__BB10_14:
	setp.lt.u32 	%p16, %r16, 3;
	@%p16 bra 	$L__BB10_33;
	mul.wide.s32 	%rd11, %r2, 8;
$L__BB10_16:
	div.s32 	%r28, %r99, %r4;
	mul.lo.s32 	%r71, %r4, %r28;
	sub.s32 	%r72, %r99, %r71;
	div.s32 	%r73, %r72, %r46;
	mul.lo.s32 	%r74, %r73, %r46;
	sub.s32 	%r75, %r72, %r74;
	setp.ne.s32 	%p17, %r28, %r5;
	setp.ne.s32 	%p18, %r73, %r6;
	and.pred  	%p19, %p17, %p18;
	setp.ne.s32 	%p20, %r75, %r7;
	mul.wide.s32 	%rd10, %r99, 8;
	add.s64 	%rd4, %rd1, %rd10;
	and.pred  	%p21, %p19, %p20;
	@%p21 bra 	$L__BB10_18;
	ld.global.f64 	%fd11, [%rd4];
	mul.f64 	%fd12, %fd11, 0d3FE0000000000000;
	st.global.f64 	[%rd4], %fd12;
$L__BB10_18:
	setp.ne.s32 	%p22, %r28, %r8;
	setp.ne.s32 	%p23, %r73, %r9;
	and.pred  	%p24, %p22, %p23;
	setp.ne.s32 	%p25, %r75, %r10;
	and.pred  	%p26, %p24, %p25;
	@%p26 bra 	$L__BB10_20;
	ld.global.f64 	%fd13, [%rd4];
	mul.f64 	%fd14, %fd13, 0d3FE0000000000000;
	st.global.f64 	[%rd4], %fd14;
$L__BB10_20:
	add.s32 	%r31, %r99, %r2;
	div.s32 	%r32, %r31, %r4;
	mul.lo.s32 	%r76, %r4, %r32;
	sub.s32 	%r77, %r31, %r76;
	div.s32 	%r78, %r77, %r46;
	mul.lo.s32 	%r79, %r78, %r46;
	sub.s32 	%r80, %r77, %r79;
	setp.ne.s32 	%p27, %r32, %r5;
	setp.ne.s32 	%p28, %r78, %r6;
	and.pred  	%p29, %p27, %p28;
	setp.ne.s32 	%p30, %r80, %r7;
	add.s64 	%rd5, %rd4, %rd11;
	and.pred  	%p31, %p29, %p30;
	@%p31 bra 	$L__BB10_22;
	ld.global.f64 	%fd15, [%rd5];
	mul.f64 	%fd16, %fd15, 0d3FE0000000000000;
	st.global.f64 	[%rd5], %fd16;
$L__BB10_22:
	setp.ne.s32 	%p32, %r32, %r8;
	setp.ne.s32 	%p33, %r78, %r9;
	and.pred  	%p34, %p32, %p33;
	setp.ne.s32 	%p35, %r80, %r10;
	and.pred  	%p36, %p34, %p35;
	@%p36 bra 	$L__BB10_24;
	ld.global.f64 	%fd17, [%rd5];
	mul.f64 	%fd18, %fd17, 0d3FE0000000000000;
	st.global.f64 	[%rd5], %fd18;
$L__BB10_24:
	add.s32 	%r35, %r31, %r2;
	div.s32 	%r36, %r35, %r4;
	mul.lo.s32 	%r81, %r4, %r36;
	sub.s32 	%r82, %r35, %r81;
	div.s32 	%r83, %r82, %r46;
	mul.lo.s32 	%r84, %r83, %r46;
	sub.s32 	%r85, %r82, %r84;
	setp.ne.s32 	%p37, %r36, %r5;
	setp.ne.s32 	%p38, %r83, %r6;
	and.pred  	%p39, %p37, %p38;
	setp.ne.s32 	%p40, %r85, %r7;
	mul.wide.s32 	%rd12, %r35, 8;
	add.s64 	%rd6, %rd1, %rd12;
	and.pred  	%p41, %p39, %p40;
	@%p41 bra 	$L__BB10_26;
	ld.global.f64 	%fd19, [%rd6];
	mul.f64 	%fd20, %fd19, 0d3FE0000000000000;
	st.global.f64 	[%rd6], %fd20;
$L__BB10_26:
	setp.ne.s32 	%p42, %r36, %r8;
	setp.ne.s32 	%p43, %r83, %r9;
	and.pred  	%p44, %p42, %p43;
	setp.ne.s32 	%p45, %r85, %r10;
	and.pred  	%p46, %p44, %p45;
	@%p46 bra 	$L__BB10_28;
	ld.global.f64 	%fd21, [%rd6];
	mul.f64 	%fd22, %fd21, 0d3FE0000000000000;
	st.global.f64 	[%rd6], %fd22;
$L__BB10_28:
	add.s32 	%r39, %r35, %r2;
	div.s32 	%r40, %r39, %r4;
	mul.lo.s32 	%r86, %r4, %r40;
	sub.s32 	%r87, %r39, %r86;
	div.s32 	%r88, %r87, %r46;
	mul.lo.s32 	%r89, %r88, %r46;
	sub.s32 	%r90, %r87, %r89;
	setp.ne.s32 	%p47, %r40, %r5;
	setp.ne.s32 	%p48, %r88, %r6;
	and.pred  	%p49, %p47, %p48;
	setp.ne.s32 	%p50, %r90, %r7;
	mul.wide.s32 	%rd13, %r39, 8;
	add.s64 	%rd7, %rd1, %rd13;
	and.pred  	%p51, %p49, %p50;
	@%p51 bra 	$L__BB10_30;
	ld.global.f64 	%fd23, [%rd7];
	mul.f64 	%fd24, %fd23, 0d3FE0000000000000;
	st.global.f64 	[%rd7], %fd24;
$L__BB10_30:
	setp.ne.s32 	%p52, %r40, %r8;
	setp.ne.s32 	%p53, %r88, %r9;
	and.pred  	%p54, %p52, %p53;
	setp.ne.s32 	%p55, %r90, %r10;
	and.pred  	%p56, %p54, %p55;
	@%p56 bra 	$L__BB10_32;
	ld.global.f64 	%fd25, [%rd7];
	mul.f64 	%fd26, %fd25, 0d3FE0000000000000;
	st.global.f64 	[%rd7], %fd26;
$L__BB10_32:
	add.s32 	%r99, %r39, %r2;
	setp.lt.s32 	%p57, %r99, %r3;
	@%p57 bra 	$L__BB10_16;
$L__BB10_33:
	ret;

}
	// .globl	_Z24weightedDensitiesFourierId7double2EvPT0_PT_S2_iii
.visible .entry _Z24weightedDensitiesFourierId7double2EvPT0_PT_S2_iii(
	.param .u64 .ptr .align 1 _Z24weightedDensitiesFourierId7double2EvPT0_PT_S2_iii_param_0,
	.param .u64 .ptr .align 1 _Z24weightedDensitiesFourierId7double2EvPT0_PT_S2_iii_param_1,
	.param .u64 .ptr .align 1 _Z24weightedDensitiesFourierId7double2EvPT0_PT_S2_iii_param_2,
	.param .u32 _Z24weightedDensitiesFourierId7double2EvPT0_PT_S2_iii_param_3,
	.param .u32 _Z24weightedDensitiesFourierId7double2EvPT0_PT_S2_iii_param_4,
	.param .u32 _Z24weightedDensitiesFourierId7double2EvPT0_PT_S2_iii_param_5
)
{
	.reg .pred 	%p<3>;
	.reg .b32 	%r<18>;
	.reg .b64 	%rd<22>;
	.reg .b64 	%fd<24>;

	ld.param.u64 	%rd4, [_Z24weightedDensitiesFourierId7double2EvPT0_PT_S2_iii_param_0];
	ld.param.u64 	%rd5, [_Z24weightedDensitiesFourierId7double2EvPT0_PT_S2_iii_param_1];
	ld.param.u64 	%rd6, [_Z24weightedDensitiesFourierId7double2EvPT0_PT_S2_iii_param_2];
	ld.param.u32 	%r7, [_Z24weightedDensitiesFourierId7double2EvPT0_PT_S2_iii_param_3];
	ld.param.u32 	%r8, [_Z24weightedDensitiesFourierId7double2EvPT0_PT_S2_iii_param_4];
	ld.param.u32 	%r9, [_Z24weightedDensitiesFourierId7double2EvPT0_PT_S2_iii_param_5];
	mov.u32 	%r10, %tid.x;
	mov.u32 	%r11, %ctaid.x;
	mov.u32 	%r1, %ntid.x;
	mad.lo.s32 	%r17, %r11, %r1, %r10;
	mul.lo.s32 	%r12, %r8, %r7;
	shr.u32 	%r13, %r9, 31;
	add.s32 	%r14, %r9, %r13;
	shr.s32 	%r15, %r14, 1;
	mad.lo.s32 	%r3, %r12, %r15, %r12;
	setp.ge.s32 	%p1, %r17, %r3;
	@%p1 bra 	$L__BB11_3;
	mov.u32 	%r16, %nctaid.x;
	mul.lo.s32 	%r4, %r1, %r16;
	cvta.to.global.u64 	%rd1, %rd4;
	cvta.to.global.u64 	%rd2, %rd5;
	cvta.to.global.u64 	%rd3, %rd6;
	mul.wide.s32 	%rd12, %r3, 16;
	mul.wide.s32 	%rd14, %r3, 8;
$L__BB11_2:
	mul.wide.s32 	%rd7, %r17, 16;
	add.s64 	%rd8, %rd1, %rd7;
	ld.global.v2.f64 	{%fd1, %fd2}, [%rd8];
	add.s64 	%rd9, %rd3, %rd7;
	mul.wide.s32 	%rd10, %r17, 8;
	add.s64 	%rd11, %rd2, %rd10;
	ld.global.f64 	%fd3, [%rd11];
	mul.f64 	%fd4, %fd1, %fd3;
	st.global.f64 	[%rd9], %fd4;
	ld.global.f64 	%fd5, [%rd11];
	mul.f64 	%fd6, %fd2, %fd5;
	st.global.f64 	[%rd9+8], %fd6;
	add.s64 	%rd13, %rd9, %rd12;
	add.s64 	%rd15, %rd11, %rd14;
	ld.global.f64 	%fd7, [%rd15];
	mul.f64 	%fd8, %fd1, %fd7;
	st.global.f64 	[%rd13], %fd8;
	ld.global.f64 	%fd9, [%rd15];
	mul.f64 	%fd10, %fd2, %fd9;
	st.global.f64 	[%rd13+8], %fd10;
	add.s64 	%rd16, %rd13, %rd12;
	add.s64 	%rd17, %rd15, %rd14;
	neg.f64 	%fd11, %fd2;
	ld.global.f64 	%fd12, [%rd17];
	mul.f64 	%fd13, %fd12, %fd11;
	st.global.f64 	[%rd16], %fd13;
	ld.global.f64 	%fd14, [%rd17];
	mul.f64 	%fd15, %fd1, %fd14;
	st.global.f64 	[%rd16+8], %fd15;
	add.s64 	%rd18, %rd16, %rd12;
	add.s64 	%rd19, %rd17, %rd14;
	ld.global.f64 	%fd16, [%rd19];
	mul.f64 	%fd17, %fd16, %fd11;
	st.global.f64 	[%rd18], %fd17;
	ld.global.f64 	%fd18, [%rd19];
	mul.f64 	%fd19, %fd1, %fd18;
	st.global.f64 	[%rd18+8], %fd19;
	add.s64 	%rd20, %rd18, %rd12;
	add.s64 	%rd21, %rd19, %rd14;
	ld.global.f64 	%fd20, [%rd21];
	mul.f64 	%fd21, %fd20, %fd11;
	st.global.f64 	[%rd20], %fd21;
	ld.global.f64 	%fd22, [%rd21];
	mul.f64 	%fd23, %fd1, %fd22;
	st.global.f64 	[%rd20+8], %fd23;
	add.s32 	%r17, %r17, %r4;
	setp.lt.s32 	%p2, %r17, %r3;
	@%p2 bra 	$L__BB11_2;
$L__BB11_3:
	ret;

}
	// .globl	_Z14calcDerivativeIdEvPT_iii
.visible .entry _Z14calcDerivativeIdEvPT_iii(
	.param .u64 .ptr .align 1 _Z14calcDerivativeIdEvPT_iii_param_0,
	.param .u32 _Z14calcDerivativeIdEvPT_iii_param_1,
	.param .u32 _Z14calcDerivativeIdEvPT_iii_param_2,
	.param .u32 _Z14calcDerivativeIdEvPT_iii_param_3
)
{
	.reg .pred 	%p<8>;
	.reg .b32 	%r<44>;
	.reg .b64 	%rd<15>;
	.reg .b64 	%fd<112>;

	ld.param.u32 	%r15, [_Z14calcDerivativeIdEvPT_iii_param_1];
	ld.param.u32 	%r16, [_Z14calcDerivativeIdEvPT_iii_param_2];
	ld.param.u32 	%r17, [_Z14calcDerivativeIdEvPT_iii_param_3];
	mov.u32 	%r18, %tid.x;
	mov.u32 	%r19, %ctaid.x;
	mov.u32 	%r20, %ntid.x;
	mad.lo.s32 	%r39, %r19, %r20, %r18;
	mul.lo.s32 	%r21, %r16, %r15;
	mul.lo.s32 	%r2, %r21, %r17;
	setp.ge.s32 	%p1, %r39, %r2;
	@%p1 bra 	$L__BB12_10;
	mov.b32 	%r22, 1127219200;
	mov.b32 	%r23, -2147483648;
	mov.b64 	%fd1, {%r23, %r22};
	mul.wide.s32 	%rd9, %r2, 8;
$L__BB12_2:
	ld.param.u64 	%rd13, [_Z14calcDerivativeIdEvPT_iii_param_0];
	cvta.to.global.u64 	%rd6, %rd13;
	mul.wide.s32 	%rd7, %r39, 8;
	add.s64 	%rd8, %rd6, %rd7;
	ld.global.f64 	%fd18, [%rd8];
	add.s64 	%rd1, %rd8, %rd9;
	ld.global.f64 	%fd2, [%rd1];
	add.s64 	%rd2, %rd1, %rd9;
	ld.global.f64 	%fd3, [%rd2];
	add.s64 	%rd3, %rd2, %rd9;
	ld.global.f64 	%fd4, [%rd3];
	add.s64 	%rd4, %rd3, %rd9;
	ld.global.f64 	%fd5, [%rd4];
	setp.gt.f64 	%p2, %fd18, 0d3FEFF7CED916872B;
	selp.f64 	%fd19, 0d3FEFF7CED916872B, %fd18, %p2;
	mov.f64 	%fd20, 0d3FF0000000000000;
	sub.f64 	%fd6, %fd20, %fd19;
	div.rn.f64 	%fd7, %fd3, 0d402921FB54442D18;
	div.rn.f64 	%fd8, %fd4, 0d402921FB54442D18;
	div.rn.f64 	%fd9, %fd5, 0d402921FB54442D18;
	{
	.reg .b32 %temp; 
	mov.b64 	{%temp, %r40}, %fd6;
	}
	{
	.reg .b32 %temp; 
	mov.b64 	{%r41, %temp}, %fd6;
	}
	setp.gt.s32 	%p3, %r40, 1048575;
	mov.b32 	%r42, -1023;
	mov.f64 	%fd109, %fd6;
	@%p3 bra 	$L__BB12_4;
	mul.f64 	%fd109, %fd6, 0d4350000000000000;
	{
	.reg .b32 %temp; 
	mov.b64 	{%temp, %r40}, %fd109;
	}
	{
	.reg .b32 %temp; 
	mov.b64 	{%r41, %temp}, %fd109;
	}
	mov.b32 	%r42, -1077;
$L__BB12_4:
	add.s32 	%r26, %r40, -1;
	setp.gt.u32 	%p4, %r26, 2146435070;
	@%p4 bra 	$L__BB12_8;
	shr.u32 	%r29, %r40, 20;
	add.s32 	%r43, %r42, %r29;
	and.b32  	%r30, %r40, 1048575;
	or.b32  	%r31, %r30, 1072693248;
	mov.b64 	%fd110, {%r41, %r31};
	setp.lt.u32 	%p6, %r31, 1073127583;
	@%p6 bra 	$L__BB12_7;
	{
	.reg .b32 %temp; 
	mov.b64 	{%r32, %temp}, %fd110;
	}
	{
	.reg .b32 %temp; 
	mov.b64 	{%temp, %r33}, %fd110;
	}
	add.s32 	%r34, %r33, -1048576;
	mov.b64 	%fd110, {%r32, %r34};
	add.s32 	%r43, %r43, 1;
$L__BB12_7:
	add.f64 	%fd22, %fd110, 0dBFF0000000000000;
	add.f64 	%fd23, %fd110, 0d3FF0000000000000;
	rcp.approx.ftz.f64 	%fd24, %fd23;
	neg.f64 	%fd25, %fd23;
	fma.rn.f64 	%fd26, %fd25, %fd24, 0d3FF0000000000000;
	fma.rn.f64 	%fd27, %fd26, %fd26, %fd26;
	fma.rn.f64 	%fd28, %fd27, %fd24, %fd24;
	mul.f64 	%fd29, %fd22, %fd28;
	fma.rn.f64 	%fd30, %fd22, %fd28, %fd29;
	mul.f64 	%fd31, %fd30, %fd30;
	fma.rn.f64 	%fd32, %fd31, 0d3EB1380B3AE80F1E, 0d3ED0EE258B7A8B04;
	fma.rn.f64 	%fd33, %fd32, %fd31, 0d3EF3B2669F02676F;
	fma.rn.f64 	%fd34, %fd33, %fd31, 0d3F1745CBA9AB0956;
	fma.rn.f64 	%fd35, %fd34, %fd31, 0d3F3C71C72D1B5154;
	fma.rn.f64 	%fd36, %fd35, %fd31, 0d3F624924923BE72D;
	fma.rn.f64 	%fd37, %fd36, %fd31, 0d3F8999999999A3C4;
	fma.rn.f64 	%fd38, %fd37, %fd31, 0d3FB5555555555554;
	sub.f64 	%fd39, %fd22, %fd30;
	add.f64 	%fd40, %fd39, %fd39;
	neg.f64 	%fd41, %fd30;
	fma.rn.f64 	%fd42, %fd41, %fd22, %fd40;
	mul.f64 	%fd43, %fd28, %fd42;
	mul.f64 	%fd44, %fd31, %fd38;
	fma.rn.f64 	%fd45, %fd44, %fd30, %fd43;
	xor.b32  	%r35, %r43, -2147483648;
	mov.b32 	%r36, 1127219200;
	mov.b64 	%fd46, {%r35, %r36};
	sub.f64 	%fd47, %fd46, %fd1;
	fma.rn.f64 	%fd48, %fd47, 0d3FE62E42FEFA39EF, %fd30;
	fma.rn.f64 	%fd49, %fd47, 0dBFE62E42FEFA39EF, %fd48;
	sub.f64 	%fd50, %fd49, %fd30;
	sub.f64 	%fd51, %fd45, %fd50;
	fma.rn.f64 	%fd52, %fd47, 0d3C7ABC9E3B39803F, %fd51;
	add.f64 	%fd111, %fd48, %fd52;
	bra.uni 	$L__BB12_9;
$L__BB12_8:
	fma.rn.f64 	%fd21, %fd109, 0d7FF0000000000000, 0d7FF0000000000000;
	{
	.reg .b32 %temp; 
	mov.b64 	{%temp, %r27}, %fd109;
	}
	and.b32  	%r28, %r27, 2147483647;
	setp.eq.s32 	%p5, %r28, 0;
	selp.f64 	%fd111, 0dFFF0000000000000, %fd21, %p5;
$L__BB12_9:
	ld.param.u64 	%rd14, [_Z14calcDerivativeIdEvPT_iii_param_0];
	rcp.rn.f64 	%fd53, %fd6;
	mul.f64 	%fd54, %fd6, %fd6;
	div.rn.f64 	%fd55, %fd2, 0d402921FB54442D18;
	div.rn.f64 	%fd56, %fd2, %fd6;
	div.rn.f64 	%fd57, %fd55, %fd6;
	mul.f64 	%fd58, %fd2, %fd2;
	mul.f64 	%fd59, %fd4, %fd4;
	fma.rn.f64 	%fd60, %fd3, %fd3, %fd59;
	fma.rn.f64 	%fd61, %fd5, %fd5, %fd60;
	sub.f64 	%fd62, %fd58, %fd61;
	mul.f64 	%fd63, %fd54, 0d403921FB54442D18;
	div.rn.f64 	%fd64, %fd62, %fd63;
	add.f64 	%fd65, %fd57, %fd64;
	neg.f64 	%fd66, %fd7;
	mul.f64 	%fd67, %fd53, %fd66;
	mul.f64 	%fd68, %fd2, %fd3;
	mul.f64 	%fd69, %fd54, 0d402921FB54442D18;
	div.rn.f64 	%fd70, %fd68, %fd69;
	sub.f64 	%fd71, %fd67, %fd70;
	neg.f64 	%fd72, %fd8;
	mul.f64 	%fd73, %fd53, %fd72;
	mul.f64 	%fd74, %fd2, %fd4;
	div.rn.f64 	%fd75, %fd74, %fd69;
	sub.f64 	%fd76, %fd73, %fd75;
	neg.f64 	%fd77, %fd9;
	mul.f64 	%fd78, %fd53, %fd77;
	mul.f64 	%fd79, %fd2, %fd5;
	div.rn.f64 	%fd80, %fd79, %fd69;
	sub.f64 	%fd81, %fd78, %fd80;
	mul.f64 	%fd82, %fd2, %fd55;
	mul.f64 	%fd83, %fd4, %fd8;
	fma.rn.f64 	%fd84, %fd3, %fd7, %fd83;
	fma.rn.f64 	%fd85, %fd5, %fd9, %fd84;
	sub.f64 	%fd86, %fd82, %fd85;
	div.rn.f64 	%fd87, %fd86, %fd54;
	fma.rn.f64 	%fd88, %fd55, %fd53, %fd87;
	mul.f64 	%fd89, %fd2, 0dC008000000000000;
	mul.f64 	%fd90, %fd89, %fd61;
	fma.rn.f64 	%fd91, %fd2, %fd58, %fd90;
	mul.f64 	%fd92, %fd6, 0d4042D97C7F3321D2;
	mul.f64 	%fd93, %fd92, %fd54;
	div.rn.f64 	%fd94, %fd91, %fd93;
	add.f64 	%fd95, %fd94, %fd88;
	cvta.to.global.u64 	%rd10, %rd14;
	mul.wide.s32 	%rd11, %r39, 8;
	add.s64 	%rd12, %rd10, %rd11;
	st.global.f64 	[%rd12], %fd95;
	div.rn.f64 	%fd96, %fd56, 0d402921FB54442D18;
	add.f64 	%fd97, %fd96, %fd65;
	div.rn.f64 	%fd98, %fd111, 0d402921FB54442D18;
	sub.f64 	%fd99, %fd97, %fd98;
	st.global.f64 	[%rd1], %fd99;
	mul.f64 	%fd100, %fd3, %fd53;
	div.rn.f64 	%fd101, %fd100, 0d402921FB54442D18;
	sub.f64 	%fd102, %fd71, %fd101;
	st.global.f64 	[%rd2], %fd102;
	mul.f64 	%fd103, %fd4, %fd53;
	div.rn.f64 	%fd104, %fd103, 0d402921FB54442D18;
	sub.f64 	%fd105, %fd76, %fd104;
	st.global.f64 	[%rd3], %fd105;
	mul.f64 	%fd106, %fd5, %fd53;
	div.rn.f64 	%fd107, %fd106, 0d402921FB54442D18;
	sub.f64 	%fd108, %fd81, %fd107;
	st.global.f64 	[%rd4], %fd108;
	mov.u32 	%r37, %nctaid.x;
	mov.u32 	%r38, %ntid.x;
	mad.lo.s32 	%r39, %r37, %r38, %r39;
	setp.lt.s32 	%p7, %r39, %r2;
	@%p7 bra 	$L__BB12_2;
$L__BB12_10:
	ret;

}
	// .globl	_Z16variationFourierId7double2EvPT0_PT_S2_iii
.visible .entry _Z16variationFourierId7double2EvPT0_PT_S2_iii(
	.param .u64 .ptr .align 1 _Z16variationFourierId7double2EvPT0_PT_S2_iii_param_0,
	.param .u64 .ptr .align 1 _Z16variationFourierId7double2EvPT0_PT_S2_iii_param_1,
	.param .u64 .ptr .align 1 _Z16variationFourierId7double2EvPT0_PT_S2_iii_param_2,
	.param .u32 _Z16variationFourierId7double2EvPT0_PT_S2_iii_param_3,
	.param .u32 _Z16variationFourierId7double2EvPT0_PT_S2_iii_param_4,
	.param .u32 _Z16variationFourierId7double2EvPT0_PT_S2_iii_param_5
)
{
	.reg .pred 	%p<3>;
	.reg .b32 	%r<18>;
	.reg .b64 	%rd<25>;
	.reg .b64 	%fd<31>;

	ld.param.u32 	%r5, [_Z16variationFourierId7double2EvPT0_PT_S2_iii_param_3];
	ld.param.u32 	%r6, [_Z16variationFourierId7double2EvPT0_PT_S2_iii_param_4];
	ld.param.u32 	%r7, [_Z16variationFourierId7double2EvPT0_PT_S2_iii_param_5];
	mov.u32 	%r8, %tid.x;
	mov.u32 	%r9, %ctaid.x;
	mov.u32 	%r10, %ntid.x;
	mad.lo.s32 	%r17, %r9, %r10, %r8;
	mul.lo.s32 	%r11, %r6, %r5;
	shr.u32 	%r12, %r7, 31;
	add.s32 	%r13, %r7, %r12;
	shr.s32 	%r14, %r13, 1;
	mad.lo.s32 	%r2, %r11, %r14, %r11;
	setp.ge.s32 	%p1, %r17, %r2;
	@%p1 bra 	$L__BB13_3;
	mul.wide.s32 	%rd10, %r2, 16;
	mul.wide.s32 	%rd12, %r2, 8;
	mov.u32 	%r16, %nctaid.x;
$L__BB13_2:
	ld.param.u64 	%rd24, [_Z16variationFourierId7double2EvPT0_PT_S2_iii_param_2];
	ld.param.u64 	%rd23, [_Z16variationFourierId7double2EvPT0_PT_S2_iii_param_1];
	ld.param.u64 	%rd22, [_Z16variationFourierId7double2EvPT0_PT_S2_iii_param_0];
	cvta.to.global.u64 	%rd4, %rd22;
	mul.wide.s32 	%rd5, %r17, 16;
	add.s64 	%rd6, %rd4, %rd5;
	cvta.to.global.u64 	%rd7, %rd23;
	mul.wide.s32 	%rd8, %r17, 8;
	add.s64 	%rd9, %rd7, %rd8;
	ld.global.v2.f64 	{%fd1, %fd2}, [%rd6];
	ld.global.f64 	%fd3, [%rd9];
	add.s64 	%rd11, %rd6, %rd10;
	add.s64 	%rd13, %rd9, %rd12;
	ld.global.v2.f64 	{%fd4, %fd5}, [%rd11];
	ld.global.f64 	%fd6, [%rd13];
	mul.f64 	%fd7, %fd4, %fd6;
	mul.f64 	%fd8, %fd6, %fd5;
	add.s64 	%rd14, %rd11, %rd10;
	add.s64 	%rd15, %rd13, %rd12;
	ld.global.v2.f64 	{%fd9, %fd10}, [%rd14];
	ld.global.f64 	%fd11, [%rd15];
	add.s64 	%rd16, %rd14, %rd10;
	add.s64 	%rd17, %rd15, %rd12;
	ld.global.v2.f64 	{%fd12, %fd13}, [%rd16];
	neg.f64 	%fd14, %fd13;
	ld.global.f64 	%fd15, [%rd17];
	mul.f64 	%fd16, %fd15, %fd14;
	mul.f64 	%fd17, %fd15, %fd12;
	add.s64 	%rd18, %rd16, %rd10;
	add.s64 	%rd19, %rd17, %rd12;
	ld.global.v2.f64 	{%fd18, %fd19}, [%rd18];
	ld.global.f64 	%fd20, [%rd19];
	fma.rn.f64 	%fd21, %fd1, %fd3, %fd7;
	fma.rn.f64 	%fd22, %fd3, %fd2, %fd8;
	mul.f64 	%fd23, %fd10, %fd11;
	sub.f64 	%fd24, %fd16, %fd23;
	fma.rn.f64 	%fd25, %fd11, %fd9, %fd17;
	mul.f64 	%fd26, %fd19, %fd20;
	sub.f64 	%fd27, %fd24, %fd26;
	fma.rn.f64 	%fd28, %fd20, %fd18, %fd25;
	sub.f64 	%fd29, %fd21, %fd27;
	sub.f64 	%fd30, %fd22, %fd28;
	cvta.to.global.u64 	%rd20, %rd24;
	add.s64 	%rd21, %rd20, %rd5;
	st.global.v2.f64 	[%rd21], {%fd29, %fd30};
	mad.lo.s32 	%r17, %r10, %r16, %r17;
	setp.lt.s32 	%p2, %r17, %r2;
	@%p2 bra 	$L__BB13_2;
$L__BB13_3:
	ret;

}
	// .globl	_Z11mixing_stepIdEvPT_S1_S1_S0_iiid
.visible .entry _Z11mixing_stepIdEvPT_S1_S1_S0_iiid(
	.param .u64 .ptr .align 1 _Z11mixing_stepIdEvPT_S1_S1_S0_iiid_param_0,
	.param .u64 .ptr .align 1 _Z11mixing_stepIdEvPT_S1_S1_S0_iiid_param_1,
	.param .u64 .ptr .align 1 _Z11mixing_stepIdEvPT_S1_S1_S0_iiid_param_2,
	.param .f64 _Z11mixing_stepIdEvPT_S1_S1_S0_iiid_param_3,
	.param .u32 _Z11mixing_stepIdEvPT_S1_S1_S0_iiid_param_4,
	.param .u32 _Z11mixing_stepIdEvPT_S1_S1_S0_iiid_param_5,
	.param .u32 _Z11mixing_stepIdEvPT_S1_S1_S0_iiid_param_6,
	.param .f64 _Z11mixing_stepIdEvPT_S1_S1_S0_iiid_param_7
)
{
	.reg .pred 	%p<7>;
	.reg .b32 	%r<30>;
	.reg .b32 	%f<3>;
	.reg .b64 	%rd<12>;
	.reg .b64 	%fd<33>;

	ld.param.u64 	%rd5, [_Z11mixing_stepIdEvPT_S1_S1_S0_iiid_param_0];
	ld.param.u64 	%rd6, [_Z11mixing_stepIdEvPT_S1_S1_S0_iiid_param_1];
	ld.param.u64 	%rd7, [_Z11mixing_stepIdEvPT_S1_S1_S0_iiid_param_2];
	ld.param.f64 	%fd7, [_Z11mixing_stepIdEvPT_S1_S1_S0_iiid_param_3];
	ld.param.u32 	%r10, [_Z11mixing_stepIdEvPT_S1_S1_S0_iiid_param_4];
	ld.param.u32 	%r11, [_Z11mixing_stepIdEvPT_S1_S1_S0_iiid_param_5];
	ld.param.u32 	%r12, [_Z11mixing_stepIdEvPT_S1_S1_S0_iiid_param_6];
	ld.param.f64 	%fd8, [_Z11mixing_stepIdEvPT_S1_S1_S0_iiid_param_7];
	mov.u32 	%r13, %tid.x;
	mov.u32 	%r1, %ntid.x;
	mov.u32 	%r14, %ctaid.x;
	mad.lo.s32 	%r29, %r1, %r14, %r13;
	mul.lo.s32 	%r15, %r11, %r10;
	mul.lo.s32 	%r3, %r15, %r12;
	setp.ge.s32 	%p1, %r29, %r3;
	@%p1 bra 	$L__BB14_8;
	mov.u32 	%r16, %nctaid.x;
	mul.lo.s32 	%r4, %r16, %r1;
	cvta.to.global.u64 	%rd1, %rd5;
	cvta.to.global.u64 	%rd2, %rd7;
	cvta.to.global.u64 	%rd3, %rd6;
$L__BB14_2:
	mul.wide.s32 	%rd8, %r29, 8;
	add.s64 	%rd4, %rd1, %rd8;
	ld.global.f64 	%fd1, [%rd4];
	add.s64 	%rd9, %rd2, %rd8;
	st.global.f64 	[%rd9], %fd1;
	setp.leu.f64 	%p2, %fd1, 0d0000000000000000;
	@%p2 bra 	$L__BB14_7;
	add.s64 	%rd11, %rd3, %rd8;
	ld.global.f64 	%fd9, [%rd11];
	sub.f64 	%fd2, %fd7, %fd9;
	fma.rn.f64 	%fd10, %fd2, 0d3FF71547652B82FE, 0d4338000000000000;
	{
	.reg .b32 %temp; 
	mov.b64 	{%r6, %temp}, %fd10;
	}
	mov.f64 	%fd11, 0dC338000000000000;
	add.rn.f64 	%fd12, %fd10, %fd11;
	fma.rn.f64 	%fd13, %fd12, 0dBFE62E42FEFA39EF, %fd2;
	fma.rn.f64 	%fd14, %fd12, 0dBC7ABC9E3B39803F, %fd13;
	fma.rn.f64 	%fd15, %fd14, 0d3E5ADE1569CE2BDF, 0d3E928AF3FCA213EA;
	fma.rn.f64 	%fd16, %fd15, %fd14, 0d3EC71DEE62401315;
	fma.rn.f64 	%fd17, %fd16, %fd14, 0d3EFA01997C89EB71;
	fma.rn.f64 	%fd18, %fd17, %fd14, 0d3F2A01A014761F65;
	fma.rn.f64 	%fd19, %fd18, %fd14, 0d3F56C16C1852B7AF;
	fma.rn.f64 	%fd20, %fd19, %fd14, 0d3F81111111122322;
	fma.rn.f64 	%fd21, %fd20, %fd14, 0d3FA55555555502A1;
	fma.rn.f64 	%fd22, %fd21, %fd14, 0d3FC5555555555511;
	fma.rn.f64 	%fd23, %fd22, %fd14, 0d3FE000000000000B;
	fma.rn.f64 	%fd24, %fd23, %fd14, 0d3FF0000000000000;
	fma.rn.f64 	%fd25, %fd24, %fd14, 0d3FF0000000000000;
	{
	.reg .b32 %temp; 
	mov.b64 	{%r7, %temp}, %fd25;
	}
	{
	.reg .b32 %temp; 
	mov.b64 	{%temp, %r8}, %fd25;
	}
	shl.b32 	%r17, %r6, 20;
	add.s32 	%r18, %r17, %r8;
	mov.b64 	%fd32, {%r7, %r18};
	{
	.reg .b32 %temp; 
	mov.b64 	{%temp, %r19}, %fd2;
	}
	mov.b32 	%f2, %r19;
	abs.f32 	%f1, %f2;
	setp.lt.f32 	%p3, %f1, 0f4086232B;
	@%p3 bra 	$L__BB14_6;
	setp.lt.f64 	%p4, %fd2, 0d0000000000000000;
	add.f64 	%fd26, %fd2, 0d7FF0000000000000;
	selp.f64 	%fd32, 0d0000000000000000, %fd26, %p4;
	setp.geu.f32 	%p5, %f1, 0f40874800;
	@%p5 bra 	$L__BB14_6;
	shr.u32 	%r20, %r6, 31;
	add.s32 	%r21, %r6, %r20;
	shr.s32 	%r22, %r21, 1;
	shl.b32 	%r23, %r22, 20;
	add.s32 	%r24, %r8, %r23;
	mov.b64 	%fd27, {%r7, %r24};
	sub.s32 	%r25, %r6, %r22;
	shl.b32 	%r26, %r25, 20;
	add.s32 	%r27, %r26, 1072693248;
	mov.b32 	%r28, 0;
	mov.b64 	%fd28, {%r28, %r27};
	mul.f64 	%fd32, %fd28, %fd27;
$L__BB14_6:
	mul.f64 	%fd29, %fd8, %fd32;
	mul.f64 	%fd30, %fd29, 0d3FA999999999999A;
	fma.rn.f64 	%fd31, %fd1, 0d3FEE666666666666, %fd30;
	st.global.f64 	[%rd4], %fd31;
$L__BB14_7:
	add.s32 	%r29, %r29, %r4;
	setp.lt.s32 	%p6, %r29, %r3;
	@%p6 bra 	$L__BB14_2;
$L__BB14_8:
	ret;

}
	// .globl	_Z16checkConvergenceIdEvPT_S1_S1_iii
.visible .entry _Z16checkConvergenceIdEvPT_S1_S1_iii(
	.param .u64 .ptr .align 1 _Z16checkConvergenceIdEvPT_S1_S1_iii_param_0,
	.param .u64 .ptr .align 1 _Z16checkConvergenceIdEvPT_S1_S1_iii_param_1,
	.param .u64 .ptr .align 1 _Z16checkConvergenceIdEvPT_S1_S1_iii_param_2,
	.param .u32 _Z16checkConvergenceIdEvPT_S1_S1_iii_param_3,
	.param .u32 _Z16checkConvergenceIdEvPT_S1_S1_iii_param_4,
	.param .u32 _Z16checkConvergenceIdEvPT_S1_S1_iii_param_5
)
{
	.reg .pred 	%p<11>;
	.reg .b32 	%r<43>;
	.reg .b64 	%rd<22>;
	.reg .b64 	%fd<39>;
	// demoted variable
	.shared .align 8 .b8 _ZZ16checkConvergenceIdEvPT_S1_S1_iiiE10thread_sum[1024];
	ld.param.u64 	%rd4, [_Z16checkConvergenceIdEvPT_S1_S1_iii_param_0];
	ld.param.u64 	%rd5, [_Z16checkConvergenceIdEvPT_S1_S1_iii_param_1];
	ld.param.u64 	%rd3, [_Z16checkConvergenceIdEvPT_S1_S1_iii_param_2];
	ld.param.u32 	%r19, [_Z16checkConvergenceIdEvPT_S1_S1_iii_param_3];
	ld.param.u32 	%r20, [_Z16checkConvergenceIdEvPT_S1_S1_iii_param_4];
	ld.param.u32 	%r21, [_Z16checkConvergenceIdEvPT_S1_S1_iii_param_5];
	cvta.to.global.u64 	%rd1, %rd5;
	cvta.to.global.u64 	%rd2, %rd4;
	mov.u32 	%r1, %tid.x;
	mov.u32 	%r2, %ctaid.x;
	mov.u32 	%r42, %ntid.x;
	mad.lo.s32 	%r40, %r2, %r42, %r1;
	mov.u32 	%r22, %nctaid.x;
	mul.lo.s32 	%r5, %r22, %r42;
	mul.lo.s32 	%r23, %r20, %r19;
	mul.lo.s32 	%r6, %r23, %r21;
	setp.ge.s32 	%p1, %r40, %r6;
	mov.f64 	%fd38, 0d0000000000000000;
	@%p1 bra 	$L__BB15_7;
	add.s32 	%r24, %r40, %r5;
	max.s32 	%r25, %r6, %r24;
	setp.lt.s32 	%p2, %r24, %r6;
	selp.u32 	%r26, 1, 0, %p2;
	add.s32 	%r27, %r24, %r26;
	sub.s32 	%r28, %r25, %r27;
	div.u32 	%r29, %r28, %r5;
	add.s32 	%r7, %r29, %r26;
	and.b32  	%r30, %r7, 3;
	setp.eq.s32 	%p3, %r30, 3;
	mov.f64 	%fd38, 0d0000000000000000;
	@%p3 bra 	$L__BB15_4;
	add.s32 	%r31, %r7, 1;
	and.b32  	%r32, %r31, 3;
	neg.s32 	%r38, %r32;
	mov.f64 	%fd38, 0d0000000000000000;
$L__BB15_3:
	.pragma "nounroll";
	mul.wide.s32 	%rd6, %r40, 8;
	add.s64 	%rd7, %rd1, %rd6;
	add.s64 	%rd8, %rd2, %rd6;
	ld.global.f64 	%fd12, [%rd8];
	ld.global.f64 	%fd13, [%rd7];
	sub.f64 	%fd14, %fd12, %fd13;
	fma.rn.f64 	%fd38, %fd14, %fd14, %fd38;
	add.s32 	%r40, %r40, %r5;
	add.s32 	%r38, %r38, 1;
	setp.ne.s32 	%p4, %r38, 0;
	@%p4 bra 	$L__BB15_3;
$L__BB15_4:
	setp.lt.u32 	%p5, %r7, 3;
	@%p5 bra 	$L__BB15_7;
	mul.wide.s32 	%rd12, %r5, 8;
	shl.b32 	%r33, %r5, 2;
$L__BB15_6:
	mul.wide.s32 	%rd9, %r40, 8;
	add.s64 	%rd10, %rd2, %rd9;
	ld.global.f64 	%fd15, [%rd10];
	add.s64 	%rd11, %rd1, %rd9;
	ld.global.f64 	%fd16, [%rd11];
	sub.f64 	%fd17, %fd15, %fd16;
	fma.rn.f64 	%fd18, %fd17, %fd17, %fd38;
	add.s64 	%rd13, %rd10, %rd12;
	ld.global.f64 	%fd19, [%rd13];
	add.s64 	%rd14, %rd11, %rd12;
	ld.global.f64 	%fd20, [%rd14];
	sub.f64 	%fd21, %fd19, %fd20;
	fma.rn.f64 	%fd22, %fd21, %fd21, %fd18;
	add.s64 	%rd15, %rd13, %rd12;
	ld.global.f64 	%fd23, [%rd15];
	add.s64 	%rd16, %rd14, %rd12;
	ld.global.f64 	%fd24, [%rd16];
	sub.f64 	%fd25, %fd23, %fd24;
	fma.rn.f64 	%fd26, %fd25, %fd25, %fd22;
	add.s64 	%rd17, %rd15, %rd12;
	ld.global.f64 	%fd27, [%rd17];
	add.s64 	%rd18, %rd16, %rd12;
	ld.global.f64 	%fd28, [%rd18];
	sub.f64 	%fd29, %fd27, %fd28;
	fma.rn.f64 	%fd38, %fd29, %fd29, %fd26;
	add.s32 	%r40, %r33, %r40;
	setp.lt.s32 	%p6, %r40, %r6;
	@%p6 bra 	$L__BB15_6;
$L__BB15_7:
	shl.b32 	%r34, %r1, 3;
	mov.u32 	%r35, _ZZ16checkConvergenceIdEvPT_S1_S1_iiiE10thread_sum;
	add.s32 	%r16, %r35, %r34;
	st.shared.f64 	[%r16], %fd38;
	bar.sync 	0;
	setp.lt.u32 	%p7, %r42, 2;
	@%p7 bra 	$L__BB15_11;
$L__BB15_8:
	shr.u32 	%r18, %r42, 1;
	setp.ge.u32 	%p8, %r1, %r18;
	@%p8 bra 	$L__BB15_10;
	shl.b32 	%r36, %r18, 3;
	add.s32 	%r37, %r16, %r36;
	ld.shared.f64 	%fd30, [%r37];
	ld.shared.f64 	%fd31, [%r16];
	add.f64 	%fd32, %fd30, %fd31;
	st.shared.f64 	[%r16], %fd32;
$L__BB15_10:
	bar.sync 	0;
	setp.gt.u32 	%p9, %r42, 3;
	mov.u32 	%r42, %r18;
	@%p9 bra 	$L__BB15_8;
$L__BB15_11:
	setp.ne.s32 	%p10, %r1, 0;
	@%p10 bra 	$L__BB15_13;
	ld.shared.f64 	%fd33, [_ZZ16checkConvergenceIdEvPT_S1_S1_iiiE10thread_sum];
	cvta.to.global.u64 	%rd19, %rd3;
	mul.wide.u32 	%rd20, %r2, 8;
	add.s64 	%rd21, %rd19, %rd20;
	st.global.f64 	[%rd21], %fd33;
$L__BB15_13:
	bar.sync 	0;
	ret;

}
.func  (.param .align 16 .b8 func_retval0[16]) __internal_trig_reduction_slowpathd(
	.param .b64 __internal_trig_reduction_slowpathd_param_0
)
{
	.local .align 8 .b8 	__local_depot16[40];
	.reg .b64 	%SP;
	.reg .b64 	%SPL;
	.reg .pred 	%p<10>;
	.reg .b32 	%r<47>;
	.reg .b64 	%rd<74>;
	.reg .b64 	%fd<5>;

	mov.u64 	%SPL, __local_depot16;
	ld.param.f64 	%fd4, [__internal_trig_reduction_slowpathd_param_0];
	add.u64 	%rd1, %SPL, 0;
	{
	.reg .b32 %temp; 
	mov.b64 	{%temp, %r1}, %fd4;
	}
	shr.u32 	%r2, %r1, 20;
	and.b32  	%r3, %r2, 2047;
	setp.eq.s32 	%p1, %r3, 2047;
	mov.b32 	%r46, 0;
	@%p1 bra 	$L__BB16_9;
	add.s32 	%r20, %r3, -1024;
	mov.b64 	%rd20, %fd4;
	shl.b64 	%rd2, %rd20, 11;
	shr.u32 	%r4, %r20, 6;
	sub.s32 	%r45, 15, %r4;
	sub.s32 	%r21, 19, %r4;
	setp.lt.u32 	%p2, %r20, 128;
	selp.b32 	%r6, 18, %r21, %p2;
	setp.ge.s32 	%p3, %r45, %r6;
	mov.b64 	%rd70, 0;
	@%p3 bra 	$L__BB16_4;
	add.s32 	%r23, %r6, %r4;
	neg.s32 	%r43, %r23;
	or.b64  	%rd3, %rd2, -9223372036854775808;
	mov.b64 	%rd70, 0;
	mov.b32 	%r42, 0;
	mov.u64 	%rd25, __cudart_i2opi_d;
	mov.u32 	%r44, %r45;
$L__BB16_3:
	.pragma "nounroll";
	mul.wide.s32 	%rd22, %r42, 8;
	add.s64 	%rd23, %rd1, %rd22;
	mul.wide.s32 	%rd24, %r44, 8;
	add.s64 	%rd26, %rd25, %rd24;
	ld.global.nc.u64 	%rd27, [%rd26];
	{
	.reg .u32 %r0, %r1, %r2, %r3, %alo, %ahi, %blo, %bhi, %clo, %chi;
	mov.b64 	{%alo,%ahi}, %rd27;
	mov.b64 	{%blo,%bhi}, %rd3;
	mov.b64 	{%clo,%chi}, %rd70;
	mad.lo.cc.u32 	%r0, %alo, %blo, %clo;
	madc.hi.cc.u32 	%r1, %alo, %blo, %chi;
	madc.hi.u32 	%r2, %alo, %bhi, 0;
	mad.lo.cc.u32 	%r1, %alo, %bhi, %r1;
	madc.hi.cc.u32 	%r2, %ahi, %blo, %r2;
	madc.hi.u32 	%r3, %ahi, %bhi, 0;
	mad.lo.cc.u32 	%r1, %ahi, %blo, %r1;
	madc.lo.cc.u32 	%r2, %ahi, %bhi, %r2;
	addc.u32 	%r3, %r3, 0;
	mov.b64 	%rd28, {%r0,%r1};
	mov.b64 	%rd70, {%r2,%r3};
	}
	st.local.u64 	[%rd23], %rd28;
	add.s32 	%r44, %r44, 1;
	add.s32 	%r43, %r43, 1;
	add.s32 	%r42, %r42, 1;
	setp.ne.s32 	%p4, %r43, -15;
	mov.u32 	%r45, %r6;
	@%p4 bra 	$L__BB16_3;
$L__BB16_4:
	cvt.s64.s32 	%rd29, %r45;
	cvt.u64.u32 	%rd30, %r4;
	add.s64 	%rd31, %rd30, %rd29;
	shl.b64 	%rd32, %rd31, 3;
	add.s64 	%rd33, %rd1, %rd32;
	st.local.u64 	[%rd33+-120], %rd70;
	and.b32  	%r15, %r2, 63;
	ld.local.u64 	%rd72, [%rd1+16];
	ld.local.u64 	%rd71, [%rd1+24];
	setp.eq.s32 	%p5, %r15, 0;
	@%p5 bra 	$L__BB16_6;
	shl.b64 	%rd34, %rd71, %r15;
	shr.u64 	%rd35, %rd72, 1;
	xor.b32  	%r24, %r15, 63;
	shr.u64 	%rd36, %rd35, %r24;
	or.b64  	%rd71, %rd34, %rd36;
	ld.local.u64 	%rd37, [%rd1+8];
	shl.b64 	%rd38, %rd72, %r15;
	shr.u64 	%rd39, %rd37, 1;
	shr.u64 	%rd40, %rd39, %r24;
	or.b64  	%rd72, %rd38, %rd40;
$L__BB16_6:
	and.b32  	%r25, %r1, -2147483648;
	shr.u64 	%rd41, %rd71, 62;
	cvt.u32.u64 	%r26, %rd41;
	mov.b64 	{%r27, %r28}, %rd71;
	mov.b64 	{%r29, %r30}, %rd72;
	shf.l.wrap.b32 	%r31, %r30, %r27, 2;
	shf.l.wrap.b32 	%r32, %r27, %r28, 2;
	mov.b64 	%rd42, {%r31, %r32};
	shl.b64 	%rd43, %rd72, 2;
	shr.u64 	%rd44, %rd42, 63;
	cvt.u32.u64 	%r33, %rd44;
	add.s32 	%r34, %r33, %r26;
	setp.eq.s32 	%p6, %r25, 0;
	neg.s32 	%r35, %r34;
	selp.b32 	%r46, %r34, %r35, %p6;
	setp.gt.s64 	%p7, %rd42, -1;
	mov.b64 	%rd45, 0;
	{
	.reg .u32 %r0, %r1, %r2, %r3, %a0, %a1, %a2, %a3, %b0, %b1, %b2, %b3;
	mov.b64 	{%a0,%a1}, %rd45;
	mov.b64 	{%a2,%a3}, %rd45;
	mov.b64 	{%b0,%b1}, %rd43;
	mov.b64 	{%b2,%b3}, %rd42;
	sub.cc.u32 	%r0, %a0, %b0;
	subc.cc.u32 	%r1, %a1, %b1;
	subc.cc.u32 	%r2, %a2, %b2;
	subc.u32 	%r3, %a3, %b3;
	mov.b64 	%rd46, {%r0,%r1};
	mov.b64 	%rd47, {%r2,%r3};
	}
	xor.b32  	%r36, %r25, -2147483648;
	selp.b64 	%rd73, %rd42, %rd47, %p7;
	selp.b64 	%rd14, %rd43, %rd46, %p7;
	selp.b32 	%r17, %r25, %r36, %p7;
	clz.b64 	%r37, %rd73;
	cvt.u64.u32 	%rd15, %r37;
	setp.eq.s32 	%p8, %r37, 0;
	@%p8 bra 	$L__BB16_8;
	cvt.u32.u64 	%r38, %rd15;
	and.b32  	%r39, %r38, 63;
	shl.b64 	%rd48, %rd73, %r39;
	shr.u64 	%rd49, %rd14, 1;
	not.b32 	%r40, %r38;
	and.b32  	%r41, %r40, 63;
	shr.u64 	%rd50, %rd49, %r41;
	or.b64  	%rd73, %rd48, %rd50;
$L__BB16_8:
	mov.b64 	%rd51, -3958705157555305931;
	{
	.reg .u32 %r0, %r1, %r2, %r3, %alo, %ahi, %blo, %bhi;
	mov.b64 	{%alo,%ahi}, %rd73;
	mov.b64 	{%blo,%bhi}, %rd51;
	mul.lo.u32 	%r0, %alo, %blo;
	mul.hi.u32 	%r1, %alo, %blo;
	mad.lo.cc.u32 	%r1, %alo, %bhi, %r1;
	madc.hi.u32 	%r2, %alo, %bhi, 0;
	mad.lo.cc.u32 	%r1, %ahi, %blo, %r1;
	madc.hi.cc.u32 	%r2, %ahi, %blo, %r2;
	madc.hi.u32 	%r3, %ahi, %bhi, 0;
	mad.lo.cc.u32 	%r2, %ahi, %bhi, %r2;
	addc.u32 	%r3, %r3, 0;
	mov.b64 	%rd52, {%r0,%r1};
	mov.b64 	%rd53, {%r2,%r3};
	}
	setp.gt.s64 	%p9, %rd53, 0;
	{
	.reg .u32 %r0, %r1, %r2, %r3, %a0, %a1, %a2, %a3, %b0, %b1, %b2, %b3;
	mov.b64 	{%a0,%a1}, %rd52;
	mov.b64 	{%a2,%a3}, %rd53;
	mov.b64 	{%b0,%b1}, %rd52;
	mov.b64 	{%b2,%b3}, %rd53;
	add.cc.u32 	%r0, %a0, %b0;
	addc.cc.u32 	%r1, %a1, %b1;
	addc.cc.u32 	%r2, %a2, %b2;
	addc.u32 	%r3, %a3, %b3;
	mov.b64 	%rd54, {%r0,%r1};
	mov.b64 	%rd55, {%r2,%r3};
	}
	selp.b64 	%rd56, %rd55, %rd53, %p9;
	selp.s64 	%rd57, -1, 0, %p9;
	sub.s64 	%rd58, %rd57, %rd15;
	cvt.u64.u32 	%rd59, %r17;
	shl.b64 	%rd60, %rd59, 32;
	add.s64 	%rd61, %rd56, 1;
	shr.u64 	%rd62, %rd61, 10;
	add.s64 	%rd63, %rd62, 1;
	shr.u64 	%rd64, %rd63, 1;
	shl.b64 	%rd65, %rd58, 52;
	add.s64 	%rd66, %rd65, %rd64;
	add.s64 	%rd67, %rd66, 4602678819172646912;
	or.b64  	%rd68, %rd67, %rd60;
	mov.b64 	%fd4, %rd68;
$L__BB16_9:
	st.param.f64 	[func_retval0], %fd4;
	st.param.b32 	[func_retval0+8], %r46;
	ret;

}


// ===== COMPILED SASS (sm_100) =====

	.target	sm_100

	.elftype	@"ET_EXEC"


//--------------------- .note.nv.tkinfo           --------------------------
	.section	.note.nv.tkinfo,"",@"SHT_NOTE"
	.sectionflags	@"SHF_NOTE_NV_TKINFO"
	.tkinfo
        /*0018*/ 	.word	0x00000002
        /*0030*/ 	.string	""
        /*0030*/ 	.string	"ptxas"
        /*0030*/ 	.string	"Cuda compilation tools, release 13.0, V13.0.88"
        /*0030*/ 	.string	"Build cuda_13.0.r13.0/compiler.36424714_0"
        /*0030*/ 	.string	"-arch sm_100 -m 64 "



//--------------------- .note.nv.cuinfo           --------------------------
	.section	.note.nv.cuinfo,"",@"SHT_NOTE"
	.sectionflags	@"SHF_NOTE_NV_CUINFO"
        /*0018*/ 	.short	0x0002
        /*001a*/ 	.short	0x0064
        /*001c*/ 	.short	0x0082
	.zero		2


//--------------------- .nv.info                  --------------------------
	.section	.nv.info,"",@"SHT_CUDA_INFO"
	.align	4


	//----- nvinfo : EIATTR_REGCOUNT
	.align		4
        /*0000*/ 	.byte	0x04, 0x2f
        /*0002*/ 	.short	(.L_3 - .L_2)
	.align		4
.L_2:
        /*0004*/ 	.word	index@(_Z11initDensityIfEvPT_iiidddd)
        /*0008*/ 	.word	0x0000001c


	//----- nvinfo : EIATTR_FRAME_SIZE
	.align		4
.L_3:
        /*000c*/ 	.byte	0x04, 0x11
        /*000e*/ 	.short	(.L_5 - .L_4)
	.align		4
.L_4:
        /*0010*/ 	.word	index@($__internal_14_$__cuda_sm20_dblrcp_rn_slowpath_v3)
        /*0014*/ 	.word	0x00000000


	//----- nvinfo : EIATTR_FRAME_SIZE
	.align		4
.L_5:
        /*0018*/ 	.byte	0x04, 0x11
        /*001a*/ 	.short	(.L_7 - .L_6)
	.align		4
.L_6:
        /*001c*/ 	.word	index@(_Z11initDensityIfEvPT_iiidddd)
        /*0020*/ 	.word	0x00000000


	//----- nvinfo : EIATTR_REGCOUNT
	.align		4
.L_7:
        /*0024*/ 	.byte	0x04, 0x2f
        /*0026*/ 	.short	(.L_9 - .L_8)
	.align		4
.L_8:
        /*0028*/ 	.word	index@(_Z19initWeightFunctionsIfEvPT_iiiddd)
        /*002c*/ 	.word	0x0000002e


	//----- nvinfo : EIATTR_FRAME_SIZE
	.align		4
.L_9:
        /*0030*/ 	.byte	0x04, 0x11
        /*0032*/ 	.short	(.L_11 - .L_10)
	.align		4
.L_10:
        /*0034*/ 	.word	index@($_Z19initWeightFunctionsIfEvPT_iiiddd$__internal_trig_reduction_slowpathd)
        /*0038*/ 	.word	0x00000028


	//----- nvinfo : EIATTR_FRAME_SIZE
	.align		4
.L_11:
        /*003c*/ 	.byte	0x04, 0x11
        /*003e*/ 	.short	(.L_13 - .L_12)
	.align		4
.L_12:
        /*0040*/ 	.word	index@($__internal_13_$__cuda_sm20_sqrt_rn_f32_slowpath)
        /*0044*/ 	.word	0x00000028


	//----- nvinfo : EIATTR_FRAME_SIZE
	.align		4
.L_13:
        /*0048*/ 	.byte	0x04, 0x11
        /*004a*/ 	.short	(.L_15 - .L_14)
	.align		4
.L_14:
        /*004c*/ 	.word	index@($__internal_12_$__cuda_sm20_div_rn_f64_full)
        /*0050*/ 	.word	0x00000028


	//----- nvinfo : EIATTR_FRAME_SIZE
	.align		4
.L_15:
        /*0054*/ 	.byte	0x04, 0x11
        /*0056*/ 	.short	(.L_17 - .L_16)
	.align		4
.L_16:
        /*0058*/ 	.word	index@($__internal_11_$__cuda_sm20_dblrcp_rn_slowpath_v3)
        /*005c*/ 	.word	0x00000028


	//----- nvinfo : EIATTR_FRAME_SIZE
	.align		4
.L_17:
        /*0060*/ 	.byte	0x04, 0x11
        /*0062*/ 	.short	(.L_19 - .L_18)
	.align		4
.L_18:
        /*0064*/ 	.word	index@(_Z19initWeightFunctionsIfEvPT_iiiddd)
        /*0068*/ 	.word	0x00000028


	//----- nvinfo : EIATTR_REGCOUNT
	.align		4
.L_19:
        /*006c*/ 	.byte	0x04, 0x2f
        /*006e*/ 	.short	(.L_21 - .L_20)
	.align		4
.L_20:
        /*0070*/ 	.word	index@(_Z14prepareDensityIfEvPT_biiiddd)
        /*0074*/ 	.word	0x00000020


	//----- nvinfo : EIATTR_FRAME_SIZE
	.align		4
.L_21:
        /*0078*/ 	.byte	0x04, 0x11
        /*007a*/ 	.short	(.L_23 - .L_22)
	.align		4
.L_22:
        /*007c*/ 	.word	index@($__internal_10_$__cuda_sm20_dblrcp_rn_slowpath_v3)
        /*0080*/ 	.word	0x00000000


	//----- nvinfo : EIATTR_FRAME_SIZE
	.align		4
.L_23:
        /*0084*/ 	.byte	0x04, 0x11
        /*0086*/ 	.short	(.L_25 - .L_24)
	.align		4
.L_24:
        /*0088*/ 	.word	index@(_Z14prepareDensityIfEvPT_biiiddd)
        /*008c*/ 	.word	0x00000000


	//----- nvinfo : EIATTR_REGCOUNT
	.align		4
.L_25:
        /*0090*/ 	.byte	0x04, 0x2f
        /*0092*/ 	.short	(.L_27 - .L_26)
	.align		4
.L_26:
        /*0094*/ 	.word	index@(_Z24weightedDensitiesFourierIf6float2EvPT0_PT_S2_iii)
        /*0098*/ 	.word	0x0000001c


	//----- nvinfo : EIATTR_FRAME_SIZE
	.align		4
.L_27:
        /*009c*/ 	.byte	0x04, 0x11
        /*009e*/ 	.short	(.L_29 - .L_28)
	.align		4
.L_28:
        /*00a0*/ 	.word	index@(_Z24weightedDensitiesFourierIf6float2EvPT0_PT_S2_iii)
        /*00a4*/ 	.word	0x00000000


	//----- nvinfo : EIATTR_REGCOUNT
	.align		4
.L_29:
        /*00a8*/ 	.byte	0x04, 0x2f
        /*00aa*/ 	.short	(.L_31 - .L_30)
	.align		4
.L_30:
        /*00ac*/ 	.word	index@(_Z14calcDerivativeIfEvPT_iii)
        /*00b0*/ 	.word	0x00000040


	//----- nvinfo : EIATTR_FRAME_SIZE
	.align		4
.L_31:
        /*00b4*/ 	.byte	0x04, 0x11
        /*00b6*/ 	.short	(.L_33 - .L_32)
	.align		4
.L_32:
        /*00b8*/ 	.word	index@($__internal_9_$__cuda_sm3x_div_rn_noftz_f32_slowpath)
        /*00bc*/ 	.word	0x00000000


	//----- nvinfo : EIATTR_FRAME_SIZE
	.align		4
.L_33:
        /*00c0*/ 	.byte	0x04, 0x11
        /*00c2*/ 	.short	(.L_35 - .L_34)
	.align		4
.L_34:
        /*00c4*/ 	.word	index@($__internal_8_$__cuda_sm20_rcp_rn_f32_slowpath)
        /*00c8*/ 	.word	0x00000000


	//----- nvinfo : EIATTR_FRAME_SIZE
	.align		4
.L_35:
        /*00cc*/ 	.byte	0x04, 0x11
        /*00ce*/ 	.short	(.L_37 - .L_36)
	.align		4
.L_36:
        /*00d0*/ 	.word	index@($__internal_7_$__cuda_sm20_div_rn_f64_full)
        /*00d4*/ 	.word	0x00000000


	//----- nvinfo : EIATTR_FRAME_SIZE
	.align		4
.L_37:
        /*00d8*/ 	.byte	0x04, 0x11
        /*00da*/ 	.short	(.L_39 - .L_38)
	.align		4
.L_38:
        /*00dc*/ 	.word	index@(_Z14calcDerivativeIfEvPT_iii)
        /*00e0*/ 	.word	0x00000000


	//----- nvinfo : EIATTR_REGCOUNT
	.align		4
.L_39:
        /*00e4*/ 	.byte	0x04, 0x2f
        /*00e6*/ 	.short	(.L_41 - .L_40)
	.align		4
.L_40:
        /*00e8*/ 	.word	index@(_Z16variationFourierIf6float2EvPT0_PT_S2_iii)
        /*00ec*/ 	.word	0x00000020


	//----- nvinfo : EIATTR_FRAME_SIZE
	.align		4
.L_41:
        /*00f0*/ 	.byte	0x04, 0x11
        /*00f2*/ 	.short	(.L_43 - .L_42)
	.align		4
.L_42:
        /*00f4*/ 	.word	index@(_Z16variationFourierIf6float2EvPT0_PT_S2_iii)
        /*00f8*/ 	.word	0x00000000


	//----- nvinfo : EIATTR_REGCOUNT
	.align		4
.L_43:
        /*00fc*/ 	.byte	0x04, 0x2f
        /*00fe*/ 	.short	(.L_45 - .L_44)
	.align		4
.L_44:
        /*0100*/ 	.word	index@(_Z11mixing_stepIfEvPT_S1_S1_S0_iiid)
        /*0104*/ 	.word	0x00000015


	//----- nvinfo : EIATTR_FRAME_SIZE
	.align		4
.L_45:
        /*0108*/ 	.byte	0x04, 0x11
        /*010a*/ 	.short	(.L_47 - .L_46)
	.align		4
.L_46:
        /*010c*/ 	.word	index@(_Z11mixing_stepIfEvPT_S1_S1_S0_iiid)
        /*0110*/ 	.word	0x00000000


	//----- nvinfo : EIATTR_REGCOUNT
	.align		4
.L_47:
        /*0114*/ 	.byte	0x04, 0x2f
        /*0116*/ 	.short	(.L_49 - .L_48)
	.align		4
.L_48:
        /*0118*/ 	.word	index@(_Z16checkConvergenceIfEvPT_S1_S1_iii)
        /*011c*/ 	.word	0x0000001d


	//----- nvinfo : EIATTR_FRAME_SIZE
	.align		4
.L_49:
        /*0120*/ 	.byte	0x04, 0x11
        /*0122*/ 	.short	(.L_51 - .L_50)
	.align		4
.L_50:
        /*0124*/ 	.word	index@(_Z16checkConvergenceIfEvPT_S1_S1_iii)
        /*0128*/ 	.word	0x00000000


	//----- nvinfo : EIATTR_REGCOUNT
	.align		4
.L_51:
        /*012c*/ 	.byte	0x04, 0x2f
        /*012e*/ 	.short	(.L_53 - .L_52)
	.align		4
.L_52:
        /*0130*/ 	.word	index@(_Z11initDensityIdEvPT_iiidddd)
        /*0134*/ 	.word	0x00000018


	//----- nvinfo : EIATTR_FRAME_SIZE
	.align		4
.L_53:
        /*0138*/ 	.byte	0x04, 0x11
        /*013a*/ 	.short	(.L_55 - .L_54)
	.align		4
.L_54:
        /*013c*/ 	.word	index@($__internal_6_$__cuda_sm20_dblrcp_rn_slowpath_v3)
        /*0140*/ 	.word	0x00000000


	//----- nvinfo : EIATTR_FRAME_SIZE
	.align		4
.L_55:
        /*0144*/ 	.byte	0x04, 0x11
        /*0146*/ 	.short	(.L_57 - .L_56)
	.align		4
.L_56:
        /*0148*/ 	.word	index@(_Z11initDensityIdEvPT_iiidddd)
        /*014c*/ 	.word	0x00000000


	//----- nvinfo : EIATTR_REGCOUNT
	.align		4
.L_57:
        /*0150*/ 	.byte	0x04, 0x2f
        /*0152*/ 	.short	(.L_59 - .L_58)
	.align		4
.L_58:
        /*0154*/ 	.word	index@(_Z19initWeightFunctionsIdEvPT_iiiddd)
        /*0158*/ 	.word	0x0000002c


	//----- nvinfo : EIATTR_FRAME_SIZE
	.align		4
.L_59:
        /*015c*/ 	.byte	0x04, 0x11
        /*015e*/ 	.short	(.L_61 - .L_60)
	.align		4
.L_60:
        /*0160*/ 	.word	index@($_Z19initWeightFunctionsIdEvPT_iiiddd$__internal_trig_reduction_slowpathd)
        /*0164*/ 	.word	0x00000028


	//----- nvinfo : EIATTR_FRAME_SIZE
	.align		4
.L_61:
        /*0168*/ 	.byte	0x04, 0x11
        /*016a*/ 	.short	(.L_63 - .L_62)
	.align		4
.L_62:
        /*016c*/ 	.word	index@($__internal_5_$__cuda_sm20_dsqrt_rn_f64_mediumpath_v1)
        /*0170*/ 	.word	0x00000028


	//----- nvinfo : EIATTR_FRAME_SIZE
	.align		4
.L_63:
        /*0174*/ 	.byte	0x04, 0x11
        /*0176*/ 	.short	(.L_65 - .L_64)
	.align		4
.L_64:
        /*0178*/ 	.word	index@($__internal_4_$__cuda_sm20_div_rn_f64_full)
        /*017c*/ 	.word	0x00000028


	//----- nvinfo : EIATTR_FRAME_SIZE
	.align		4
.L_65:
        /*0180*/ 	.byte	0x04, 0x11
        /*0182*/ 	.short	(.L_67 - .L_66)
	.align		4
.L_66:
        /*0184*/ 	.word	index@($__internal_3_$__cuda_sm20_dblrcp_rn_slowpath_v3)
        /*0188*/ 	.word	0x00000028


	//----- nvinfo : EIATTR_FRAME_SIZE
	.align		4
.L_67:
        /*018c*/ 	.byte	0x04, 0x11
        /*018e*/ 	.short	(.L_69 - .L_68)
	.align		4
.L_68:
        /*0190*/ 	.word	index@(_Z19initWeightFunctionsIdEvPT_iiiddd)
        /*0194*/ 	.word	0x00000028


	//----- nvinfo : EIATTR_REGCOUNT
	.align		4
.L_69:
        /*0198*/ 	.byte	0x04, 0x2f
        /*019a*/ 	.short	(.L_71 - .L_70)
	.align		4
.L_70:
        /*019c*/ 	.word	index@(_Z14prepareDensityIdEvPT_biiiddd)
        /*01a0*/ 	.word	0x00000020


	//----- nvinfo : EIATTR_FRAME_SIZE
	.align		4
.L_71:
        /*01a4*/ 	.byte	0x04, 0x11
        /*01a6*/ 	.short	(.L_73 - .L_72)
	.align		4
.L_72:
        /*01a8*/ 	.word	index@($__internal_2_$__cuda_sm20_dblrcp_rn_slowpath_v3)
        /*01ac*/ 	.word	0x00000000


	//----- nvinfo : EIATTR_FRAME_SIZE
	.align		4
.L_73:
        /*01b0*/ 	.byte	0x04, 0x11
        /*01b2*/ 	.short	(.L_75 - .L_74)
	.align		4
.L_74:
        /*01b4*/ 	.word	index@(_Z14prepareDensityIdEvPT_biiiddd)
        /*01b8*/ 	.word	0x00000000


	//----- nvinfo : EIATTR_REGCOUNT
	.align		4
.L_75:
        /*01bc*/ 	.byte	0x04, 0x2f
        /*01be*/ 	.short	(.L_77 - .L_76)
	.align		4
.L_76:
        /*01c0*/ 	.word	index@(_Z24weightedDensitiesFourierId7double2EvPT0_PT_S2_iii)
        /*01c4*/ 	.word	0x0000001a


	//----- nvinfo : EIATTR_FRAME_SIZE
	.align		4
.L_77:
        /*01c8*/ 	.byte	0x04, 0x11
        /*01ca*/ 	.short	(.L_79 - .L_78)
	.align		4
.L_78:
        /*01cc*/ 	.word	index@(_Z24weightedDensitiesFourierId7double2EvPT0_PT_S2_iii)
        /*01d0*/ 	.word	0x00000000


	//----- nvinfo : EIATTR_REGCOUNT
	.align		4
.L_79:
        /*01d4*/ 	.byte	0x04, 0x2f
        /*01d6*/ 	.short	(.L_81 - .L_80)
	.align		4
.L_80:
        /*01d8*/ 	.word	index@(_Z14calcDerivativeIdEvPT_iii)
        /*01dc*/ 	.word	0x00000048


	//----- nvinfo : EIATTR_FRAME_SIZE
	.align		4
.L_81:
        /*01e0*/ 	.byte	0x04, 0x11
        /*01e2*/ 	.short	(.L_83 - .L_82)
	.align		4
.L_82:
        /*01e4*/ 	.word	index@($__internal_1_$__cuda_sm20_div_rn_f64_full)
        /*01e8*/ 	.word	0x00000000


	//----- nvinfo : EIATTR_FRAME_SIZE
	.align		4
.L_83:
        /*01ec*/ 	.byte	0x04, 0x11
        /*01ee*/ 	.short	(.L_85 - .L_84)
	.align		4
.L_84:
        /*01f0*/ 	.word	index@($__internal_0_$__cuda_sm20_dblrcp_rn_slowpath_v3)
        /*01f4*/ 	.word	0x00000000


	//----- nvinfo : EIATTR_FRAME_SIZE
	.align		4
.L_85:
        /*01f8*/ 	.byte	0x04, 0x11
        /*01fa*/ 	.short	(.L_87 - .L_86)
	.align		4
.L_86:
        /*01fc*/ 	.word	index@(_Z14calcDerivativeIdEvPT_iii)
        /*0200*/ 	.word	0x00000000


	//----- nvinfo : EIATTR_REGCOUNT
	.align		4
.L_87:
        /*0204*/ 	.byte	0x04, 0x2f
        /*0206*/ 	.short	(.L_89 - .L_88)
	.align		4
.L_88:
        /*0208*/ 	.word	index@(_Z16variationFourierId7double2EvPT0_PT_S2_iii)
        /*020c*/ 	.word	0x00000020


	//----- nvinfo : EIATTR_FRAME_SIZE
	.align		4
.L_89:
        /*0210*/ 	.byte	0x04, 0x11
        /*0212*/ 	.short	(.L_91 - .L_90)
	.align		4
.L_90:
        /*0214*/ 	.word	index@(_Z16variationFourierId7double2EvPT0_PT_S2_iii)
        /*0218*/ 	.word	0x00000000


	//----- nvinfo : EIATTR_REGCOUNT
	.align		4
.L_91:
        /*021c*/ 	.byte	0x04, 0x2f
        /*021e*/ 	.short	(.L_93 - .L_92)
	.align		4
.L_92:
        /*0220*/ 	.word	index@(_Z11mixing_stepIdEvPT_S1_S1_S0_iiid)
        /*0224*/ 	.word	0x0000001a


	//----- nvinfo : EIATTR_FRAME_SIZE
	.align		4
.L_93:
        /*0228*/ 	.byte	0x04, 0x11
        /*022a*/ 	.short	(.L_95 - .L_94)
	.align		4
.L_94:
        /*022c*/ 	.word	index@(_Z11mixing_stepIdEvPT_S1_S1_S0_iiid)
        /*0230*/ 	.word	0x00000000


	//----- nvinfo : EIATTR_REGCOUNT
	.align		4
.L_95:
        /*0234*/ 	.byte	0x04, 0x2f
        /*0236*/ 	.short	(.L_97 - .L_96)
	.align		4
.L_96:
        /*0238*/ 	.word	index@(_Z16checkConvergenceIdEvPT_S1_S1_iii)
        /*023c*/ 	.word	0x00000020


	//----- nvinfo : EIATTR_FRAME_SIZE
	.align		4
.L_97:
        /*0240*/ 	.byte	0x04, 0x11
        /*0242*/ 	.short	(.L_99 - .L_98)
	.align		4
.L_98:
        /*0244*/ 	.word	index@(_Z16checkConvergenceIdEvPT_S1_S1_iii)
        /*0248*/ 	.word	0x00000000


	//----- nvinfo : EIATTR_MIN_STACK_SIZE
	.align		4
.L_99:
        /*024c*/ 	.byte	0x04, 0x12
        /*024e*/ 	.short	(.L_101 - .L_100)
	.align		4
.L_100:
        /*0250*/ 	.word	index@(_Z16checkConvergenceIdEvPT_S1_S1_iii)
        /*0254*/ 	.word	0x00000000


	//----- nvinfo : EIATTR_MIN_STACK_SIZE
	.align		4
.L_101:
        /*0258*/ 	.byte	0x04, 0x12
        /*025a*/ 	.short	(.L_103 - .L_102)
	.align		4
.L_102:
        /*025c*/ 	.word	index@(_Z11mixing_stepIdEvPT_S1_S1_S0_iiid)
        /*0260*/ 	.word	0x00000000


	//----- nvinfo : EIATTR_MIN_STACK_SIZE
	.align		4
.L_103:
        /*0264*/ 	.byte	0x04, 0x12
        /*0266*/ 	.short	(.L_105 - .L_104)
	.align		4
.L_104:
        /*0268*/ 	.word	index@(_Z16variationFourierId7double2EvPT0_PT_S2_iii)
        /*026c*/ 	.word	0x00000000


	//----- nvinfo : EIATTR_MIN_STACK_SIZE
	.align		4
.L_105:
        /*0270*/ 	.byte	0x04, 0x12
        /*0272*/ 	.short	(.L_107 - .L_106)
	.align		4
.L_106:
        /*0274*/ 	.word	index@(_Z14calcDerivativeIdEvPT_iii)
        /*0278*/ 	.word	0x00000000


	//----- nvinfo : EIATTR_MIN_STACK_SIZE
	.align		4
.L_107:
        /*027c*/ 	.byte	0x04, 0x12
        /*027e*/ 	.short	(.L_109 - .L_108)
	.align		4
.L_108:
        /*0280*/ 	.word	index@(_Z24weightedDensitiesFourierId7double2EvPT0_PT_S2_iii)
        /*0284*/ 	.word	0x00000000


	//----- nvinfo : EIATTR_MIN_STACK_SIZE
	.align		4
.L_109:
        /*0288*/ 	.byte	0x04, 0x12
        /*028a*/ 	.short	(.L_111 - .L_110)
	.align		4
.L_110:
        /*028c*/ 	.word	index@(_Z14prepareDensityIdEvPT_biiiddd)
        /*0290*/ 	.word	0x00000000


	//----- nvinfo : EIATTR_MIN_STACK_SIZE
	.align		4
.L_111:
        /*0294*/ 	.byte	0x04, 0x12
        /*0296*/ 	.short	(.L_113 - .L_112)
	.align		4
.L_112:
        /*0298*/ 	.word	index@(_Z19initWeightFunctionsIdEvPT_iiiddd)
        /*029c*/ 	.word	0x00000028


	//----- nvinfo : EIATTR_MIN_STACK_SIZE
	.align		4
.L_113:
        /*02a0*/ 	.byte	0x04, 0x12
        /*02a2*/ 	.short	(.L_115 - .L_114)
	.align		4
.L_114:
        /*02a4*/ 	.word	index@(_Z11initDensityIdEvPT_iiidddd)
        /*02a8*/ 	.word	0x00000000


	//----- nvinfo : EIATTR_MIN_STACK_SIZE
	.align		4
.L_115:
        /*02ac*/ 	.byte	0x04, 0x12
        /*02ae*/ 	.short	(.L_117 - .L_116)
	.align		4
.L_116:
        /*02b0*/ 	.word	index@(_Z16checkConvergenceIfEvPT_S1_S1_iii)
        /*02b4*/ 	.word	0x00000000


	//----- nvinfo : EIATTR_MIN_STACK_SIZE
	.align		4
.L_117:
        /*02b8*/ 	.byte	0x04, 0x12
        /*02ba*/ 	.short	(.L_119 - .L_118)
	.align		4
.L_118:
        /*02bc*/ 	.word	index@(_Z11mixing_stepIfEvPT_S1_S1_S0_iiid)
        /*02c0*/ 	.word	0x00000000


	//----- nvinfo : EIATTR_MIN_STACK_SIZE
	.align		4
.L_119:
        /*02c4*/ 	.byte	0x04, 0x12
        /*02c6*/ 	.short	(.L_121 - .L_120)
	.align		4
.L_120:
        /*02c8*/ 	.word	index@(_Z16variationFourierIf6float2EvPT0_PT_S2_iii)
        /*02cc*/ 	.word	0x00000000


	//----- nvinfo : EIATTR_MIN_STACK_SIZE
	.align		4
.L_121:
        /*02d0*/ 	.byte	0x04, 0x12
        /*02d2*/ 	.short	(.L_123 - .L_122)
	.align		4
.L_122:
        /*02d4*/ 	.word	index@(_Z14calcDerivativeIfEvPT_iii)
        /*02d8*/ 	.word	0x00000000


	//----- nvinfo : EIATTR_MIN_STACK_SIZE
	.align		4
.L_123:
        /*02dc*/ 	.byte	0x04, 0x12
        /*02de*/ 	.short	(.L_125 - .L_124)
	.align		4
.L_124:
        /*02e0*/ 	.word	index@(_Z24weightedDensitiesFourierIf6float2EvPT0_PT_S2_iii)
        /*02e4*/ 	.word	0x00000000


	//----- nvinfo : EIATTR_MIN_STACK_SIZE
	.align		4
.L_125:
        /*02e8*/ 	.byte	0x04, 0x12
        /*02ea*/ 	.short	(.L_127 - .L_126)
	.align		4
.L_126:
        /*02ec*/ 	.word	index@(_Z14prepareDensityIfEvPT_biiiddd)
        /*02f0*/ 	.word	0x00000000


	//----- nvinfo : EIATTR_MIN_STACK_SIZE
	.align		4
.L_127:
        /*02f4*/ 	.byte	0x04, 0x12
        /*02f6*/ 	.short	(.L_129 - .L_128)
	.align		4
.L_128:
        /*02f8*/ 	.word	index@(_Z19initWeightFunctionsIfEvPT_iiiddd)
        /*02fc*/ 	.word	0x00000028


	//----- nvinfo : EIATTR_MIN_STACK_SIZE
	.align		4
.L_129:
        /*0300*/ 	.byte	0x04, 0x12
        /*0302*/ 	.short	(.L_131 - .L_130)
	.align		4
.L_130:
        /*0304*/ 	.word	index@(_Z11initDensityIfEvPT_iiidddd)
        /*0308*/ 	.word	0x00000000
.L_131:


//--------------------- .nv.compat                --------------------------
	.section	.nv.compat,"",@"SHT_CUDA_COMPAT_INFO"
	.align	4
        /*0000*/ 	.byte	0x02, 0x09, 0x00, 0x00, 0x02, 0x02, 0x01, 0x00, 0x02, 0x05, 0x05, 0x00, 0x03, 0x07, 0x01, 0x01
        /*0010*/ 	.byte	0x02, 0x03, 0x00, 0x00, 0x02, 0x06, 0x01, 0x00, 0x04, 0x0b, 0x08, 0x00, 0x01, 0x00, 0x00, 0x00
        /*0020*/ 	.byte	0x00, 0x00, 0x00, 0x00


//--------------------- .nv.info._Z16checkConvergenceIdEvPT_S1_S1_iii --------------------------
	.section	.nv.info._Z16checkConvergenceIdEvPT_S1_S1_iii,"",@"SHT_CUDA_INFO"
	.sectionflags	@""
	.align	4


	//----- nvinfo : EIATTR_CUDA_API_VERSION
	.align		4
        /*0000*/ 	.byte	0x04, 0x37
        /*0002*/ 	.short	(.L_133 - .L_132)
.L_132:
        /*0004*/ 	.word	0x00000082


	//----- nvinfo : EIATTR_KPARAM_INFO
	.align		4
.L_133:
        /*0008*/ 	.byte	0x04, 0x17
        /*000a*/ 	.short	(.L_135 - .L_134)
.L_134:
        /*000c*/ 	.word	0x00000000
        /*0010*/ 	.short	0x0005
        /*0012*/ 	.short	0x0020
        /*0014*/ 	.byte	0x00, 0xf0, 0x11, 0x00


	//----- nvinfo : EIATTR_KPARAM_INFO
	.align		4
.L_135:
        /*0018*/ 	.byte	0x04, 0x17
        /*001a*/ 	.short	(.L_137 - .L_136)
.L_136:
        /*001c*/ 	.word	0x00000000
        /*0020*/ 	.short	0x0004
        /*0022*/ 	.short	0x001c
        /*0024*/ 	.byte	0x00, 0xf0, 0x11, 0x00


	//----- nvinfo : EIATTR_KPARAM_INFO
	.align		4
.L_137:
        /*0028*/ 	.byte	0x04, 0x17
        /*002a*/ 	.short	(.L_139 - .L_138)
.L_138:
        /*002c*/ 	.word	0x00000000
        /*0030*/ 	.short	0x0003
        /*0032*/ 	.short	0x0018
        /*0034*/ 	.byte	0x00, 0xf0, 0x11, 0x00


	//----- nvinfo : EIATTR_KPARAM_INFO
	.align		4
.L_139:
        /*0038*/ 	.byte	0x04, 0x17
        /*003a*/ 	.short	(.L_141 - .L_140)
.L_140:
        /*003c*/ 	.word	0x00000000
        /*0040*/ 	.short	0x0002
        /*0042*/ 	.short	0x0010
        /*0044*/ 	.byte	0x00, 0xf5, 0x21, 0x00


	//----- nvinfo : EIATTR_KPARAM_INFO
	.align		4
.L_141:
        /*0048*/ 	.byte	0x04, 0x17
        /*004a*/ 	.short	(.L_143 - .L_142)
.L_142:
        /*004c*/ 	.word	0x00000000
        /*0050*/ 	.short	0x0001
        /*0052*/ 	.short	0x0008
        /*0054*/ 	.byte	0x00, 0xf5, 0x21, 0x00


	//----- nvinfo : EIATTR_KPARAM_INFO
	.align		4
.L_143:
        /*0058*/ 	.byte	0x04, 0x17
        /*005a*/ 	.short	(.L_145 - .L_144)
.L_144:
        /*005c*/ 	.word	0x00000000
        /*0060*/ 	.short	0x0000
        /*0062*/ 	.short	0x0000
        /*0064*/ 	.byte	0x00, 0xf5, 0x21, 0x00


	//----- nvinfo : EIATTR_SPARSE_MMA_MASK
	.align		4
.L_145:
        /*0068*/ 	.byte	0x03, 0x50
        /*006a*/ 	.short	0x0000


	//----- nvinfo : EIATTR_MAXREG_COUNT
	.align		4
        /*006c*/ 	.byte	0x03, 0x1b
        /*006e*/ 	.short	0x00ff


	//----- nvinfo : EIATTR_NUM_BARRIERS
	.align		4
        /*0070*/ 	.byte	0x02, 0x4c
        /*0072*/ 	.byte	0x01
	.zero		1


	//----- nvinfo : EIATTR_MERCURY_ISA_VERSION
	.align		4
        /*0074*/ 	.byte	0x03, 0x5f
        /*0076*/ 	.short	0x0101


	//----- nvinfo : EIATTR_VRC_CTA_INIT_COUNT
	.align		4
        /*0078*/ 	.byte	0x02, 0x4a
	.zero		1
	.zero		1


	//----- nvinfo : EIATTR_EXIT_INSTR_OFFSETS
	.align		4
        /*007c*/ 	.byte	0x04, 0x1c
        /*007e*/ 	.short	(.L_147 - .L_146)


	//   ....[0]....
.L_146:
        /*0080*/ 	.word	0x000007b0


	//----- nvinfo : EIATTR_CRS_STACK_SIZE
	.align		4
.L_147:
        /*0084*/ 	.byte	0x04, 0x1e
        /*0086*/ 	.short	(.L_149 - .L_148)
.L_148:
        /*0088*/ 	.word	0x00000000


	//----- nvinfo : EIATTR_CBANK_PARAM_SIZE
	.align		4
.L_149:
        /*008c*/ 	.byte	0x03, 0x19
        /*008e*/ 	.short	0x0024


	//----- nvinfo : EIATTR_PARAM_CBANK
	.align		4
        /*0090*/ 	.byte	0x04, 0x0a
        /*0092*/ 	.short	(.L_151 - .L_150)
	.align		4
.L_150:
        /*0094*/ 	.word	index@(.nv.constant0._Z16checkConvergenceIdEvPT_S1_S1_iii)
        /*0098*/ 	.short	0x0380
        /*009a*/ 	.short	0x0024


	//----- nvinfo : EIATTR_SW_WAR
	.align		4
.L_151:
        /*009c*/ 	.byte	0x04, 0x36
        /*009e*/ 	.short	(.L_153 - .L_152)
.L_152:
        /*00a0*/ 	.word	0x00000008
.L_153:


//--------------------- .nv.info._Z11mixing_stepIdEvPT_S1_S1_S0_iiid --------------------------
	.section	.nv.info._Z11mixing_stepIdEvPT_S1_S1_S0_iiid,"",@"SHT_CUDA_INFO"
	.sectionflags	@""
	.align	4


	//----- nvinfo : EIATTR_CUDA_API_VERSION
	.align		4
        /*0000*/ 	.byte	0x04, 0x37
        /*0002*/ 	.short	(.L_155 - .L_154)
.L_154:
        /*0004*/ 	.word	0x00000082


	//----- nvinfo : EIATTR_KPARAM_INFO
	.align		4
.L_155:
        /*0008*/ 	.byte	0x04, 0x17
        /*000a*/ 	.short	(.L_157 - .L_156)
.L_156:
        /*000c*/ 	.word	0x00000000
        /*0010*/ 	.short	0x0007
        /*0012*/ 	.short	0x0030
        /*0014*/ 	.byte	0x00, 0xf0, 0x21, 0x00


	//----- nvinfo : EIATTR_KPARAM_INFO
	.align		4
.L_157:
        /*0018*/ 	.byte	0x04, 0x17
        /*001a*/ 	.short	(.L_159 - .L_158)
.L_158:
        /*001c*/ 	.word	0x00000000
        /*0020*/ 	.short	0x0006
        /*0022*/ 	.short	0x0028
        /*0024*/ 	.byte	0x00, 0xf0, 0x11, 0x00


	//----- nvinfo : EIATTR_KPARAM_INFO
	.align		4
.L_159:
        /*0028*/ 	.byte	0x04, 0x17
        /*002a*/ 	.short	(.L_161 - .L_160)
.L_160:
        /*002c*/ 	.word	0x00000000
        /*0030*/ 	.short	0x0005
        /*0032*/ 	.short	0x0024
        /*0034*/ 	.byte	0x00, 0xf0, 0x11, 0x00


	//----- nvinfo : EIATTR_KPARAM_INFO
	.align		4
.L_161:
        /*0038*/ 	.byte	0x04, 0x17
        /*003a*/ 	.short	(.L_163 - .L_162)
.L_162:
        /*003c*/ 	.word	0x00000000
        /*0040*/ 	.short	0x0004
        /*0042*/ 	.short	0x0020
        /*0044*/ 	.byte	0x00, 0xf0, 0x11, 0x00


	//----- nvinfo : EIATTR_KPARAM_INFO
	.align		4
.L_163:
        /*0048*/ 	.byte	0x04, 0x17
        /*004a*/ 	.short	(.L_165 - .L_164)
.L_164:
        /*004c*/ 	.word	0x00000000
        /*0050*/ 	.short	0x0003
        /*0052*/ 	.short	0x0018
        /*0054*/ 	.byte	0x00, 0xf0, 0x21, 0x00


	//----- nvinfo : EIATTR_KPARAM_INFO
	.align		4
.L_165:
        /*0058*/ 	.byte	0x04, 0x17
        /*005a*/ 	.short	(.L_167 - .L_166)
.L_166:
        /*005c*/ 	.word	0x00000000
        /*0060*/ 	.short	0x0002
        /*0062*/ 	.short	0x0010
        /*0064*/ 	.byte	0x00, 0xf5, 0x21, 0x00


	//----- nvinfo : EIATTR_KPARAM_INFO
	.align		4
.L_167:
        /*0068*/ 	.byte	0x04, 0x17
        /*006a*/ 	.short	(.L_169 - .L_168)
.L_168:
        /*006c*/ 	.word	0x00000000
        /*0070*/ 	.short	0x0001
        /*0072*/ 	.short	0x0008
        /*0074*/ 	.byte	0x00, 0xf5, 0x21, 0x00


	//----- nvinfo : EIATTR_KPARAM_INFO
	.align		4
.L_169:
        /*0078*/ 	.byte	0x04, 0x17
        /*007a*/ 	.short	(.L_171 - .L_170)
.L_170:
        /*007c*/ 	.word	0x00000000
        /*0080*/ 	.short	0x0000
        /*0082*/ 	.short	0x0000
        /*0084*/ 	.byte	0x00, 0xf5, 0x21, 0x00


	//----- nvinfo : EIATTR_SPARSE_MMA_MASK
	.align		4
.L_171:
        /*0088*/ 	.byte	0x03, 0x50
        /*008a*/ 	.short	0x0000


	//----- nvinfo : EIATTR_MAXREG_COUNT
	.align		4
        /*008c*/ 	.byte	0x03, 0x1b
        /*008e*/ 	.short	0x00ff


	//----- nvinfo : EIATTR_MERCURY_ISA_VERSION
	.align		4
        /*0090*/ 	.byte	0x03, 0x5f
        /*0092*/ 	.short	0x0101


	//----- nvinfo : EIATTR_VRC_CTA_INIT_COUNT
	.align		4
        /*0094*/ 	.byte	0x02, 0x4a
	.zero		1
	.zero		1


	//----- nvinfo : EIATTR_EXIT_INSTR_OFFSETS
	.align		4
        /*0098*/ 	.byte	0x04, 0x1c
        /*009a*/ 	.short	(.L_173 - .L_172)


	//   ....[0]....
.L_172:
        /*009c*/ 	.word	0x000000a0


	//   ....[1]....
        /*00a0*/ 	.word	0x00000660


	//----- nvinfo : EIATTR_CRS_STACK_SIZE
	.align		4
.L_173:
        /*00a4*/ 	.byte	0x04, 0x1e
        /*00a6*/ 	.short	(.L_175 - .L_174)
.L_174:
        /*00a8*/ 	.word	0x00000000


	//----- nvinfo : EIATTR_CBANK_PARAM_SIZE
	.align		4
.L_175:
        /*00ac*/ 	.byte	0x03, 0x19
        /*00ae*/ 	.short	0x0038


	//----- nvinfo : EIATTR_PARAM_CBANK
	.align		4
        /*00b0*/ 	.byte	0x04, 0x0a
        /*00b2*/ 	.short	(.L_177 - .L_176)
	.align		4
.L_176:
        /*00b4*/ 	.word	index@(.nv.constant0._Z11mixing_stepIdEvPT_S1_S1_S0_iiid)
        /*00b8*/ 	.short	0x0380
        /*00ba*/ 	.short	0x0038


	//----- nvinfo : EIATTR_SW_WAR
	.align		4
.L_177:
        /*00bc*/ 	.byte	0x04, 0x36
        /*00be*/ 	.short	(.L_179 - .L_178)
.L_178:
        /*00c0*/ 	.word	0x00000008
.L_179:


//--------------------- .nv.info._Z16variationFourierId7double2EvPT0_PT_S2_iii --------------------------
	.section	.nv.info._Z16variationFourierId7double2EvPT0_PT_S2_iii,"",@"SHT_CUDA_INFO"
	.sectionflags	@""
	.align	4


	//----- nvinfo : EIATTR_CUDA_API_VERSION
	.align		4
        /*0000*/ 	.byte	0x04, 0x37
        /*0002*/ 	.short	(.L_181 - .L_180)
.L_180:
        /*0004*/ 	.word	0x00000082


	//----- nvinfo : EIATTR_KPARAM_INFO
	.align		4
.L_181:
        /*0008*/ 	.byte	0x04, 0x17
        /*000a*/ 	.short	(.L_183 - .L_182)
.L_182:
        /*000c*/ 	.word	0x00000000
        /*0010*/ 	.short	0x0005
        /*0012*/ 	.short	0x0020
        /*0014*/ 	.byte	0x00, 0xf0, 0x11, 0x00


	//----- nvinfo : EIATTR_KPARAM_INFO
	.align		4
.L_183:
        /*0018*/ 	.byte	0x04, 0x17
        /*001a*/ 	.short	(.L_185 - .L_184)
.L_184:
        /*001c*/ 	.word	0x00000000
        /*0020*/ 	.short	0x0004
        /*0022*/ 	.short	0x001c
        /*0024*/ 	.byte	0x00, 0xf0, 0x11, 0x00


	//----- nvinfo : EIATTR_KPARAM_INFO
	.align		4
.L_185:
        /*0028*/ 	.byte	0x04, 0x17
        /*002a*/ 	.short	(.L_187 - .L_186)
.L_186:
        /*002c*/ 	.word	0x00000000
        /*0030*/ 	.short	0x0003
        /*0032*/ 	.short	0x0018
        /*0034*/ 	.byte	0x00, 0xf0, 0x11, 0x00


	//----- nvinfo : EIATTR_KPARAM_INFO
	.align		4
.L_187:
        /*0038*/ 	.byte	0x04, 0x17
        /*003a*/ 	.short	(.L_189 - .L_188)
.L_188:
        /*003c*/ 	.word	0x00000000
        /*0040*/ 	.short	0x0002
        /*0042*/ 	.short	0x0010
        /*0044*/ 	.byte	0x00, 0xf5, 0x21, 0x00


	//----- nvinfo : EIATTR_KPARAM_INFO
	.align		4
.L_189:
        /*0048*/ 	.byte	0x04, 0x17
        /*004a*/ 	.short	(.L_191 - .L_190)
.L_190:
        /*004c*/ 	.word	0x00000000
        /*0050*/ 	.short	0x0001
        /*0052*/ 	.short	0x0008
        /*0054*/ 	.byte	0x00, 0xf5, 0x21, 0x00


	//----- nvinfo : EIATTR_KPARAM_INFO
	.align		4
.L_191:
        /*0058*/ 	.byte	0x04, 0x17
        /*005a*/ 	.short	(.L_193 - .L_192)
.L_192:
        /*005c*/ 	.word	0x00000000
        /*0060*/ 	.short	0x0000
        /*0062*/ 	.short	0x0000
        /*0064*/ 	.byte	0x00, 0xf5, 0x21, 0x00


	//----- nvinfo : EIATTR_SPARSE_MMA_MASK
	.align		4
.L_193:
        /*0068*/ 	.byte	0x03, 0x50
        /*006a*/ 	.short	0x0000


	//----- nvinfo : EIATTR_MAXREG_COUNT
	.align		4
        /*006c*/ 	.byte	0x03, 0x1b
        /*006e*/ 	.short	0x00ff


	//----- nvinfo : EIATTR_MERCURY_ISA_VERSION
	.align		4
        /*0070*/ 	.byte	0x03, 0x5f
        /*0072*/ 	.short	0x0101


	//----- nvinfo : EIATTR_VRC_CTA_INIT_COUNT
	.align		4
        /*0074*/ 	.byte	0x02, 0x4a
	.zero		1
	.zero		1


	//----- nvinfo : EIATTR_EXIT_INSTR_OFFSETS
	.align		4
        /*0078*/ 	.byte	0x04, 0x1c
        /*007a*/ 	.short	(.L_195 - .L_194)


	//   ....[0]....
.L_194:
        /*007c*/ 	.word	0x000000c0


	//   ....[1]....
        /*0080*/ 	.word	0x00000370


	//----- nvinfo : EIATTR_CRS_STACK_SIZE
	.align		4
.L_195:
        /*0084*/ 	.byte	0x04, 0x1e
        /*0086*/ 	.short	(.L_197 - .L_196)
.L_196:
        /*0088*/ 	.word	0x00000000


	//----- nvinfo : EIATTR_CBANK_PARAM_SIZE
	.align		4
.L_197:
        /*008c*/ 	.byte	0x03, 0x19
        /*008e*/ 	.short	0x0024


	//----- nvinfo : EIATTR_PARAM_CBANK
	.align		4
        /*0090*/ 	.byte	0x04, 0x0a
        /*0092*/ 	.short	(.L_199 - .L_198)
	.align		4
.L_198:
        /*0094*/ 	.word	index@(.nv.constant0._Z16variationFourierId7double2EvPT0_PT_S2_iii)
        /*0098*/ 	.short	0x0380
        /*009a*/ 	.short	0x0024


	//----- nvinfo : EIATTR_SW_WAR
	.align		4
.L_199:
        /*009c*/ 	.byte	0x04, 0x36
        /*009e*/ 	.short	(.L_201 - .L_200)
.L_200:
        /*00a0*/ 	.word	0x00000008
.L_201:


//--------------------- .nv.info._Z14calcDerivativeIdEvPT_iii --------------------------
	.section	.nv.info._Z14calcDerivativeIdEvPT_iii,"",@"SHT_CUDA_INFO"
	.sectionflags	@""
	.align	4


	//----- nvinfo : EIATTR_CUDA_API_VERSION
	.align		4
        /*0000*/ 	.byte	0x04, 0x37
        /*0002*/ 	.short	(.L_203 - .L_202)
.L_202:
        /*0004*/ 	.word	0x00000082


	//----- nvinfo : EIATTR_KPARAM_INFO
	.align		4
.L_203:
        /*0008*/ 	.byte	0x04, 0x17
        /*000a*/ 	.short	(.L_205 - .L_204)
.L_204:
        /*000c*/ 	.word	0x00000000
        /*0010*/ 	.short	0x0003
        /*0012*/ 	.short	0x0010
        /*0014*/ 	.byte	0x00, 0xf0, 0x11, 0x00


	//----- nvinfo : EIATTR_KPARAM_INFO
	.align		4
.L_205:
        /*0018*/ 	.byte	0x04, 0x17
        /*001a*/ 	.short	(.L_207 - .L_206)
.L_206:
        /*001c*/ 	.word	0x00000000
        /*0020*/ 	.short	0x0002
        /*0022*/ 	.short	0x000c
        /*0024*/ 	.byte	0x00, 0xf0, 0x11, 0x00


	//----- nvinfo : EIATTR_KPARAM_INFO
	.align		4
.L_207:
        /*0028*/ 	.byte	0x04, 0x17
        /*002a*/ 	.short	(.L_209 - .L_208)
.L_208:
        /*002c*/ 	.word	0x00000000
        /*0030*/ 	.short	0x0001
        /*0032*/ 	.short	0x0008
        /*0034*/ 	.byte	0x00, 0xf0, 0x11, 0x00


	//----- nvinfo : EIATTR_KPARAM_INFO
	.align		4
.L_209:
        /*0038*/ 	.byte	0x04, 0x17
        /*003a*/ 	.short	(.L_211 - .L_210)
.L_210:
        /*003c*/ 	.word	0x00000000
        /*0040*/ 	.short	0x0000
        /*0042*/ 	.short	0x0000
        /*0044*/ 	.byte	0x00, 0xf5, 0x21, 0x00


	//----- nvinfo : EIATTR_SPARSE_MMA_MASK
	.align		4
.L_211:
        /*0048*/ 	.byte	0x03, 0x50
        /*004a*/ 	.short	0x0000


	//----- nvinfo : EIATTR_MAXREG_COUNT
	.align		4
        /*004c*/ 	.byte	0x03, 0x1b
        /*004e*/ 	.short	0x00ff


	//----- nvinfo : EIATTR_MERCURY_ISA_VERSION
	.align		4
        /*0050*/ 	.byte	0x03, 0x5f
        /*0052*/ 	.short	0x0101


	//----- nvinfo : EIATTR_VRC_CTA_INIT_COUNT
	.align		4
        /*0054*/ 	.byte	0x02, 0x4a
	.zero		1
	.zero		1


	//----- nvinfo : EIATTR_EXIT_INSTR_OFFSETS
	.align		4
        /*0058*/ 	.byte	0x04, 0x1c
        /*005a*/ 	.short	(.L_213 - .L_212)


	//   ....[0]....
.L_212:
        /*005c*/ 	.word	0x000000a0


	//   ....[1]....
        /*0060*/ 	.word	0x000024a0


	//----- nvinfo : EIATTR_CRS_STACK_SIZE
	.align		4
.L_213:
        /*0064*/ 	.byte	0x04, 0x1e
        /*0066*/ 	.short	(.L_215 - .L_214)
.L_214:
        /*0068*/ 	.word	0x00000000


	//----- nvinfo : EIATTR_CBANK_PARAM_SIZE
	.align		4
.L_215:
        /*006c*/ 	.byte	0x03, 0x19
        /*006e*/ 	.short	0x0014


	//----- nvinfo : EIATTR_PARAM_CBANK
	.align		4
        /*0070*/ 	.byte	0x04, 0x0a
        /*0072*/ 	.short	(.L_217 - .L_216)
	.align		4
.L_216:
        /*0074*/ 	.word	index@(.nv.constant0._Z14calcDerivativeIdEvPT_iii)
        /*0078*/ 	.short	0x0380
        /*007a*/ 	.short	0x0014


	//----- nvinfo : EIATTR_SW_WAR
	.align		4
.L_217:
        /*007c*/ 	.byte	0x04, 0x36
        /*007e*/ 	.short	(.L_219 - .L_218)
.L_218:
        /*0080*/ 	.word	0x00000008
.L_219:


//--------------------- .nv.info._Z24weightedDensitiesFourierId7double2EvPT0_PT_S2_iii --------------------------
	.section	.nv.info._Z24weightedDensitiesFourierId7double2EvPT0_PT_S2_iii,"",@"SHT_CUDA_INFO"
	.sectionflags	@""
	.align	4


	//----- nvinfo : EIATTR_CUDA_API_VERSION
	.align		4
        /*0000*/ 	.byte	0x04, 0x37
        /*0002*/ 	.short	(.L_221 - .L_220)
.L_220:
        /*0004*/ 	.word	0x00000082


	//----- nvinfo : EIATTR_KPARAM_INFO
	.align		4
.L_221:
        /*0008*/ 	.byte	0x04, 0x17
        /*000a*/ 	.short	(.L_223 - .L_222)
.L_222:
        /*000c*/ 	.word	0x00000000
        /*0010*/ 	.short	0x0005
        /*0012*/ 	.short	0x0020
        /*0014*/ 	.byte	0x00, 0xf0, 0x11, 0x00


	//----- nvinfo : EIATTR_KPARAM_INFO
	.align		4
.L_223:
        /*0018*/ 	.byte	0x04, 0x17
        /*001a*/ 	.short	(.L_225 - .L_224)
.L_224:
        /*001c*/ 	.word	0x00000000
        /*0020*/ 	.short	0x0004
        /*0022*/ 	.short	0x001c
        /*0024*/ 	.byte	0x00, 0xf0, 0x11, 0x00


	//----- nvinfo : EIATTR_KPARAM_INFO
	.align		4
.L_225:
        /*0028*/ 	.byte	0x04, 0x17
        /*002a*/ 	.short	(.L_227 - .L_226)
.L_226:
        /*002c*/ 	.word	0x00000000
        /*0030*/ 	.short	0x0003
        /*0032*/ 	.short	0x0018
        /*0034*/ 	.byte	0x00, 0xf0, 0x11, 0x00


	//----- nvinfo : EIATTR_KPARAM_INFO
	.align		4
.L_227:
        /*0038*/ 	.byte	0x04, 0x17
        /*003a*/ 	.short	(.L_229 - .L_228)
.L_228:
        /*003c*/ 	.word	0x00000000
        /*0040*/ 	.short	0x0002
        /*0042*/ 	.short	0x0010
        /*0044*/ 	.byte	0x00, 0xf5, 0x21, 0x00


	//----- nvinfo : EIATTR_KPARAM_INFO
	.align		4
.L_229:
        /*0048*/ 	.byte	0x04, 0x17
        /*004a*/ 	.short	(.L_231 - .L_230)
.L_230:
        /*004c*/ 	.word	0x00000000
        /*0050*/ 	.short	0x0001
        /*0052*/ 	.short	0x0008
        /*0054*/ 	.byte	0x00, 0xf5, 0x21, 0x00


	//----- nvinfo : EIATTR_KPARAM_INFO
	.align		4
.L_231:
        /*0058*/ 	.byte	0x04, 0x17
        /*005a*/ 	.short	(.L_233 - .L_232)
.L_232:
        /*005c*/ 	.word	0x00000000
        /*0060*/ 	.short	0x0000
        /*0062*/ 	.short	0x0000
        /*0064*/ 	.byte	0x00, 0xf5, 0x21, 0x00


	//----- nvinfo : EIATTR_SPARSE_MMA_MASK
	.align		4
.L_233:
        /*0068*/ 	.byte	0x03, 0x50
        /*006a*/ 	.short	0x0000


	//----- nvinfo : EIATTR_MAXREG_COUNT
	.align		4
        /*006c*/ 	.byte	0x03, 0x1b
        /*006e*/ 	.short	0x00ff


	//----- nvinfo : EIATTR_MERCURY_ISA_VERSION
	.align		4
        /*0070*/ 	.byte	0x03, 0x5f
        /*0072*/ 	.short	0x0101


	//----- nvinfo : EIATTR_VRC_CTA_INIT_COUNT
	.align		4
        /*0074*/ 	.byte	0x02, 0x4a
	.zero		1
	.zero		1


	//----- nvinfo : EIATTR_EXIT_INSTR_OFFSETS
	.align		4
        /*0078*/ 	.byte	0x04, 0x1c
        /*007a*/ 	.short	(.L_235 - .L_234)


	//   ....[0]....
.L_234:
        /*007c*/ 	.word	0x000000c0


	//   ....[1]....
        /*0080*/ 	.word	0x00000400


	//----- nvinfo : EIATTR_CRS_STACK_SIZE
	.align		4
.L_235:
        /*0084*/ 	.byte	0x04, 0x1e
        /*0086*/ 	.short	(.L_237 - .L_236)
.L_236:
        /*0088*/ 	.word	0x00000000


	//----- nvinfo : EIATTR_CBANK_PARAM_SIZE
	.align		4
.L_237:
        /*008c*/ 	.byte	0x03, 0x19
        /*008e*/ 	.short	0x0024


	//----- nvinfo : EIATTR_PARAM_CBANK
	.align		4
        /*0090*/ 	.byte	0x04, 0x0a
        /*0092*/ 	.short	(.L_239 - .L_238)
	.align		4
.L_238:
        /*0094*/ 	.word	index@(.nv.constant0._Z24weightedDensitiesFourierId7double2EvPT0_PT_S2_iii)
        /*0098*/ 	.short	0x0380
        /*009a*/ 	.short	0x0024


	//----- nvinfo : EIATTR_SW_WAR
	.align		4
.L_239:
        /*009c*/ 	.byte	0x04, 0x36
        /*009e*/ 	.short	(.L_241 - .L_240)
.L_240:
        /*00a0*/ 	.word	0x00000008
.L_241:


//--------------------- .nv.info._Z14prepareDensityIdEvPT_biiiddd --------------------------
	.section	.nv.info._Z14prepareDensityIdEvPT_biiiddd,"",@"SHT_CUDA_INFO"
	.sectionflags	@""
	.align	4


	//----- nvinfo : EIATTR_CUDA_API_VERSION
	.align		4
        /*0000*/ 	.byte	0x04, 0x37
        /*0002*/ 	.short	(.L_243 - .L_242)
.L_242:
        /*0004*/ 	.word	0x00000082


	//----- nvinfo : EIATTR_KPARAM_INFO
	.align		4
.L_243:
        /*0008*/ 	.byte	0x04, 0x17
        /*000a*/ 	.short	(.L_245 - .L_244)
.L_244:
        /*000c*/ 	.word	0x00000000
        /*0010*/ 	.short	0x0007
        /*0012*/ 	.short	0x0028
        /*0014*/ 	.byte	0x00, 0xf0, 0x21, 0x00


	//----- nvinfo : EIATTR_KPARAM_INFO
	.align		4
.L_245:
        /*0018*/ 	.byte	0x04, 0x17
        /*001a*/ 	.short	(.L_247 - .L_246)
.L_246:
        /*001c*/ 	.word	0x00000000
        /*0020*/ 	.short	0x0006
        /*0022*/ 	.short	0x0020
        /*0024*/ 	.byte	0x00, 0xf0, 0x21, 0x00


	//----- nvinfo : EIATTR_KPARAM_INFO
	.align		4
.L_247:
        /*0028*/ 	.byte	0x04, 0x17
        /*002a*/ 	.short	(.L_249 - .L_248)
.L_248:
        /*002c*/ 	.word	0x00000000
        /*0030*/ 	.short	0x0005
        /*0032*/ 	.short	0x0018
        /*0034*/ 	.byte	0x00, 0xf0, 0x21, 0x00


	//----- nvinfo : EIATTR_KPARAM_INFO
	.align		4
.L_249:
        /*0038*/ 	.byte	0x04, 0x17
        /*003a*/ 	.short	(.L_251 - .L_250)
.L_250:
        /*003c*/ 	.word	0x00000000
        /*0040*/ 	.short	0x0004
        /*0042*/ 	.short	0x0014
        /*0044*/ 	.byte	0x00, 0xf0, 0x11, 0x00


	//----- nvinfo : EIATTR_KPARAM_INFO
	.align		4
.L_251:
        /*0048*/ 	.byte	0x04, 0x17
        /*004a*/ 	.short	(.L_253 - .L_252)
.L_252:
        /*004c*/ 	.word	0x00000000
        /*0050*/ 	.short	0x0003
        /*0052*/ 	.short	0x0010
        /*0054*/ 	.byte	0x00, 0xf0, 0x11, 0x00


	//----- nvinfo : EIATTR_KPARAM_INFO
	.align		4
.L_253:
        /*0058*/ 	.byte	0x04, 0x17
        /*005a*/ 	.short	(.L_255 - .L_254)
.L_254:
        /*005c*/ 	.word	0x00000000
        /*0060*/ 	.short	0x0002
        /*0062*/ 	.short	0x000c
        /*0064*/ 	.byte	0x00, 0xf0, 0x11, 0x00


	//----- nvinfo : EIATTR_KPARAM_INFO
	.align		4
.L_255:
        /*0068*/ 	.byte	0x04, 0x17
        /*006a*/ 	.short	(.L_257 - .L_256)
.L_256:
        /*006c*/ 	.word	0x00000000
        /*0070*/ 	.short	0x0001
        /*0072*/ 	.short	0x0008
        /*0074*/ 	.byte	0x00, 0xf0, 0x05, 0x00


	//----- nvinfo : EIATTR_KPARAM_INFO
	.align		4
.L_257:
        /*0078*/ 	.byte	0x04, 0x17
        /*007a*/ 	.short	(.L_259 - .L_258)
.L_258:
        /*007c*/ 	.word	0x00000000
        /*0080*/ 	.short	0x0000
        /*0082*/ 	.short	0x0000
        /*0084*/ 	.byte	0x00, 0xf5, 0x21, 0x00


	//----- nvinfo : EIATTR_SPARSE_MMA_MASK
	.align		4
.L_259:
        /*0088*/ 	.byte	0x03, 0x50
        /*008a*/ 	.short	0x0000


	//----- nvinfo : EIATTR_MAXREG_COUNT
	.align		4
        /*008c*/ 	.byte	0x03, 0x1b
        /*008e*/ 	.short	0x00ff


	//----- nvinfo : EIATTR_MERCURY_ISA_VERSION
	.align		4
        /*0090*/ 	.byte	0x03, 0x5f
        /*0092*/ 	.short	0x0101


	//----- nvinfo : EIATTR_VRC_CTA_INIT_COUNT
	.align		4
        /*0094*/ 	.byte	0x02, 0x4a
	.zero		1
	.zero		1


	//----- nvinfo : EIATTR_EXIT_INSTR_OFFSETS
	.align		4
        /*0098*/ 	.byte	0x04, 0x1c
        /*009a*/ 	.short	(.L_261 - .L_260)


	//   ....[0]....
.L_260:
        /*009c*/ 	.word	0x000000c0


	//   ....[1]....
        /*00a0*/ 	.word	0x00000a60


	//   ....[2]....
        /*00a4*/ 	.word	0x00001110


	//   ....[3]....
        /*00a8*/ 	.word	0x00001f20


	//----- nvinfo : EIATTR_CRS_STACK_SIZE
	.align		4
.L_261:
        /*00ac*/ 	.byte	0x04, 0x1e
        /*00ae*/ 	.short	(.L_263 - .L_262)
.L_262:
        /*00b0*/ 	.word	0x00000000


	//----- nvinfo : EIATTR_CBANK_PARAM_SIZE
	.align		4
.L_263:
        /*00b4*/ 	.byte	0x03, 0x19
        /*00b6*/ 	.short	0x0030


	//----- nvinfo : EIATTR_PARAM_CBANK
	.align		4
        /*00b8*/ 	.byte	0x04, 0x0a
        /*00ba*/ 	.short	(.L_265 - .L_264)
	.align		4
.L_264:
        /*00bc*/ 	.word	index@(.nv.constant0._Z14prepareDensityIdEvPT_biiiddd)
        /*00c0*/ 	.short	0x0380
        /*00c2*/ 	.short	0x0030


	//----- nvinfo : EIATTR_SW_WAR
	.align		4
.L_265:
        /*00c4*/ 	.byte	0x04, 0x36
        /*00c6*/ 	.short	(.L_267 - .L_266)
.L_266:
        /*00c8*/ 	.word	0x00000008
.L_267:


//--------------------- .nv.info._Z19initWeightFunctionsIdEvPT_iiiddd --------------------------
	.section	.nv.info._Z19initWeightFunctionsIdEvPT_iiiddd,"",@"SHT_CUDA_INFO"
	.sectionflags	@""
	.align	4


	//----- nvinfo : EIATTR_CUDA_API_VERSION
	.align		4
        /*0000*/ 	.byte	0x04, 0x37
        /*0002*/ 	.short	(.L_269 - .L_268)
.L_268:
        /*0004*/ 	.word	0x00000082


	//----- nvinfo : EIATTR_KPARAM_INFO
	.align		4
.L_269:
        /*0008*/ 	.byte	0x04, 0x17
        /*000a*/ 	.short	(.L_271 - .L_270)
.L_270:
        /*000c*/ 	.word	0x00000000
        /*0010*/ 	.short	0x0006
        /*0012*/ 	.short	0x0028
        /*0014*/ 	.byte	0x00, 0xf0, 0x21, 0x00


	//----- nvinfo : EIATTR_KPARAM_INFO
	.align		4
.L_271:
        /*0018*/ 	.byte	0x04, 0x17
        /*001a*/ 	.short	(.L_273 - .L_272)
.L_272:
        /*001c*/ 	.word	0x00000000
        /*0020*/ 	.short	0x0005
        /*0022*/ 	.short	0x0020
        /*0024*/ 	.byte	0x00, 0xf0, 0x21, 0x00


	//----- nvinfo : EIATTR_KPARAM_INFO
	.align		4
.L_273:
        /*0028*/ 	.byte	0x04, 0x17
        /*002a*/ 	.short	(.L_275 - .L_274)
.L_274:
        /*002c*/ 	.word	0x00000000
        /*0030*/ 	.short	0x0004
        /*0032*/ 	.short	0x0018
        /*0034*/ 	.byte	0x00, 0xf0, 0x21, 0x00


	//----- nvinfo : EIATTR_KPARAM_INFO
	.align		4
.L_275:
        /*0038*/ 	.byte	0x04, 0x17
        /*003a*/ 	.short	(.L_277 - .L_276)
.L_276:
        /*003c*/ 	.word	0x00000000
        /*0040*/ 	.short	0x0003
        /*0042*/ 	.short	0x0010
        /*0044*/ 	.byte	0x00, 0xf0, 0x11, 0x00


	//----- nvinfo : EIATTR_KPARAM_INFO
	.align		4
.L_277:
        /*0048*/ 	.byte	0x04, 0x17
        /*004a*/ 	.short	(.L_279 - .L_278)
.L_278:
        /*004c*/ 	.word	0x00000000
        /*0050*/ 	.short	0x0002
        /*0052*/ 	.short	0x000c
        /*0054*/ 	.byte	0x00, 0xf0, 0x11, 0x00


	//----- nvinfo : EIATTR_KPARAM_INFO
	.align		4
.L_279:
        /*0058*/ 	.byte	0x04, 0x17
        /*005a*/ 	.short	(.L_281 - .L_280)
.L_280:
        /*005c*/ 	.word	0x00000000
        /*0060*/ 	.short	0x0001
        /*0062*/ 	.short	0x0008
        /*0064*/ 	.byte	0x00, 0xf0, 0x11, 0x00


	//----- nvinfo : EIATTR_KPARAM_INFO
	.align		4
.L_281:
        /*0068*/ 	.byte	0x04, 0x17
        /*006a*/ 	.short	(.L_283 - .L_282)
.L_282:
        /*006c*/ 	.word	0x00000000
        /*0070*/ 	.short	0x0000
        /*0072*/ 	.short	0x0000
        /*0074*/ 	.byte	0x00, 0xf5, 0x21, 0x00


	//----- nvinfo : EIATTR_SPARSE_MMA_MASK
	.align		4
.L_283:
        /*0078*/ 	.byte	0x03, 0x50
        /*007a*/ 	.short	0x0000


	//----- nvinfo : EIATTR_MAXREG_COUNT
	.align		4
        /*007c*/ 	.byte	0x03, 0x1b
        /*007e*/ 	.short	0x00ff


	//----- nvinfo : EIATTR_MERCURY_ISA_VERSION
	.align		4
        /*0080*/ 	.byte	0x03, 0x5f
        /*0082*/ 	.short	0x0101


	//----- nvinfo : EIATTR_VRC_CTA_INIT_COUNT
	.align		4
        /*0084*/ 	.byte	0x02, 0x4a
	.zero		1
	.zero		1


	//----- nvinfo : EIATTR_EXIT_INSTR_OFFSETS
	.align		4
        /*0088*/ 	.byte	0x04, 0x1c
        /*008a*/ 	.short	(.L_285 - .L_284)


	//   ....[0]....
.L_284:
        /*008c*/ 	.word	0x000000d0


	//   ....[1]....
        /*0090*/ 	.word	0x00001bb0


	//----- nvinfo : EIATTR_CRS_STACK_SIZE
	.align		4
.L_285:
        /*0094*/ 	.byte	0x04, 0x1e
        /*0096*/ 	.short	(.L_287 - .L_286)
.L_286:
        /*0098*/ 	.word	0x00000000


	//----- nvinfo : EIATTR_CBANK_PARAM_SIZE
	.align		4
.L_287:
        /*009c*/ 	.byte	0x03, 0x19
        /*009e*/ 	.short	0x0030


	//----- nvinfo : EIATTR_PARAM_CBANK
	.align		4
        /*00a0*/ 	.byte	0x04, 0x0a
        /*00a2*/ 	.short	(.L_289 - .L_288)
	.align		4
.L_288:
        /*00a4*/ 	.word	index@(.nv.constant0._Z19initWeightFunctionsIdEvPT_iiiddd)
        /*00a8*/ 	.short	0x0380
        /*00aa*/ 	.short	0x0030


	//----- nvinfo : EIATTR_SW_WAR
	.align		4
.L_289:
        /*00ac*/ 	.byte	0x04, 0x36
        /*00ae*/ 	.short	(.L_291 - .L_290)
.L_290:
        /*00b0*/ 	.word	0x00000008
.L_291:


//--------------------- .nv.info._Z11initDensityIdEvPT_iiidddd --------------------------
	.section	.nv.info._Z11initDensityIdEvPT_iiidddd,"",@"SHT_CUDA_INFO"
	.sectionflags	@""
	.align	4


	//----- nvinfo : EIATTR_CUDA_API_VERSION
	.align		4
        /*0000*/ 	.byte	0x04, 0x37
        /*0002*/ 	.short	(.L_293 - .L_292)
.L_292:
        /*0004*/ 	.word	0x00000082


	//----- nvinfo : EIATTR_KPARAM_INFO
	.align		4
.L_293:
        /*0008*/ 	.byte	0x04, 0x17
        /*000a*/ 	.short	(.L_295 - .L_294)
.L_294:
        /*000c*/ 	.word	0x00000000
        /*0010*/ 	.short	0x0007
        /*0012*/ 	.short	0x0030
        /*0014*/ 	.byte	0x00, 0xf0, 0x21, 0x00


	//----- nvinfo : EIATTR_KPARAM_INFO
	.align		4
.L_295:
        /*0018*/ 	.byte	0x04, 0x17
        /*001a*/ 	.short	(.L_297 - .L_296)
.L_296:
        /*001c*/ 	.word	0x00000000
        /*0020*/ 	.short	0x0006
        /*0022*/ 	.short	0x0028
        /*0024*/ 	.byte	0x00, 0xf0, 0x21, 0x00


	//----- nvinfo : EIATTR_KPARAM_INFO
	.align		4
.L_297:
        /*0028*/ 	.byte	0x04, 0x17
        /*002a*/ 	.short	(.L_299 - .L_298)
.L_298:
        /*002c*/ 	.word	0x00000000
        /*0030*/ 	.short	0x0005
        /*0032*/ 	.short	0x0020
        /*0034*/ 	.byte	0x00, 0xf0, 0x21, 0x00


	//----- nvinfo : EIATTR_KPARAM_INFO
	.align		4
.L_299:
        /*0038*/ 	.byte	0x04, 0x17
        /*003a*/ 	.short	(.L_301 - .L_300)
.L_300:
        /*003c*/ 	.word	0x00000000
        /*0040*/ 	.short	0x0004
        /*0042*/ 	.short	0x0018
        /*0044*/ 	.byte	0x00, 0xf0, 0x21, 0x00


	//----- nvinfo : EIATTR_KPARAM_INFO
	.align		4
.L_301:
        /*0048*/ 	.byte	0x04, 0x17
        /*004a*/ 	.short	(.L_303 - .L_302)
.L_302:
        /*004c*/ 	.word	0x00000000
        /*0050*/ 	.short	0x0003
        /*0052*/ 	.short	0x0010
        /*0054*/ 	.byte	0x00, 0xf0, 0x11, 0x00


	//----- nvinfo : EIATTR_KPARAM_INFO
	.align		4
.L_303:
        /*0058*/ 	.byte	0x04, 0x17
        /*005a*/ 	.short	(.L_305 - .L_304)
.L_304:
        /*005c*/ 	.word	0x00000000
        /*0060*/ 	.short	0x0002
        /*0062*/ 	.short	0x000c
        /*0064*/ 	.byte	0x00, 0xf0, 0x11, 0x00


	//----- nvinfo : EIATTR_KPARAM_INFO
	.align		4
.L_305:
        /*0068*/ 	.byte	0x04, 0x17
        /*006a*/ 	.short	(.L_307 - .L_306)
.L_306:
        /*006c*/ 	.word	0x00000000
        /*0070*/ 	.short	0x0001
        /*0072*/ 	.short	0x0008
        /*0074*/ 	.byte	0x00, 0xf0, 0x11, 0x00


	//----- nvinfo : EIATTR_KPARAM_INFO
	.align		4
.L_307:
        /*0078*/ 	.byte	0x04, 0x17
        /*007a*/ 	.short	(.L_309 - .L_308)
.L_308:
        /*007c*/ 	.word	0x00000000
        /*0080*/ 	.short	0x0000
        /*0082*/ 	.short	0x0000
        /*0084*/ 	.byte	0x00, 0xf5, 0x21, 0x00


	//----- nvinfo : EIATTR_SPARSE_MMA_MASK
	.align		4
.L_309:
        /*0088*/ 	.byte	0x03, 0x50
        /*008a*/ 	.short	0x0000


	//----- nvinfo : EIATTR_MAXREG_COUNT
	.align		4
        /*008c*/ 	.byte	0x03, 0x1b
        /*008e*/ 	.short	0x00ff


	//----- nvinfo : EIATTR_MERCURY_ISA_VERSION
	.align		4
        /*0090*/ 	.byte	0x03, 0x5f
        /*0092*/ 	.short	0x0101


	//----- nvinfo : EIATTR_VRC_CTA_INIT_COUNT
	.align		4
        /*0094*/ 	.byte	0x02, 0x4a
	.zero		1
	.zero		1


	//----- nvinfo : EIATTR_EXIT_INSTR_OFFSETS
	.align		4
        /*0098*/ 	.byte	0x04, 0x1c
        /*009a*/ 	.short	(.L_311 - .L_310)


	//   ....[0]....
.L_310:
        /*009c*/ 	.word	0x000000a0


	//   ....[1]....
        /*00a0*/ 	.word	0x00000a00


	//----- nvinfo : EIATTR_CRS_STACK_SIZE
	.align		4
.L_311:
        /*00a4*/ 	.byte	0x04, 0x1e
        /*00a6*/ 	.short	(.L_313 - .L_312)
.L_312:
        /*00a8*/ 	.word	0x00000000


	//----- nvinfo : EIATTR_CBANK_PARAM_SIZE
	.align		4
.L_313:
        /*00ac*/ 	.byte	0x03, 0x19
        /*00ae*/ 	.short	0x0038


	//----- nvinfo : EIATTR_PARAM_CBANK
	.align		4
        /*00b0*/ 	.byte	0x04, 0x0a
        /*00b2*/ 	.short	(.L_315 - .L_314)
	.align		4
.L_314:
        /*00b4*/ 	.word	index@(.nv.constant0._Z11initDensityIdEvPT_iiidddd)
        /*00b8*/ 	.short	0x0380
        /*00ba*/ 	.short	0x0038


	//----- nvinfo : EIATTR_SW_WAR
	.align		4
.L_315:
        /*00bc*/ 	.byte	0x04, 0x36
        /*00be*/ 	.short	(.L_317 - .L_316)
.L_316:
        /*00c0*/ 	.word	0x00000008
.L_317:


//--------------------- .nv.info._Z16checkConvergenceIfEvPT_S1_S1_iii --------------------------
	.section	.nv.info._Z16checkConvergenceIfEvPT_S1_S1_iii,"",@"SHT_CUDA_INFO"
	.sectionflags	@""
	.align	4


	//----- nvinfo : EIATTR_CUDA_API_VERSION
	.align		4
        /*0000*/ 	.byte	0x04, 0x37
        /*0002*/ 	.short	(.L_319 - .L_318)
.L_318:
        /*0004*/ 	.word	0x00000082


	//----- nvinfo : EIATTR_KPARAM_INFO
	.align		4
.L_319:
        /*0008*/ 	.byte	0x04, 0x17
        /*000a*/ 	.short	(.L_321 - .L_320)
.L_320:
        /*000c*/ 	.word	0x00000000
        /*0010*/ 	.short	0x0005
        /*0012*/ 	.short	0x0020
        /*0014*/ 	.byte	0x00, 0xf0, 0x11, 0x00


	//----- nvinfo : EIATTR_KPARAM_INFO
	.align		4
.L_321:
        /*0018*/ 	.byte	0x04, 0x17
        /*001a*/ 	.short	(.L_323 - .L_322)
.L_322:
        /*001c*/ 	.word	0x00000000
        /*0020*/ 	.short	0x0004
        /*0022*/ 	.short	0x001c
        /*0024*/ 	.byte	0x00, 0xf0, 0x11, 0x00


	//----- nvinfo : EIATTR_KPARAM_INFO
	.align		4
.L_323:
        /*0028*/ 	.byte	0x04, 0x17
        /*002a*/ 	.short	(.L_325 - .L_324)
.L_324:
        /*002c*/ 	.word	0x00000000
        /*0030*/ 	.short	0x0003
        /*0032*/ 	.short	0x0018
        /*0034*/ 	.byte	0x00, 0xf0, 0x11, 0x00


	//----- nvinfo : EIATTR_KPARAM_INFO
	.align		4
.L_325:
        /*0038*/ 	.byte	0x04, 0x17
        /*003a*/ 	.short	(.L_327 - .L_326)
.L_326:
        /*003c*/ 	.word	0x00000000
        /*0040*/ 	.short	0x0002
        /*0042*/ 	.short	0x0010
        /*0044*/ 	.byte	0x00, 0xf5, 0x21, 0x00


	//----- nvinfo : EIATTR_KPARAM_INFO
	.align		4
.L_327:
        /*0048*/ 	.byte	0x04, 0x17
        /*004a*/ 	.short	(.L_329 - .L_328)
.L_328:
        /*004c*/ 	.word	0x00000000
        /*0050*/ 	.short	0x0001
        /*0052*/ 	.short	0x0008
        /*0054*/ 	.byte	0x00, 0xf5, 0x21, 0x00


	//----- nvinfo : EIATTR_KPARAM_INFO
	.align		4
.L_329:
        /*0058*/ 	.byte	0x04, 0x17
        /*005a*/ 	.short	(.L_331 - .L_330)
.L_330:
        /*005c*/ 	.word	0x00000000
        /*0060*/ 	.short	0x0000
        /*0062*/ 	.short	0x0000
        /*0064*/ 	.byte	0x00, 0xf5, 0x21, 0x00


	//----- nvinfo : EIATTR_SPARSE_MMA_MASK
	.align		4
.L_331:
        /*0068*/ 	.byte	0x03, 0x50
        /*006a*/ 	.short	0x0000


	//----- nvinfo : EIATTR_MAXREG_COUNT
	.align		4
        /*006c*/ 	.byte	0x03, 0x1b
        /*006e*/ 	.short	0x00ff


	//----- nvinfo : EIATTR_NUM_BARRIERS
	.align		4
        /*0070*/ 	.byte	0x02, 0x4c
        /*0072*/ 	.byte	0x01
	.zero		1


	//----- nvinfo : EIATTR_MERCURY_ISA_VERSION
	.align		4
        /*0074*/ 	.byte	0x03, 0x5f
        /*0076*/ 	.short	0x0101


	//----- nvinfo : EIATTR_VRC_CTA_INIT_COUNT
	.align		4
        /*0078*/ 	.byte	0x02, 0x4a
	.zero		1
	.zero		1


	//----- nvinfo : EIATTR_EXIT_INSTR_OFFSETS
	.align		4
        /*007c*/ 	.byte	0x04, 0x1c
        /*007e*/ 	.short	(.L_333 - .L_332)


	//   ....[0]....
.L_332:
        /*0080*/ 	.word	0x000007b0


	//----- nvinfo : EIATTR_CRS_STACK_SIZE
	.align		4
.L_333:
        /*0084*/ 	.byte	0x04, 0x1e
        /*0086*/ 	.short	(.L_335 - .L_334)
.L_334:
        /*0088*/ 	.word	0x00000000


	//----- nvinfo : EIATTR_CBANK_PARAM_SIZE
	.align		4
.L_335:
        /*008c*/ 	.byte	0x03, 0x19
        /*008e*/ 	.short	0x0024


	//----- nvinfo : EIATTR_PARAM_CBANK
	.align		4
        /*0090*/ 	.byte	0x04, 0x0a
        /*0092*/ 	.short	(.L_337 - .L_336)
	.align		4
.L_336:
        /*0094*/ 	.word	index@(.nv.constant0._Z16checkConvergenceIfEvPT_S1_S1_iii)
        /*0098*/ 	.short	0x0380
        /*009a*/ 	.short	0x0024


	//----- nvinfo : EIATTR_SW_WAR
	.align		4
.L_337:
        /*009c*/ 	.byte	0x04, 0x36
        /*009e*/ 	.short	(.L_339 - .L_338)
.L_338:
        /*00a0*/ 	.word	0x00000008
.L_339:


//--------------------- .nv.info._Z11mixing_stepIfEvPT_S1_S1_S0_iiid --------------------------
	.section	.nv.info._Z11mixing_stepIfEvPT_S1_S1_S0_iiid,"",@"SHT_CUDA_INFO"
	.sectionflags	@""
	.align	4


	//----- nvinfo : EIATTR_CUDA_API_VERSION
	.align		4
        /*0000*/ 	.byte	0x04, 0x37
        /*0002*/ 	.short	(.L_341 - .L_340)
.L_340:
        /*0004*/ 	.word	0x00000082


	//----- nvinfo : EIATTR_KPARAM_INFO
	.align		4
.L_341:
        /*0008*/ 	.byte	0x04, 0x17
        /*000a*/ 	.short	(.L_343 - .L_342)
.L_342:
        /*000c*/ 	.word	0x00000000
        /*0010*/ 	.short	0x0007
        /*0012*/ 	.short	0x0028
        /*0014*/ 	.byte	0x00, 0xf0, 0x21, 0x00


	//----- nvinfo : EIATTR_KPARAM_INFO
	.align		4
.L_343:
        /*0018*/ 	.byte	0x04, 0x17
        /*001a*/ 	.short	(.L_345 - .L_344)
.L_344:
        /*001c*/ 	.word	0x00000000
        /*0020*/ 	.short	0x0006
        /*0022*/ 	.short	0x0024
        /*0024*/ 	.byte	0x00, 0xf0, 0x11, 0x00


	//----- nvinfo : EIATTR_KPARAM_INFO
	.align		4
.L_345:
        /*0028*/ 	.byte	0x04, 0x17
        /*002a*/ 	.short	(.L_347 - .L_346)
.L_346:
        /*002c*/ 	.word	0x00000000
        /*0030*/ 	.short	0x0005
        /*0032*/ 	.short	0x0020
        /*0034*/ 	.byte	0x00, 0xf0, 0x11, 0x00


	//----- nvinfo : EIATTR_KPARAM_INFO
	.align		4
.L_347:
        /*0038*/ 	.byte	0x04, 0x17
        /*003a*/ 	.short	(.L_349 - .L_348)
.L_348:
        /*003c*/ 	.word	0x00000000
        /*0040*/ 	.short	0x0004
        /*0042*/ 	.short	0x001c
        /*0044*/ 	.byte	0x00, 0xf0, 0x11, 0x00


	//----- nvinfo : EIATTR_KPARAM_INFO
	.align		4
.L_349:
        /*0048*/ 	.byte	0x04, 0x17
        /*004a*/ 	.short	(.L_351 - .L_350)
.L_350:
        /*004c*/ 	.word	0x00000000
        /*0050*/ 	.short	0x0003
        /*0052*/ 	.short	0x0018
        /*0054*/ 	.byte	0x00, 0xf0, 0x11, 0x00


	//----- nvinfo : EIATTR_KPARAM_INFO
	.align		4
.L_351:
        /*0058*/ 	.byte	0x04, 0x17
        /*005a*/ 	.short	(.L_353 - .L_352)
.L_352:
        /*005c*/ 	.word	0x00000000
        /*0060*/ 	.short	0x0002
        /*0062*/ 	.short	0x0010
        /*0064*/ 	.byte	0x00, 0xf5, 0x21, 0x00


	//----- nvinfo : EIATTR_KPARAM_INFO
	.align		4
.L_353:
        /*0068*/ 	.byte	0x04, 0x17
        /*006a*/ 	.short	(.L_355 - .L_354)
.L_354:
        /*006c*/ 	.word	0x00000000
        /*0070*/ 	.short	0x0001
        /*0072*/ 	.short	0x0008
        /*0074*/ 	.byte	0x00, 0xf5, 0x21, 0x00


	//----- nvinfo : EIATTR_KPARAM_INFO
	.align		4
.L_355:
        /*0078*/ 	.byte	0x04, 0x17
        /*007a*/ 	.short	(.L_357 - .L_356)
.L_356:
        /*007c*/ 	.word	0x00000000
        /*0080*/ 	.short	0x0000
        /*0082*/ 	.short	0x0000
        /*0084*/ 	.byte	0x00, 0xf5, 0x21, 0x00


	//----- nvinfo : EIATTR_SPARSE_MMA_MASK
	.align		4
.L_357:
        /*0088*/ 	.byte	0x03, 0x50
        /*008a*/ 	.short	0x0000


	//----- nvinfo : EIATTR_MAXREG_COUNT
	.align		4
        /*008c*/ 	.byte	0x03, 0x1b
        /*008e*/ 	.short	0x00ff


	//----- nvinfo : EIATTR_MERCURY_ISA_VERSION
	.align		4
        /*0090*/ 	.byte	0x03, 0x5f
        /*0092*/ 	.short	0x0101


	//----- nvinfo : EIATTR_VRC_CTA_INIT_COUNT
	.align		4
        /*0094*/ 	.byte	0x02, 0x4a
	.zero		1
	.zero		1


	//----- nvinfo : EIATTR_EXIT_INSTR_OFFSETS
	.align		4
        /*0098*/ 	.byte	0x04, 0x1c
        /*009a*/ 	.short	(.L_359 - .L_358)


	//   ....[0]....
.L_358:
        /*009c*/ 	.word	0x000000a0


	//   ....[1]....
        /*00a0*/ 	.word	0x00000390


	//----- nvinfo : EIATTR_CRS_STACK_SIZE
	.align		4
.L_359:
        /*00a4*/ 	.byte	0x04, 0x1e
        /*00a6*/ 	.short	(.L_361 - .L_360)
.L_360:
        /*00a8*/ 	.word	0x00000000


	//----- nvinfo : EIATTR_CBANK_PARAM_SIZE
	.align		4
.L_361:
        /*00ac*/ 	.byte	0x03, 0x19
        /*00ae*/ 	.short	0x0030


	//----- nvinfo : EIATTR_PARAM_CBANK
	.align		4
        /*00b0*/ 	.byte	0x04, 0x0a
        /*00b2*/ 	.short	(.L_363 - .L_362)
	.align		4
.L_362:
        /*00b4*/ 	.word	index@(.nv.constant0._Z11mixing_stepIfEvPT_S1_S1_S0_iiid)
        /*00b8*/ 	.short	0x0380
        /*00ba*/ 	.short	0x0030


	//----- nvinfo : EIATTR_SW_WAR
	.align		4
.L_363:
        /*00bc*/ 	.byte	0x04, 0x36
        /*00be*/ 	.short	(.L_365 - .L_364)
.L_364:
        /*00c0*/ 	.word	0x00000008
.L_365:


//--------------------- .nv.info._Z16variationFourierIf6float2EvPT0_PT_S2_iii --------------------------
	.section	.nv.info._Z16variationFourierIf6float2EvPT0_PT_S2_iii,"",@"SHT_CUDA_INFO"
	.sectionflags	@""
	.align	4


	//----- nvinfo : EIATTR_CUDA_API_VERSION
	.align		4
        /*0000*/ 	.byte	0x04, 0x37
        /*0002*/ 	.short	(.L_367 - .L_366)
.L_366:
        /*0004*/ 	.word	0x00000082


	//----- nvinfo : EIATTR_KPARAM_INFO
	.align		4
.L_367:
        /*0008*/ 	.byte	0x04, 0x17
        /*000a*/ 	.short	(.L_369 - .L_368)
.L_368:
        /*000c*/ 	.word	0x00000000
        /*0010*/ 	.short	0x0005
        /*0012*/ 	.short	0x0020
        /*0014*/ 	.byte	0x00, 0xf0, 0x11, 0x00


	//----- nvinfo : EIATTR_KPARAM_INFO
	.align		4
.L_369:
        /*0018*/ 	.byte	0x04, 0x17
        /*001a*/ 	.short	(.L_371 - .L_370)
.L_370:
        /*001c*/ 	.word	0x00000000
        /*0020*/ 	.short	0x0004
        /*0022*/ 	.short	0x001c
        /*0024*/ 	.byte	0x00, 0xf0, 0x11, 0x00


	//----- nvinfo : EIATTR_KPARAM_INFO
	.align		4
.L_371:
        /*0028*/ 	.byte	0x04, 0x17
        /*002a*/ 	.short	(.L_373 - .L_372)
.L_372:
        /*002c*/ 	.word	0x00000000
        /*0030*/ 	.short	0x0003
        /*0032*/ 	.short	0x0018
        /*0034*/ 	.byte	0x00, 0xf0, 0x11, 0x00


	//----- nvinfo : EIATTR_KPARAM_INFO
	.align		4
.L_373:
        /*0038*/ 	.byte	0x04, 0x17
        /*003a*/ 	.short	(.L_375 - .L_374)
.L_374:
        /*003c*/ 	.word	0x00000000
        /*0040*/ 	.short	0x0002
        /*0042*/ 	.short	0x0010
        /*0044*/ 	.byte	0x00, 0xf5, 0x21, 0x00


	//----- nvinfo : EIATTR_KPARAM_INFO
	.align		4
.L_375:
        /*0048*/ 	.byte	0x04, 0x17
        /*004a*/ 	.short	(.L_377 - .L_376)
.L_376:
        /*004c*/ 	.word	0x00000000
        /*0050*/ 	.short	0x0001
        /*0052*/ 	.short	0x0008
        /*0054*/ 	.byte	0x00, 0xf5, 0x21, 0x00


	//----- nvinfo : EIATTR_KPARAM_INFO
	.align		4
.L_377:
        /*0058*/ 	.byte	0x04, 0x17
        /*005a*/ 	.short	(.L_379 - .L_378)
.L_378:
        /*005c*/ 	.word	0x00000000
        /*0060*/ 	.short	0x0000
        /*0062*/ 	.short	0x0000
        /*0064*/ 	.byte	0x00, 0xf5, 0x21, 0x00


	//----- nvinfo : EIATTR_SPARSE_MMA_MASK
	.align		4
.L_379:
        /*0068*/ 	.byte	0x03, 0x50
        /*006a*/ 	.short	0x0000


	//----- nvinfo : EIATTR_MAXREG_COUNT
	.align		4
        /*006c*/ 	.byte	0x03, 0x1b
        /*006e*/ 	.short	0x00ff


	//----- nvinfo : EIATTR_MERCURY_ISA_VERSION
	.align		4
        /*0070*/ 	.byte	0x03, 0x5f
        /*0072*/ 	.short	0x0101


	//----- nvinfo : EIATTR_VRC_CTA_INIT_COUNT
	.align		4
        /*0074*/ 	.byte	0x02, 0x4a
	.zero		1
	.zero		1


	//----- nvinfo : EIATTR_EXIT_INSTR_OFFSETS
	.align		4
        /*0078*/ 	.byte	0x04, 0x1c
        /*007a*/ 	.short	(.L_381 - .L_380)


	//   ....[0]....
.L_380:
        /*007c*/ 	.word	0x000000c0


	//   ....[1]....
        /*0080*/ 	.word	0x00000380


	//----- nvinfo : EIATTR_CRS_STACK_SIZE
	.align		4
.L_381:
        /*0084*/ 	.byte	0x04, 0x1e
        /*0086*/ 	.short	(.L_383 - .L_382)
.L_382:
        /*0088*/ 	.word	0x00000000


	//----- nvinfo : EIATTR_CBANK_PARAM_SIZE
	.align		4
.L_383:
        /*008c*/ 	.byte	0x03, 0x19
        /*008e*/ 	.short	0x0024


	//----- nvinfo : EIATTR_PARAM_CBANK
	.align		4
        /*0090*/ 	.byte	0x04, 0x0a
        /*0092*/ 	.short	(.L_385 - .L_384)
	.align		4
.L_384:
        /*0094*/ 	.word	index@(.nv.constant0._Z16variationFourierIf6float2EvPT0_PT_S2_iii)
        /*0098*/ 	.short	0x0380
        /*009a*/ 	.short	0x0024


	//----- nvinfo : EIATTR_SW_WAR
	.align		4
.L_385:
        /*009c*/ 	.byte	0x04, 0x36
        /*009e*/ 	.short	(.L_387 - .L_386)
.L_386:
        /*00a0*/ 	.word	0x00000008
.L_387:


//--------------------- .nv.info._Z14calcDerivativeIfEvPT_iii --------------------------
	.section	.nv.info._Z14calcDerivativeIfEvPT_iii,"",@"SHT_CUDA_INFO"
	.sectionflags	@""
	.align	4


	//----- nvinfo : EIATTR_CUDA_API_VERSION
	.align		4
        /*0000*/ 	.byte	0x04, 0x37
        /*0002*/ 	.short	(.L_389 - .L_388)
.L_388:
        /*0004*/ 	.word	0x00000082


	//----- nvinfo : EIATTR_KPARAM_INFO
	.align		4
.L_389:
        /*0008*/ 	.byte	0x04, 0x17
        /*000a*/ 	.short	(.L_391 - .L_390)
.L_390:
        /*000c*/ 	.word	0x00000000
        /*0010*/ 	.short	0x0003
        /*0012*/ 	.short	0x0010
        /*0014*/ 	.byte	0x00, 0xf0, 0x11, 0x00


	//----- nvinfo : EIATTR_KPARAM_INFO
	.align		4
.L_391:
        /*0018*/ 	.byte	0x04, 0x17
        /*001a*/ 	.short	(.L_393 - .L_392)
.L_392:
        /*001c*/ 	.word	0x00000000
        /*0020*/ 	.short	0x0002
        /*0022*/ 	.short	0x000c
        /*0024*/ 	.byte	0x00, 0xf0, 0x11, 0x00


	//----- nvinfo : EIATTR_KPARAM_INFO
	.align		4
.L_393:
        /*0028*/ 	.byte	0x04, 0x17
        /*002a*/ 	.short	(.L_395 - .L_394)
.L_394:
        /*002c*/ 	.word	0x00000000
        /*0030*/ 	.short	0x0001
        /*0032*/ 	.short	0x0008
        /*0034*/ 	.byte	0x00, 0xf0, 0x11, 0x00


	//----- nvinfo : EIATTR_KPARAM_INFO
	.align		4
.L_395:
        /*0038*/ 	.byte	0x04, 0x17
        /*003a*/ 	.short	(.L_397 - .L_396)
.L_396:
        /*003c*/ 	.word	0x00000000
        /*0040*/ 	.short	0x0000
        /*0042*/ 	.short	0x0000
        /*0044*/ 	.byte	0x00, 0xf5, 0x21, 0x00


	//----- nvinfo : EIATTR_SPARSE_MMA_MASK
	.align		4
.L_397:
        /*0048*/ 	.byte	0x03, 0x50
        /*004a*/ 	.short	0x0000


	//----- nvinfo : EIATTR_MAXREG_COUNT
	.align		4
        /*004c*/ 	.byte	0x03, 0x1b
        /*004e*/ 	.short	0x00ff


	//----- nvinfo : EIATTR_MERCURY_ISA_VERSION
	.align		4
        /*0050*/ 	.byte	0x03, 0x5f
        /*0052*/ 	.short	0x0101


	//----- nvinfo : EIATTR_VRC_CTA_INIT_COUNT
	.align		4
        /*0054*/ 	.byte	0x02, 0x4a
	.zero		1
	.zero		1


	//----- nvinfo : EIATTR_EXIT_INSTR_OFFSETS
	.align		4
        /*0058*/ 	.byte	0x04, 0x1c
        /*005a*/ 	.short	(.L_399 - .L_398)


	//   ....[0]....
.L_398:
        /*005c*/ 	.word	0x000000a0


	//   ....[1]....
        /*0060*/ 	.word	0x00002000


	//----- nvinfo : EIATTR_CRS_STACK_SIZE
	.align		4
.L_399:
        /*0064*/ 	.byte	0x04, 0x1e
        /*0066*/ 	.short	(.L_401 - .L_400)
.L_400:
        /*0068*/ 	.word	0x00000000


	//----- nvinfo : EIATTR_CBANK_PARAM_SIZE
	.align		4
.L_401:
        /*006c*/ 	.byte	0x03, 0x19
        /*006e*/ 	.short	0x0014


	//----- nvinfo : EIATTR_PARAM_CBANK
	.align		4
        /*0070*/ 	.byte	0x04, 0x0a
        /*0072*/ 	.short	(.L_403 - .L_402)
	.align		4
.L_402:
        /*0074*/ 	.word	index@(.nv.constant0._Z14calcDerivativeIfEvPT_iii)
        /*0078*/ 	.short	0x0380
        /*007a*/ 	.short	0x0014


	//----- nvinfo : EIATTR_SW_WAR
	.align		4
.L_403:
        /*007c*/ 	.byte	0x04, 0x36
        /*007e*/ 	.short	(.L_405 - .L_404)
.L_404:
        /*0080*/ 	.word	0x00000008
.L_405:


//--------------------- .nv.info._Z24weightedDensitiesFourierIf6float2EvPT0_PT_S2_iii --------------------------
	.section	.nv.info._Z24weightedDensitiesFourierIf6float2EvPT0_PT_S2_iii,"",@"SHT_CUDA_INFO"
	.sectionflags	@""
	.align	4


	//----- nvinfo : EIATTR_CUDA_API_VERSION
	.align		4
        /*0000*/ 	.byte	0x04, 0x37
        /*0002*/ 	.short	(.L_407 - .L_406)
.L_406:
        /*0004*/ 	.word	0x00000082


	//----- nvinfo : EIATTR_KPARAM_INFO
	.align		4
.L_407:
        /*0008*/ 	.byte	0x04, 0x17
        /*000a*/ 	.short	(.L_409 - .L_408)
.L_408:
        /*000c*/ 	.word	0x00000000
        /*0010*/ 	.short	0x0005
        /*0012*/ 	.short	0x0020
        /*0014*/ 	.byte	0x00, 0xf0, 0x11, 0x00


	//----- nvinfo : EIATTR_KPARAM_INFO
	.align		4
.L_409:
        /*0018*/ 	.byte	0x04, 0x17
        /*001a*/ 	.short	(.L_411 - .L_410)
.L_410:
        /*001c*/ 	.word	0x00000000
        /*0020*/ 	.short	0x0004
        /*0022*/ 	.short	0x001c
        /*0024*/ 	.byte	0x00, 0xf0, 0x11, 0x00


	//----- nvinfo : EIATTR_KPARAM_INFO
	.align		4
.L_411:
        /*0028*/ 	.byte	0x04, 0x17
        /*002a*/ 	.short	(.L_413 - .L_412)
.L_412:
        /*002c*/ 	.word	0x00000000
        /*0030*/ 	.short	0x0003
        /*0032*/ 	.short	0x0018
        /*0034*/ 	.byte	0x00, 0xf0, 0x11, 0x00


	//----- nvinfo : EIATTR_KPARAM_INFO
	.align		4
.L_413:
        /*0038*/ 	.byte	0x04, 0x17
        /*003a*/ 	.short	(.L_415 - .L_414)
.L_414:
        /*003c*/ 	.word	0x00000000
        /*0040*/ 	.short	0x0002
        /*0042*/ 	.short	0x0010
        /*0044*/ 	.byte	0x00, 0xf5, 0x21, 0x00


	//----- nvinfo : EIATTR_KPARAM_INFO
	.align		4
.L_415:
        /*0048*/ 	.byte	0x04, 0x17
        /*004a*/ 	.short	(.L_417 - .L_416)
.L_416:
        /*004c*/ 	.word	0x00000000
        /*0050*/ 	.short	0x0001
        /*0052*/ 	.short	0x0008
        /*0054*/ 	.byte	0x00, 0xf5, 0x21, 0x00


	//----- nvinfo : EIATTR_KPARAM_INFO
	.align		4
.L_417:
        /*0058*/ 	.byte	0x04, 0x17
        /*005a*/ 	.short	(.L_419 - .L_418)
.L_418:
        /*005c*/ 	.word	0x00000000
        /*0060*/ 	.short	0x0000
        /*0062*/ 	.short	0x0000
        /*0064*/ 	.byte	0x00, 0xf5, 0x21, 0x00


	//----- nvinfo : EIATTR_SPARSE_MMA_MASK
	.align		4
.L_419:
        /*0068*/ 	.byte	0x03, 0x50
        /*006a*/ 	.short	0x0000


	//----- nvinfo : EIATTR_MAXREG_COUNT
	.align		4
        /*006c*/ 	.byte	0x03, 0x1b
        /*006e*/ 	.short	0x00ff


	//----- nvinfo : EIATTR_MERCURY_ISA_VERSION
	.align		4
        /*0070*/ 	.byte	0x03, 0x5f
        /*0072*/ 	.short	0x0101


	//----- nvinfo : EIATTR_VRC_CTA_INIT_COUNT
	.align		4
        /*0074*/ 	.byte	0x02, 0x4a
	.zero		1
	.zero		1


	//----- nvinfo : EIATTR_EXIT_INSTR_OFFSETS
	.align		4
        /*0078*/ 	.byte	0x04, 0x1c
        /*007a*/ 	.short	(.L_421 - .L_420)


	//   ....[0]....
.L_420:
        /*007c*/ 	.word	0x000000c0


	//   ....[1]....
        /*0080*/ 	.word	0x00000400


	//----- nvinfo : EIATTR_CRS_STACK_SIZE
	.align		4
.L_421:
        /*0084*/ 	.byte	0x04, 0x1e
        /*0086*/ 	.short	(.L_423 - .L_422)
.L_422:
        /*0088*/ 	.word	0x00000000


	//----- nvinfo : EIATTR_CBANK_PARAM_SIZE
	.align		4
.L_423:
        /*008c*/ 	.byte	0x03, 0x19
        /*008e*/ 	.short	0x0024


	//----- nvinfo : EIATTR_PARAM_CBANK
	.align		4
        /*0090*/ 	.byte	0x04, 0x0a
        /*0092*/ 	.short	(.L_425 - .L_424)
	.align		4
.L_424:
        /*0094*/ 	.word	index@(.nv.constant0._Z24weightedDensitiesFourierIf6float2EvPT0_PT_S2_iii)
        /*0098*/ 	.short	0x0380
        /*009a*/ 	.short	0x0024


	//----- nvinfo : EIATTR_SW_WAR
	.align		4
.L_425:
        /*009c*/ 	.byte	0x04, 0x36
        /*009e*/ 	.short	(.L_427 - .L_426)
.L_426:
        /*00a0*/ 	.word	0x00000008
.L_427:


//--------------------- .nv.info._Z14prepareDensityIfEvPT_biiiddd --------------------------
	.section	.nv.info._Z14prepareDensityIfEvPT_biiiddd,"",@"SHT_CUDA_INFO"
	.sectionflags	@""
	.align	4


	//----- nvinfo : EIATTR_CUDA_API_VERSION
	.align		4
        /*0000*/ 	.byte	0x04, 0x37
        /*0002*/ 	.short	(.L_429 - .L_428)
.L_428:
        /*0004*/ 	.word	0x00000082


	//----- nvinfo : EIATTR_KPARAM_INFO
	.align		4
.L_429:
        /*0008*/ 	.byte	0x04, 0x17
        /*000a*/ 	.short	(.L_431 - .L_430)
.L_430:
        /*000c*/ 	.word	0x00000000
        /*0010*/ 	.short	0x0007
        /*0012*/ 	.short	0x0028
        /*0014*/ 	.byte	0x00, 0xf0, 0x21, 0x00


	//----- nvinfo : EIATTR_KPARAM_INFO
	.align		4
.L_431:
        /*0018*/ 	.byte	0x04, 0x17
        /*001a*/ 	.short	(.L_433 - .L_432)
.L_432:
        /*001c*/ 	.word	0x00000000
        /*0020*/ 	.short	0x0006
        /*0022*/ 	.short	0x0020
        /*0024*/ 	.byte	0x00, 0xf0, 0x21, 0x00


	//----- nvinfo : EIATTR_KPARAM_INFO
	.align		4
.L_433:
        /*0028*/ 	.byte	0x04, 0x17
        /*002a*/ 	.short	(.L_435 - .L_434)
.L_434:
        /*002c*/ 	.word	0x00000000
        /*0030*/ 	.short	0x0005
        /*0032*/ 	.short	0x0018
        /*0034*/ 	.byte	0x00, 0xf0, 0x21, 0x00


	//----- nvinfo : EIATTR_KPARAM_INFO
	.align		4
.L_435:
        /*0038*/ 	.byte	0x04, 0x17
        /*003a*/ 	.short	(.L_437 - .L_436)
.L_436:
        /*003c*/ 	.word	0x00000000
        /*0040*/ 	.short	0x0004
        /*0042*/ 	.short	0x0014
        /*0044*/ 	.byte	0x00, 0xf0, 0x11, 0x00


	//----- nvinfo : EIATTR_KPARAM_INFO
	.align		4
.L_437:
        /*0048*/ 	.byte	0x04, 0x17
        /*004a*/ 	.short	(.L_439 - .L_438)
.L_438:
        /*004c*/ 	.word	0x00000000
        /*0050*/ 	.short	0x0003
        /*0052*/ 	.short	0x0010
        /*0054*/ 	.byte	0x00, 0xf0, 0x11, 0x00


	//----- nvinfo : EIATTR_KPARAM_INFO
	.align		4
.L_439:
        /*0058*/ 	.byte	0x04, 0x17
        /*005a*/ 	.short	(.L_441 - .L_440)
.L_440:
        /*005c*/ 	.word	0x00000000
        /*0060*/ 	.short	0x0002
        /*0062*/ 	.short	0x000c
        /*0064*/ 	.byte	0x00, 0xf0, 0x11, 0x00


	//----- nvinfo : EIATTR_KPARAM_INFO
	.align		4
.L_441:
        /*0068*/ 	.byte	0x04, 0x17
        /*006a*/ 	.short	(.L_443 - .L_442)
.L_442:
        /*006c*/ 	.word	0x00000000
        /*0070*/ 	.short	0x0001
        /*0072*/ 	.short	0x0008
        /*0074*/ 	.byte	0x00, 0xf0, 0x05, 0x00


	//----- nvinfo : EIATTR_KPARAM_INFO
	.align		4
.L_443:
        /*0078*/ 	.byte	0x04, 0x17
        /*007a*/ 	.short	(.L_445 - .L_444)
.L_444:
        /*007c*/ 	.word	0x00000000
        /*0080*/ 	.short	0x0000
        /*0082*/ 	.short	0x0000
        /*0084*/ 	.byte	0x00, 0xf5, 0x21, 0x00


	//----- nvinfo : EIATTR_SPARSE_MMA_MASK
	.align		4
.L_445:
        /*0088*/ 	.byte	0x03, 0x50
        /*008a*/ 	.short	0x0000


	//----- nvinfo : EIATTR_MAXREG_COUNT
	.align		4
        /*008c*/ 	.byte	0x03, 0x1b
        /*008e*/ 	.short	0x00ff


	//----- nvinfo : EIATTR_MERCURY_ISA_VERSION
	.align		4
        /*0090*/ 	.byte	0x03, 0x5f
        /*0092*/ 	.short	0x0101


	//----- nvinfo : EIATTR_VRC_CTA_INIT_COUNT
	.align		4
        /*0094*/ 	.byte	0x02, 0x4a
	.zero		1
	.zero		1


	//----- nvinfo : EIATTR_EXIT_INSTR_OFFSETS
	.align		4
        /*0098*/ 	.byte	0x04, 0x1c
        /*009a*/ 	.short	(.L_447 - .L_446)


	//   ....[0]....
.L_446:
        /*009c*/ 	.word	0x000000c0


	//   ....[1]....
        /*00a0*/ 	.word	0x00000a50


	//   ....[2]....
        /*00a4*/ 	.word	0x00001100


	//   ....[3]....
        /*00a8*/ 	.word	0x00001f00


	//----- nvinfo : EIATTR_CRS_STACK_SIZE
	.align		4
.L_447:
        /*00ac*/ 	.byte	0x04, 0x1e
        /*00ae*/ 	.short	(.L_449 - .L_448)
.L_448:
        /*00b0*/ 	.word	0x00000000


	//----- nvinfo : EIATTR_CBANK_PARAM_SIZE
	.align		4
.L_449:
        /*00b4*/ 	.byte	0x03, 0x19
        /*00b6*/ 	.short	0x0030


	//----- nvinfo : EIATTR_PARAM_CBANK
	.align		4
        /*00b8*/ 	.byte	0x04, 0x0a
        /*00ba*/ 	.short	(.L_451 - .L_450)
	.align		4
.L_450:
        /*00bc*/ 	.word	index@(.nv.constant0._Z14prepareDensityIfEvPT_biiiddd)
        /*00c0*/ 	.short	0x0380
        /*00c2*/ 	.short	0x0030


	//----- nvinfo : EIATTR_SW_WAR
	.align		4
.L_451:
        /*00c4*/ 	.byte	0x04, 0x36
        /*00c6*/ 	.short	(.L_453 - .L_452)
.L_452:
        /*00c8*/ 	.word	0x00000008
.L_453:


//--------------------- .nv.info._Z19initWeightFunctionsIfEvPT_iiiddd --------------------------
	.section	.nv.info._Z19initWeightFunctionsIfEvPT_iiiddd,"",@"SHT_CUDA_INFO"
	.sectionflags	@""
	.align	4


	//----- nvinfo : EIATTR_CUDA_API_VERSION
	.align		4
        /*0000*/ 	.byte	0x04, 0x37
        /*0002*/ 	.short	(.L_455 - .L_454)
.L_454:
        /*0004*/ 	.word	0x00000082


	//----- nvinfo : EIATTR_KPARAM_INFO
	.align		4
.L_455:
        /*0008*/ 	.byte	0x04, 0x17
        /*000a*/ 	.short	(.L_457 - .L_456)
.L_456:
        /*000c*/ 	.word	0x00000000
        /*0010*/ 	.short	0x0006
        /*0012*/ 	.short	0x0028
        /*0014*/ 	.byte	0x00, 0xf0, 0x21, 0x00


	//----- nvinfo : EIATTR_KPARAM_INFO
	.align		4
.L_457:
        /*0018*/ 	.byte	0x04, 0x17
        /*001a*/ 	.short	(.L_459 - .L_458)
.L_458:
        /*001c*/ 	.word	0x00000000
        /*0020*/ 	.short	0x0005
        /*0022*/ 	.short	0x0020
        /*0024*/ 	.byte	0x00, 0xf0, 0x21, 0x00


	//----- nvinfo : EIATTR_KPARAM_INFO
	.align		4
.L_459:
        /*0028*/ 	.byte	0x04, 0x17
        /*002a*/ 	.short	(.L_461 - .L_460)
.L_460:
        /*002c*/ 	.word	0x00000000
        /*0030*/ 	.short	0x0004
        /*0032*/ 	.short	0x0018
        /*0034*/ 	.byte	0x00, 0xf0, 0x21, 0x00


	//----- nvinfo : EIATTR_KPARAM_INFO
	.align		4
.L_461:
        /*0038*/ 	.byte	0x04, 0x17
        /*003a*/ 	.short	(.L_463 - .L_462)
.L_462:
        /*003c*/ 	.word	0x00000000
        /*0040*/ 	.short	0x0003
        /*0042*/ 	.short	0x0010
        /*0044*/ 	.byte	0x00, 0xf0, 0x11, 0x00


	//----- nvinfo : EIATTR_KPARAM_INFO
	.align		4
.L_463:
        /*0048*/ 	.byte	0x04, 0x17
        /*004a*/ 	.short	(.L_465 - .L_464)
.L_464:
        /*004c*/ 	.word	0x00000000
        /*0050*/ 	.short	0x0002
        /*0052*/ 	.short	0x000c
        /*0054*/ 	.byte	0x00, 0xf0, 0x11, 0x00


	//----- nvinfo : EIATTR_KPARAM_INFO
	.align		4
.L_465:
        /*0058*/ 	.byte	0x04, 0x17
        /*005a*/ 	.short	(.L_467 - .L_466)
.L_466:
        /*005c*/ 	.word	0x00000000
        /*0060*/ 	.short	0x0001
        /*0062*/ 	.short	0x0008
        /*0064*/ 	.byte	0x00, 0xf0, 0x11, 0x00


	//----- nvinfo : EIATTR_KPARAM_INFO
	.align		4
.L_467:
        /*0068*/ 	.byte	0x04, 0x17
        /*006a*/ 	.short	(.L_469 - .L_468)
.L_468:
        /*006c*/ 	.word	0x00000000
        /*0070*/ 	.short	0x0000
        /*0072*/ 	.short	0x0000
        /*0074*/ 	.byte	0x00, 0xf5, 0x21, 0x00


	//----- nvinfo : EIATTR_SPARSE_MMA_MASK
	.align		4
.L_469:
        /*0078*/ 	.byte	0x03, 0x50
        /*007a*/ 	.short	0x0000


	//----- nvinfo : EIATTR_MAXREG_COUNT
	.align		4
        /*007c*/ 	.byte	0x03, 0x1b
        /*007e*/ 	.short	0x00ff


	//----- nvinfo : EIATTR_MERCURY_ISA_VERSION
	.align		4
        /*0080*/ 	.byte	0x03, 0x5f
        /*0082*/ 	.short	0x0101


	//----- nvinfo : EIATTR_VRC_CTA_INIT_COUNT
	.align		4
        /*0084*/ 	.byte	0x02, 0x4a
	.zero		1
	.zero		1


	//----- nvinfo : EIATTR_EXIT_INSTR_OFFSETS
	.align		4
        /*0088*/ 	.byte	0x04, 0x1c
        /*008a*/ 	.short	(.L_471 - .L_470)


	//   ....[0]....
.L_470:
        /*008c*/ 	.word	0x000000d0


	//   ....[1]....
        /*0090*/ 	.word	0x00001bc0


	//----- nvinfo : EIATTR_CRS_STACK_SIZE
	.align		4
.L_471:
        /*0094*/ 	.byte	0x04, 0x1e
        /*0096*/ 	.short	(.L_473 - .L_472)
.L_472:
        /*0098*/ 	.word	0x00000000


	//----- nvinfo : EIATTR_CBANK_PARAM_SIZE
	.align		4
.L_473:
        /*009c*/ 	.byte	0x03, 0x19
        /*009e*/ 	.short	0x0030


	//----- nvinfo : EIATTR_PARAM_CBANK
	.align		4
        /*00a0*/ 	.byte	0x04, 0x0a
        /*00a2*/ 	.short	(.L_475 - .L_474)
	.align		4
.L_474:
        /*00a4*/ 	.word	index@(.nv.constant0._Z19initWeightFunctionsIfEvPT_iiiddd)
        /*00a8*/ 	.short	0x0380
        /*00aa*/ 	.short	0x0030


	//----- nvinfo : EIATTR_SW_WAR
	.align		4
.L_475:
        /*00ac*/ 	.byte	0x04, 0x36
        /*00ae*/ 	.short	(.L_477 - .L_476)
.L_476:
        /*00b0*/ 	.word	0x00000008
.L_477:


//--------------------- .nv.info._Z11initDensityIfEvPT_iiidddd --------------------------
	.section	.nv.info._Z11initDensityIfEvPT_iiidddd,"",@"SHT_CUDA_INFO"
	.sectionflags	@""
	.align	4


	//----- nvinfo : EIATTR_CUDA_API_VERSION
	.align		4
        /*0000*/ 	.byte	0x04, 0x37
        /*0002*/ 	.short	(.L_479 - .L_478)
.L_478:
        /*0004*/ 	.word	0x00000082


	//----- nvinfo : EIATTR_KPARAM_INFO
	.align		4
.L_479:
        /*0008*/ 	.byte	0x04, 0x17
        /*000a*/ 	.short	(.L_481 - .L_480)
.L_480:
        /*000c*/ 	.word	0x00000000
        /*0010*/ 	.short	0x0007
        /*0012*/ 	.short	0x0030
        /*0014*/ 	.byte	0x00, 0xf0, 0x21, 0x00


	//----- nvinfo : EIATTR_KPARAM_INFO
	.align		4
.L_481:
        /*0018*/ 	.byte	0x04, 0x17
        /*001a*/ 	.short	(.L_483 - .L_482)
.L_482:
        /*001c*/ 	.word	0x00000000
        /*0020*/ 	.short	0x0006
        /*0022*/ 	.short	0x0028
        /*0024*/ 	.byte	0x00, 0xf0, 0x21, 0x00


	//----- nvinfo : EIATTR_KPARAM_INFO
	.align		4
.L_483:
        /*0028*/ 	.byte	0x04, 0x17
        /*002a*/ 	.short	(.L_485 - .L_484)
.L_484:
        /*002c*/ 	.word	0x00000000
        /*0030*/ 	.short	0x0005
        /*0032*/ 	.short	0x0020
        /*0034*/ 	.byte	0x00, 0xf0, 0x21, 0x00


	//----- nvinfo : EIATTR_KPARAM_INFO
	.align		4
.L_485:
        /*0038*/ 	.byte	0x04, 0x17
        /*003a*/ 	.short	(.L_487 - .L_486)
.L_486:
        /*003c*/ 	.word	0x00000000
        /*0040*/ 	.short	0x0004
        /*0042*/ 	.short	0x0018
        /*0044*/ 	.byte	0x00, 0xf0, 0x21, 0x00


	//----- nvinfo : EIATTR_KPARAM_INFO
	.align		4
.L_487:
        /*0048*/ 	.byte	0x04, 0x17
        /*004a*/ 	.short	(.L_489 - .L_488)
.L_488:
        /*004c*/ 	.word	0x00000000
        /*0050*/ 	.short	0x0003
        /*0052*/ 	.short	0x0010
        /*0054*/ 	.byte	0x00, 0xf0, 0x11, 0x00


	//----- nvinfo : EIATTR_KPARAM_INFO
	.align		4
.L_489:
        /*0058*/ 	.byte	0x04, 0x17
        /*005a*/ 	.short	(.L_491 - .L_490)
.L_490:
        /*005c*/ 	.word	0x00000000
        /*0060*/ 	.short	0x0002
        /*0062*/ 	.short	0x000c
        /*0064*/ 	.byte	0x00, 0xf0, 0x11, 0x00


	//----- nvinfo : EIATTR_KPARAM_INFO
	.align		4
.L_491:
        /*0068*/ 	.byte	0x04, 0x17
        /*006a*/ 	.short	(.L_493 - .L_492)
.L_492:
        /*006c*/ 	.word	0x00000000
        /*0070*/ 	.short	0x0001
        /*0072*/ 	.short	0x0008
        /*0074*/ 	.byte	0x00, 0xf0, 0x11, 0x00


	//----- nvinfo : EIATTR_KPARAM_INFO
	.align		4
.L_493:
        /*0078*/ 	.byte	0x04, 0x17
        /*007a*/ 	.short	(.L_495 - .L_494)
.L_494:
        /*007c*/ 	.word	0x00000000
        /*0080*/ 	.short	0x0000
        /*0082*/ 	.short	0x0000
        /*0084*/ 	.byte	0x00, 0xf5, 0x21, 0x00


	//----- nvinfo : EIATTR_SPARSE_MMA_MASK
	.align		4
.L_495:
        /*0088*/ 	.byte	0x03, 0x50
        /*008a*/ 	.short	0x0000


	//----- nvinfo : EIATTR_MAXREG_COUNT
	.align		4
        /*008c*/ 	.byte	0x03, 0x1b
        /*008e*/ 	.short	0x00ff


	//----- nvinfo : EIATTR_MERCURY_ISA_VERSION
	.align		4
        /*0090*/ 	.byte	0x03, 0x5f
        /*0092*/ 	.short	0x0101


	//----- nvinfo : EIATTR_VRC_CTA_INIT_COUNT
	.align		4
        /*0094*/ 	.byte	0x02, 0x4a
	.zero		1
	.zero		1


	//----- nvinfo : EIATTR_EXIT_INSTR_OFFSETS
	.align		4
        /*0098*/ 	.byte	0x04, 0x1c
        /*009a*/ 	.short	(.L_497 - .L_496)


	//   ....[0]....
.L_496:
        /*009c*/ 	.word	0x000000a0


	//   ....[1]....
        /*00a0*/ 	.word	0x00000a10


	//----- nvinfo : EIATTR_CRS_STACK_SIZE
	.align		4
.L_497:
        /*00a4*/ 	.byte	0x04, 0x1e
        /*00a6*/ 	.short	(.L_499 - .L_498)
.L_498:
        /*00a8*/ 	.word	0x00000000


	//----- nvinfo : EIATTR_CBANK_PARAM_SIZE
	.align		4
.L_499:
        /*00ac*/ 	.byte	0x03, 0x19
        /*00ae*/ 	.short	0x0038


	//----- nvinfo : EIATTR_PARAM_CBANK
	.align		4
        /*00b0*/ 	.byte	0x04, 0x0a
        /*00b2*/ 	.short	(.L_501 - .L_500)
	.align		4
.L_500:
        /*00b4*/ 	.word	index@(.nv.constant0._Z11initDensityIfEvPT_iiidddd)
        /*00b8*/ 	.short	0x0380
        /*00ba*/ 	.short	0x0038


	//----- nvinfo : EIATTR_SW_WAR
	.align		4
.L_501:
        /*00bc*/ 	.byte	0x04, 0x36
        /*00be*/ 	.short	(.L_503 - .L_502)
.L_502:
        /*00c0*/ 	.word	0x00000008
.L_503:


//--------------------- .nv.callgraph             --------------------------
	.section	.nv.callgraph,"",@"SHT_CUDA_CALLGRAPH"
	.align	4
	.sectionentsize	8
	.align		4
        /*0000*/ 	.word	0x00000000
	.align		4
        /*0004*/ 	.word	0xffffffff
	.align		4
        /*0008*/ 	.word	0x00000000
	.align		4
        /*000c*/ 	.word	0xfffffffe
	.align		4
        /*0010*/ 	.word	0x00000000
	.align		4
        /*0014*/ 	.word	0xfffffffd
	.align		4
        /*0018*/ 	.word	0x00000000
	.align		4
        /*001c*/ 	.word	0xfffffffc


//--------------------- .nv.constant4             --------------------------
	.section	.nv.constant4,"a",@progbits
	.align	8
	.align		8
.nv.constant4:
        /*0000*/ 	.dword	__cudart_i2opi_d
	.align		8
        /*0008*/ 	.dword	__cudart_sin_cos_coeffs


//--------------------- .text._Z16checkConvergenceIdEvPT_S1_S1_iii --------------------------
	.section	.text._Z16checkConvergenceIdEvPT_S1_S1_iii,"ax",@progbits
	.align	128
        .global         _Z16checkConvergenceIdEvPT_S1_S1_iii
        .type           _Z16checkConvergenceIdEvPT_S1_S1_iii,@function
        .size           _Z16checkConvergenceIdEvPT_S1_S1_iii,(.L_x_323 - _Z16checkConvergenceIdEvPT_S1_S1_iii)
        .other          _Z16checkConvergenceIdEvPT_S1_S1_iii,@"STO_CUDA_ENTRY STV_DEFAULT"
_Z16checkConvergenceIdEvPT_S1_S1_iii:
.text._Z16checkConvergenceIdEvPT_S1_S1_iii:
[----:B------:R-:W-:Y:S01]  /*0000*/  LDC R1, c[0x0][0x37c] ;  /* 0x0000df00ff017b82 */ /* 0x000fe20000000800 */
[----:B------:R-:W0:Y:S01]  /*0010*/  S2R R0, SR_TID.X ;  /* 0x0000000000007919 */ /* 0x000e220000002100 */
[----:B------:R-:W1:Y:S01]  /*0020*/  LDCU.64 UR4, c[0x0][0x398] ;  /* 0x00007300ff0477ac */ /* 0x000e620008000a00 */
[----:B------:R-:W-:Y:S01]  /*0030*/  BSSY.RECONVERGENT B0, `(.L_x_0) ;  /* 0x000005b000007945 */ /* 0x000fe20003800200 */
[----:B------:R-:W-:Y:S01]  /*0040*/  CS2R R2, SRZ ;  /* 0x0000000000027805 */ /* 0x000fe2000001ff00 */
[----:B------:R-:W0:Y:S01]  /*0050*/  S2R R21, SR_CTAID.X ;  /* 0x0000000000157919 */ /* 0x000e220000002500 */
[----:B------:R-:W2:Y:S01]  /*0060*/  LDCU UR6, c[0x0][0x3a0] ;  /* 0x00007400ff0677ac */ /* 0x000ea20008000800 */
[----:B------:R-:W3:Y:S01]  /*0070*/  LDCU UR7, c[0x0][0x360] ;  /* 0x00006c00ff0777ac */ /* 0x000ee20008000800 */
[----:B------:R-:W4:Y:S01]  /*0080*/  LDC R22, c[0x0][0x370] ;  /* 0x0000dc00ff167b82 */ /* 0x000f220000000800 */
[----:B------:R-:W0:Y:S01]  /*0090*/  LDCU.64 UR8, c[0x0][0x358] ;  /* 0x00006b00ff0877ac */ /* 0x000e220008000a00 */
[----:B-1----:R-:W-:-:S04]  /*00a0*/  UIMAD UR4, UR5, UR4, URZ ;  /* 0x00000004050472a4 */ /* 0x002fc8000f8e02ff */
[----:B--2---:R-:W-:Y:S01]  /*00b0*/  UIMAD UR4, UR4, UR6, URZ ;  /* 0x00000006040472a4 */ /* 0x004fe2000f8e02ff */
[----:B---3--:R-:W-:Y:S02]  /*00c0*/  IMAD.U32 R20, RZ, RZ, UR7 ;  /* 0x00000007ff147e24 */ /* 0x008fe4000f8e00ff */
[----:B----4-:R-:W-:Y:S02]  /*00d0*/  IMAD R22, R22, UR7, RZ ;  /* 0x0000000716167c24 */ /* 0x010fe4000f8e02ff */
[----:B0-----:R-:W-:-:S05]  /*00e0*/  IMAD R23, R21, UR7, R0 ;  /* 0x0000000715177c24 */ /* 0x001fca000f8e0200 */
[----:B------:R-:W-:-:S13]  /*00f0*/  ISETP.GE.AND P0, PT, R23, UR4, PT ;  /* 0x0000000417007c0c */ /* 0x000fda000bf06270 */
[----:B------:R-:W-:Y:S05]  /*0100*/  @P0 BRA `(.L_x_1) ;  /* 0x0000000400340947 */ /* 0x000fea0003800000 */
[----:B------:R-:W0:Y:S01]  /*0110*/  I2F.U32.RP R7, R22 ;  /* 0x0000001600077306 */ /* 0x000e220000209000 */
[C---:B------:R-:W-:Y:S01]  /*0120*/  IADD3 R4, PT, PT, R22.reuse, R23, RZ ;  /* 0x0000001716047210 */ /* 0x040fe20007ffe0ff */
[----:B------:R-:W-:Y:S01]  /*0130*/  IMAD.MOV R9, RZ, RZ, -R22 ;  /* 0x000000ffff097224 */ /* 0x000fe200078e0a16 */
[----:B------:R-:W-:Y:S01]  /*0140*/  ISETP.NE.U32.AND P2, PT, R22, RZ, PT ;  /* 0x000000ff1600720c */ /* 0x000fe20003f45070 */
[----:B------:R-:W-:Y:S01]  /*0150*/  BSSY.RECONVERGENT B1, `(.L_x_2) ;  /* 0x000002a000017945 */ /* 0x000fe20003800200 */
[C---:B------:R-:W-:Y:S02]  /*0160*/  ISETP.GE.AND P0, PT, R4.reuse, UR4, PT ;  /* 0x0000000404007c0c */ /* 0x040fe4000bf06270 */
[----:B------:R-:W-:Y:S02]  /*0170*/  VIMNMX R5, PT, PT, R4, UR4, !PT ;  /* 0x0000000404057c48 */ /* 0x000fe4000ffe0100 */
[----:B------:R-:W-:-:S04]  /*0180*/  SEL R6, RZ, 0x1, P0 ;  /* 0x00000001ff067807 */ /* 0x000fc80000000000 */
[----:B------:R-:W-:Y:S01]  /*0190*/  IADD3 R5, PT, PT, R5, -R4, -R6 ;  /* 0x8000000405057210 */ /* 0x000fe20007ffe806 */
[----:B0-----:R-:W0:Y:S02]  /*01a0*/  MUFU.RCP R7, R7 ;  /* 0x0000000700077308 */ /* 0x001e240000001000 */
[----:B0-----:R-:W-:-:S06]  /*01b0*/  VIADD R2, R7, 0xffffffe ;  /* 0x0ffffffe07027836 */ /* 0x001fcc0000000000 */
[----:B------:R0:W1:Y:S02]  /*01c0*/  F2I.FTZ.U32.TRUNC.NTZ R3, R2 ;  /* 0x0000000200037305 */ /* 0x000064000021f000 */
[----:B0-----:R-:W-:Y:S02]  /*01d0*/  IMAD.MOV.U32 R2, RZ, RZ, RZ ;  /* 0x000000ffff027224 */ /* 0x001fe400078e00ff */
[----:B-1----:R-:W-:-:S04]  /*01e0*/  IMAD R9, R9, R3, RZ ;  /* 0x0000000309097224 */ /* 0x002fc800078e02ff */
[----:B------:R-:W-:-:S06]  /*01f0*/  IMAD.HI.U32 R8, R3, R9, R2 ;  /* 0x0000000903087227 */ /* 0x000fcc00078e0002 */
[----:B------:R-:W-:-:S04]  /*0200*/  IMAD.HI.U32 R3, R8, R5, RZ ;  /* 0x0000000508037227 */ /* 0x000fc800078e00ff */
[----:B------:R-:W-:-:S04]  /*0210*/  IMAD.MOV R2, RZ, RZ, -R3 ;  /* 0x000000ffff027224 */ /* 0x000fc800078e0a03 */
[----:B------:R-:W-:-:S05]  /*0220*/  IMAD R5, R22, R2, R5 ;  /* 0x0000000216057224 */ /* 0x000fca00078e0205 */
[----:B------:R-:W-:-:S13]  /*0230*/  ISETP.GE.U32.AND P0, PT, R5, R22, PT ;  /* 0x000000160500720c */ /* 0x000fda0003f06070 */
[----:B------:R-:W-:Y:S01]  /*0240*/  @P0 IADD3 R5, PT, PT, -R22, R5, RZ ;  /* 0x0000000516050210 */ /* 0x000fe20007ffe1ff */
[----:B------:R-:W-:-:S03]  /*0250*/  @P0 VIADD R3, R3, 0x1 ;  /* 0x0000000103030836 */ /* 0x000fc60000000000 */
[----:B------:R-:W-:-:S13]  /*0260*/  ISETP.GE.U32.AND P1, PT, R5, R22, PT ;  /* 0x000000160500720c */ /* 0x000fda0003f26070 */
[----:B------:R-:W-:Y:S01]  /*0270*/  @P1 VIADD R3, R3, 0x1 ;  /* 0x0000000103031836 */ /* 0x000fe20000000000 */
[----:B------:R-:W-:-:S04]  /*0280*/  @!P2 LOP3.LUT R3, RZ, R22, RZ, 0x33, !PT ;  /* 0x00000016ff03a212 */ /* 0x000fc800078e33ff */
[----:B------:R-:W-:-:S04]  /*0290*/  IADD3 R8, PT, PT, R6, R3, RZ ;  /* 0x0000000306087210 */ /* 0x000fc80007ffe0ff */
[C---:B------:R-:W-:Y:S02]  /*02a0*/  LOP3.LUT R2, R8.reuse, 0x3, RZ, 0xc0, !PT ;  /* 0x0000000308027812 */ /* 0x040fe400078ec0ff */
[----:B------:R-:W-:Y:S02]  /*02b0*/  ISETP.GE.U32.AND P1, PT, R8, 0x3, PT ;  /* 0x000000030800780c */ /* 0x000fe40003f26070 */
[----:B------:R-:W-:Y:S02]  /*02c0*/  ISETP.NE.AND P0, PT, R2, 0x3, PT ;  /* 0x000000030200780c */ /* 0x000fe40003f05270 */
[----:B------:R-:W-:-:S11]  /*02d0*/  CS2R R2, SRZ ;  /* 0x0000000000027805 */ /* 0x000fd6000001ff00 */
[----:B------:R-:W-:Y:S05]  /*02e0*/  @!P0 BRA `(.L_x_3) ;  /* 0x0000000000408947 */ /* 0x000fea0003800000 */
[----:B------:R-:W0:Y:S01]  /*02f0*/  LDC.64 R4, c[0x0][0x380] ;  /* 0x0000e000ff047b82 */ /* 0x000e220000000a00 */
[----:B------:R-:W-:-:S05]  /*0300*/  VIADD R2, R8, 0x1 ;  /* 0x0000000108027836 */ /* 0x000fca0000000000 */
[----:B------:R-:W-:Y:S02]  /*0310*/  LOP3.LUT R8, R2, 0x3, RZ, 0xc0, !PT ;  /* 0x0000000302087812 */ /* 0x000fe400078ec0ff */
[----:B------:R-:W-:Y:S01]  /*0320*/  CS2R R2, SRZ ;  /* 0x0000000000027805 */ /* 0x000fe2000001ff00 */
[----:B------:R-:W1:Y:S02]  /*0330*/  LDC.64 R6, c[0x0][0x388] ;  /* 0x0000e200ff067b82 */ /* 0x000e640000000a00 */
[----:B------:R-:W-:-:S07]  /*0340*/  IMAD.MOV R14, RZ, RZ, -R8 ;  /* 0x000000ffff0e7224 */ /* 0x000fce00078e0a08 */
.L_x_4:
[----:B-1----:R-:W-:-:S04]  /*0350*/  IMAD.WIDE R8, R23, 0x8, R6 ;  /* 0x0000000817087825 */ /* 0x002fc800078e0206 */
[----:B0-----:R-:W-:Y:S02]  /*0360*/  IMAD.WIDE R10, R23, 0x8, R4 ;  /* 0x00000008170a7825 */ /* 0x001fe400078e0204 */
[----:B------:R-:W2:Y:S04]  /*0370*/  LDG.E.64 R8, desc[UR8][R8.64] ;  /* 0x0000000808087981 */ /* 0x000ea8000c1e1b00 */
[----:B------:R-:W2:Y:S01]  /*0380*/  LDG.E.64 R10, desc[UR8][R10.64] ;  /* 0x000000080a0a7981 */ /* 0x000ea2000c1e1b00 */
[----:B------:R-:W-:Y:S01]  /*0390*/  IADD3 R14, PT, PT, R14, 0x1, RZ ;  /* 0x000000010e0e7810 */ /* 0x000fe20007ffe0ff */
[----:B------:R-:W-:-:S03]  /*03a0*/  IMAD.IADD R23, R22, 0x1, R23 ;  /* 0x0000000116177824 */ /* 0x000fc600078e0217 */
[----:B------:R-:W-:Y:S01]  /*03b0*/  ISETP.NE.AND P0, PT, R14, RZ, PT ;  /* 0x000000ff0e00720c */ /* 0x000fe20003f05270 */
[----:B--2---:R-:W-:-:S08]  /*03c0*/  DADD R12, R10, -R8 ;  /* 0x000000000a0c7229 */ /* 0x004fd00000000808 */
[----:B------:R-:W-:-:S04]  /*03d0*/  DFMA R2, R12, R12, R2 ;  /* 0x0000000c0c02722b */ /* 0x000fc80000000002 */
[----:B------:R-:W-:Y:S07]  /*03e0*/  @P0 BRA `(.L_x_4) ;  /* 0xfffffffc00d80947 */ /* 0x000fee000383ffff */
.L_x_3:
[----:B------:R-:W-:Y:S05]  /*03f0*/  BSYNC.RECONVERGENT B1 ;  /* 0x0000000000017941 */ /* 0x000fea0003800200 */
.L_x_2:
[----:B------:R-:W-:Y:S05]  /*0400*/  @!P1 BRA `(.L_x_1) ;  /* 0x0000000000749947 */ /* 0x000fea0003800000 */
.L_x_5:
[----:B------:R-:W0:Y:S08]  /*0410*/  LDC.64 R4, c[0x0][0x380] ;  /* 0x0000e000ff047b82 */ /* 0x000e300000000a00 */
[----:B------:R-:W1:Y:S01]  /*0420*/  LDC.64 R6, c[0x0][0x388] ;  /* 0x0000e200ff067b82 */ /* 0x000e620000000a00 */
[----:B0-----:R-:W-:-:S05]  /*0430*/  IMAD.WIDE R16, R23, 0x8, R4 ;  /* 0x0000000817107825 */ /* 0x001fca00078e0204 */
[----:B------:R-:W2:Y:S01]  /*0440*/  LDG.E.64 R4, desc[UR8][R16.64] ;  /* 0x0000000810047981 */ /* 0x000ea2000c1e1b00 */
[----:B-1----:R-:W-:-:S05]  /*0450*/  IMAD.WIDE R8, R23, 0x8, R6 ;  /* 0x0000000817087825 */ /* 0x002fca00078e0206 */
[----:B------:R-:W2:Y:S01]  /*0460*/  LDG.E.64 R6, desc[UR8][R8.64] ;  /* 0x0000000808067981 */ /* 0x000ea2000c1e1b00 */
[----:B------:R-:W-:-:S04]  /*0470*/  IMAD.WIDE R28, R22, 0x8, R16 ;  /* 0x00000008161c7825 */ /* 0x000fc800078e0210 */
[C---:B------:R-:W-:Y:S02]  /*0480*/  IMAD.WIDE R24, R22.reuse, 0x8, R8 ;  /* 0x0000000816187825 */ /* 0x040fe400078e0208 */
[----:B------:R-:W3:Y:S02]  /*0490*/  LDG.E.64 R8, desc[UR8][R28.64] ;  /* 0x000000081c087981 */ /* 0x000ee4000c1e1b00 */
[C---:B------:R-:W-:Y:S02]  /*04a0*/  IMAD.WIDE R26, R22.reuse, 0x8, R28 ;  /* 0x00000008161a7825 */ /* 0x040fe400078e021c */
[----:B------:R0:W3:Y:S04]  /*04b0*/  LDG.E.64 R10, desc[UR8][R24.64] ;  /* 0x00000008180a7981 */ /* 0x0000e8000c1e1b00 */
[----:B------:R-:W4:Y:S01]  /*04c0*/  LDG.E.64 R12, desc[UR8][R26.64] ;  /* 0x000000081a0c7981 */ /* 0x000f22000c1e1b00 */
[----:B0-----:R-:W-:-:S05]  /*04d0*/  IMAD.WIDE R24, R22, 0x8, R24 ;  /* 0x0000000816187825 */ /* 0x001fca00078e0218 */
[----:B------:R-:W4:Y:S01]  /*04e0*/  LDG.E.64 R14, desc[UR8][R24.64] ;  /* 0x00000008180e7981 */ /* 0x000f22000c1e1b00 */
[----:B------:R-:W-:-:S04]  /*04f0*/  IMAD.WIDE R18, R22, 0x8, R26 ;  /* 0x0000000816127825 */ /* 0x000fc800078e021a */
[C---:B------:R-:W-:Y:S02]  /*0500*/  IMAD.WIDE R16, R22.reuse, 0x8, R24 ;  /* 0x0000000816107825 */ /* 0x040fe400078e0218 */
[----:B------:R-:W5:Y:S04]  /*0510*/  LDG.E.64 R18, desc[UR8][R18.64] ;  /* 0x0000000812127981 */ /* 0x000f68000c1e1b00 */
[----:B------:R-:W5:Y:S01]  /*0520*/  LDG.E.64 R16, desc[UR8][R16.64] ;  /* 0x0000000810107981 */ /* 0x000f62000c1e1b00 */
[----:B------:R-:W-:-:S05]  /*0530*/  IMAD R23, R22, 0x4, R23 ;  /* 0x0000000416177824 */ /* 0x000fca00078e0217 */
[----:B------:R-:W-:Y:S01]  /*0540*/  ISETP.GE.AND P0, PT, R23, UR4, PT ;  /* 0x0000000417007c0c */ /* 0x000fe2000bf06270 */
[----:B--2---:R-:W-:-:S08]  /*0550*/  DADD R4, R4, -R6 ;  /* 0x0000000004047229 */ /* 0x004fd00000000806 */
[----:B------:R-:W-:Y:S02]  /*0560*/  DFMA R2, R4, R4, R2 ;  /* 0x000000040402722b */ /* 0x000fe40000000002 */
[----:B---3--:R-:W-:-:S08]  /*0570*/  DADD R8, R8, -R10 ;  /* 0x0000000008087229 */ /* 0x008fd0000000080a */
[----:B------:R-:W-:Y:S02]  /*0580*/  DFMA R2, R8, R8, R2 ;  /* 0x000000080802722b */ /* 0x000fe40000000002 */
[----:B----4-:R-:W-:-:S08]  /*0590*/  DADD R12, R12, -R14 ;  /* 0x000000000c0c7229 */ /* 0x010fd0000000080e */
[----:B------:R-:W-:Y:S02]  /*05a0*/  DFMA R2, R12, R12, R2 ;  /* 0x0000000c0c02722b */ /* 0x000fe40000000002 */
[----:B-----5:R-:W-:-:S08]  /*05b0*/  DADD R4, R18, -R16 ;  /* 0x0000000012047229 */ /* 0x020fd00000000810 */
[----:B------:R-:W-:Y:S01]  /*05c0*/  DFMA R2, R4, R4, R2 ;  /* 0x000000040402722b */ /* 0x000fe20000000002 */
[----:B------:R-:W-:Y:S10]  /*05d0*/  @!P0 BRA `(.L_x_5) ;  /* 0xfffffffc008c8947 */ /* 0x000ff4000383ffff */
.L_x_1:
[----:B------:R-:W-:Y:S05]  /*05e0*/  BSYNC.RECONVERGENT B0 ;  /* 0x0000000000007941 */ /* 0x000fea0003800200 */
.L_x_0:
[----:B------:R-:W-:Y:S01]  /*05f0*/  ISETP.NE.AND P0, PT, R0, RZ, PT ;  /* 0x000000ff0000720c */ /* 0x000fe20003f05270 */
[----:B------:R-:W0:Y:S01]  /*0600*/  S2UR UR5, SR_CgaCtaId ;  /* 0x00000000000579c3 */ /* 0x000e220000008800 */
[----:B------:R-:W-:Y:S01]  /*0610*/  UMOV UR4, 0x400 ;  /* 0x0000040000047882 */ /* 0x000fe20000000000 */
[----:B------:R-:W-:-:S10]  /*0620*/  ISETP.GE.U32.AND P1, PT, R20, 0x2, PT ;  /* 0x000000021400780c */ /* 0x000fd40003f26070 */
[----:B------:R-:W1:Y:S01]  /*0630*/  @!P0 S2R R5, SR_CgaCtaId ;  /* 0x0000000000058919 */ /* 0x000e620000008800 */
[----:B------:R-:W-:Y:S01]  /*0640*/  @!P0 MOV R4, 0x400 ;  /* 0x0000040000048802 */ /* 0x000fe20000000f00 */
[----:B0-----:R-:W-:-:S06]  /*0650*/  ULEA UR4, UR5, UR4, 0x18 ;  /* 0x0000000405047291 */ /* 0x001fcc000f8ec0ff */
[----:B------:R-:W-:-:S05]  /*0660*/  LEA R7, R0, UR4, 0x3 ;  /* 0x0000000400077c11 */ /* 0x000fca000f8e18ff */
[----:B------:R0:W-:Y:S01]  /*0670*/  STS.64 [R7], R2 ;  /* 0x0000000207007388 */ /* 0x0001e20000000a00 */
[----:B-1----:R-:W-:Y:S01]  /*0680*/  @!P0 LEA R9, R5, R4, 0x18 ;  /* 0x0000000405098211 */ /* 0x002fe200078ec0ff */
[----:B------:R-:W-:Y:S06]  /*0690*/  BAR.SYNC.DEFER_BLOCKING 0x0 ;  /* 0x0000000000007b1d */ /* 0x000fec0000010000 */
[----:B------:R-:W-:Y:S05]  /*06a0*/  @!P1 BRA `(.L_x_6) ;  /* 0x00000000002c9947 */ /* 0x000fea0003800000 */
.L_x_7:
[----:B------:R-:W-:-:S04]  /*06b0*/  SHF.R.U32.HI R8, RZ, 0x1, R20 ;  /* 0x00000001ff087819 */ /* 0x000fc80000011614 */
[----:B------:R-:W-:-:S13]  /*06c0*/  ISETP.GE.U32.AND P1, PT, R0, R8, PT ;  /* 0x000000080000720c */ /* 0x000fda0003f26070 */
[----:B------:R-:W-:Y:S01]  /*06d0*/  @!P1 LEA R6, R8, R7, 0x3 ;  /* 0x0000000708069211 */ /* 0x000fe200078e18ff */
[----:B------:R-:W-:Y:S04]  /*06e0*/  @!P1 LDS.64 R4, [R7] ;  /* 0x0000000007049984 */ /* 0x000fe80000000a00 */
[----:B0-----:R-:W0:Y:S02]  /*06f0*/  @!P1 LDS.64 R2, [R6] ;  /* 0x0000000006029984 */ /* 0x001e240000000a00 */
[----:B0-----:R-:W-:-:S07]  /*0700*/  @!P1 DADD R2, R2, R4 ;  /* 0x0000000002029229 */ /* 0x001fce0000000004 */
[----:B------:R1:W-:Y:S01]  /*0710*/  @!P1 STS.64 [R7], R2 ;  /* 0x0000000207009388 */ /* 0x0003e20000000a00 */
[----:B------:R-:W-:Y:S01]  /*0720*/  BAR.SYNC.DEFER_BLOCKING 0x0 ;  /* 0x0000000000007b1d */ /* 0x000fe20000010000 */
[----:B------:R-:W-:Y:S01]  /*0730*/  ISETP.GT.U32.AND P1, PT, R20, 0x3, PT ;  /* 0x000000031400780c */ /* 0x000fe20003f24070 */
[----:B------:R-:W-:-:S12]  /*0740*/  IMAD.MOV.U32 R20, RZ, RZ, R8 ;  /* 0x000000ffff147224 */ /* 0x000fd800078e0008 */
[----:B-1----:R-:W-:Y:S05]  /*0750*/  @P1 BRA `(.L_x_7) ;  /* 0xfffffffc00d41947 */ /* 0x002fea000383ffff */
.L_x_6:
[----:B0-----:R-:W0:Y:S01]  /*0760*/  @!P0 LDS.64 R2, [R9] ;  /* 0x0000000009028984 */ /* 0x001e220000000a00 */
[----:B------:R-:W1:Y:S02]  /*0770*/  @!P0 LDC.64 R4, c[0x0][0x390] ;  /* 0x0000e400ff048b82 */ /* 0x000e640000000a00 */
[----:B-1----:R-:W-:-:S05]  /*0780*/  @!P0 IMAD.WIDE.U32 R4, R21, 0x8, R4 ;  /* 0x0000000815048825 */ /* 0x002fca00078e0004 */
[----:B0-----:R-:W-:Y:S01]  /*0790*/  @!P0 STG.E.64 desc[UR8][R4.64], R2 ;  /* 0x0000000204008986 */ /* 0x001fe2000c101b08 */
[----:B------:R-:W-:Y:S06]  /*07a0*/  BAR.SYNC.DEFER_BLOCKING 0x0 ;  /* 0x0000000000007b1d */ /* 0x000fec0000010000 */
[----:B------:R-:W-:Y:S05]  /*07b0*/  EXIT ;  /* 0x000000000000794d */ /* 0x000fea0003800000 */
.L_x_8:
[----:B------:R-:W-:-:S00]  /*07c0*/  BRA `(.L_x_8) ;  /* 0xfffffffc00fc7947 */ /* 0x000fc0000383ffff */
[----:B------:R-:W-:-:S00]  /*07d0*/  NOP ;  /* 0x0000000000007918 */ /* 0x000fc00000000000 */
        /* <DEDUP_REMOVED lines=10> */
.L_x_323:


//--------------------- .text._Z11mixing_stepIdEvPT_S1_S1_S0_iiid --------------------------
	.section	.text._Z11mixing_stepIdEvPT_S1_S1_S0_iiid,"ax",@progbits
	.align	128
        .global         _Z11mixing_stepIdEvPT_S1_S1_S0_iiid
        .type           _Z11mixing_stepIdEvPT_S1_S1_S0_iiid,@function
        .size           _Z11mixing_stepIdEvPT_S1_S1_S0_iiid,(.L_x_324 - _Z11mixing_stepIdEvPT_S1_S1_S0_iiid)
        .other          _Z11mixing_stepIdEvPT_S1_S1_S0_iiid,@"STO_CUDA_ENTRY STV_DEFAULT"
_Z11mixing_stepIdEvPT_S1_S1_S0_iiid:
.text._Z11mixing_stepIdEvPT_S1_S1_S0_iiid:
[----:B------:R-:W-:Y:S01]  /*0000*/  LDC R1, c[0x0][0x37c] ;  /* 0x0000df00ff017b82 */ /* 0x000fe20000000800 */
[----:B------:R-:W0:Y:S01]  /*0010*/  S2R R13, SR_TID.X ;  /* 0x00000000000d7919 */ /* 0x000e220000002100 */
[----:B------:R-:W1:Y:S01]  /*0020*/  LDCU.64 UR6, c[0x0][0x3a0] ;  /* 0x00007400ff0677ac */ /* 0x000e620008000a00 */
[----:B------:R-:W0:Y:S01]  /*0030*/  S2R R0, SR_CTAID.X ;  /* 0x0000000000007919 */ /* 0x000e220000002500 */
[----:B------:R-:W2:Y:S01]  /*0040*/  LDCU UR8, c[0x0][0x3a8] ;  /* 0x00007500ff0877ac */ /* 0x000ea20008000800 */
[----:B------:R-:W0:Y:S01]  /*0050*/  LDCU UR5, c[0x0][0x360] ;  /* 0x00006c00ff0577ac */ /* 0x000e220008000800 */
[----:B-1----:R-:W-:-:S04]  /*0060*/  UIMAD UR4, UR7, UR6, URZ ;  /* 0x00000006070472a4 */ /* 0x002fc8000f8e02ff */
[----:B--2---:R-:W-:Y:S01]  /*0070*/  UIMAD UR4, UR4, UR8, URZ ;  /* 0x00000008040472a4 */ /* 0x004fe2000f8e02ff */
[----:B0-----:R-:W-:-:S05]  /*0080*/  IMAD R13, R0, UR5, R13 ;  /* 0x00000005000d7c24 */ /* 0x001fca000f8e020d */
[----:B------:R-:W-:-:S13]  /*0090*/  ISETP.GE.AND P0, PT, R13, UR4, PT ;  /* 0x000000040d007c0c */ /* 0x000fda000bf06270 */
[----:B------:R-:W-:Y:S05]  /*00a0*/  @P0 EXIT ;  /* 0x000000000000094d */ /* 0x000fea0003800000 */
[----:B------:R-:W0:Y:S01]  /*00b0*/  LDC.64 R2, c[0x0][0x380] ;  /* 0x0000e000ff027b82 */ /* 0x000e220000000a00 */
[----:B------:R-:W1:Y:S01]  /*00c0*/  LDCU UR6, c[0x0][0x370] ;  /* 0x00006e00ff0677ac */ /* 0x000e620008000800 */
[----:B------:R-:W2:Y:S06]  /*00d0*/  LDCU.64 UR8, c[0x0][0x358] ;  /* 0x00006b00ff0877ac */ /* 0x000eac0008000a00 */
[----:B------:R-:W3:Y:S01]  /*00e0*/  LDC.64 R4, c[0x0][0x390] ;  /* 0x0000e400ff047b82 */ /* 0x000ee20000000a00 */
[----:B------:R-:W4:Y:S01]  /*00f0*/  LDCU.64 UR10, c[0x0][0x398] ;  /* 0x00007300ff0a77ac */ /* 0x000f220008000a00 */
[----:B------:R-:W0:Y:S06]  /*0100*/  LDCU.64 UR12, c[0x0][0x3b0] ;  /* 0x00007600ff0c77ac */ /* 0x000e2c0008000a00 */
[----:B------:R-:W0:Y:S01]  /*0110*/  LDC.64 R6, c[0x0][0x388] ;  /* 0x0000e200ff067b82 */ /* 0x000e220000000a00 */
[----:B-1----:R-:W-:-:S12]  /*0120*/  UIMAD UR5, UR5, UR6, URZ ;  /* 0x00000006050572a4 */ /* 0x002fd8000f8e02ff */
.L_x_13:
[----:B0-----:R-:W-:-:S05]  /*0130*/  IMAD.WIDE R8, R13, 0x8, R2 ;  /* 0x000000080d087825 */ /* 0x001fca00078e0202 */
[----:B--2---:R-:W2:Y:S01]  /*0140*/  LDG.E.64 R10, desc[UR8][R8.64] ;  /* 0x00000008080a7981 */ /* 0x004ea2000c1e1b00 */
[C---:B---3--:R-:W-:Y:S01]  /*0150*/  IMAD.WIDE R14, R13.reuse, 0x8, R4 ;  /* 0x000000080d0e7825 */ /* 0x048fe200078e0204 */
[----:B------:R-:W-:Y:S03]  /*0160*/  BSSY.RECONVERGENT B0, `(.L_x_9) ;  /* 0x000004e000007945 */ /* 0x000fe60003800200 */
[----:B------:R-:W-:Y:S02]  /*0170*/  IMAD.MOV.U32 R17, RZ, RZ, R13 ;  /* 0x000000ffff117224 */ /* 0x000fe400078e000d */
[----:B------:R-:W-:-:S05]  /*0180*/  VIADD R13, R13, UR5 ;  /* 0x000000050d0d7c36 */ /* 0x000fca0008000000 */
[----:B------:R-:W-:Y:S01]  /*0190*/  ISETP.GE.AND P0, PT, R13, UR4, PT ;  /* 0x000000040d007c0c */ /* 0x000fe2000bf06270 */
[----:B--2---:R0:W-:Y:S01]  /*01a0*/  STG.E.64 desc[UR8][R14.64], R10 ;  /* 0x0000000a0e007986 */ /* 0x0041e2000c101b08 */
[----:B------:R-:W-:-:S14]  /*01b0*/  DSETP.GT.AND P1, PT, R10, RZ, PT ;  /* 0x000000ff0a00722a */ /* 0x000fdc0003f24000 */
[----:B0-----:R-:W-:Y:S05]  /*01c0*/  @!P1 BRA `(.L_x_10) ;  /* 0x00000004001c9947 */ /* 0x001fea0003800000 */
[----:B------:R-:W-:-:S05]  /*01d0*/  IMAD.WIDE R20, R17, 0x8, R6 ;  /* 0x0000000811147825 */ /* 0x000fca00078e0206 */
[----:B------:R-:W4:Y:S01]  /*01e0*/  LDG.E.64 R14, desc[UR8][R20.64] ;  /* 0x00000008140e7981 */ /* 0x000f22000c1e1b00 */
[----:B------:R-:W-:Y:S01]  /*01f0*/  MOV R16, 0x652b82fe ;  /* 0x652b82fe00107802 */ /* 0x000fe20000000f00 */
[----:B------:R-:W-:Y:S01]  /*0200*/  IMAD.MOV.U32 R17, RZ, RZ, 0x3ff71547 ;  /* 0x3ff71547ff117424 */ /* 0x000fe200078e00ff */
[----:B------:R-:W-:Y:S01]  /*0210*/  UMOV UR6, 0xfefa39ef ;  /* 0xfefa39ef00067882 */ /* 0x000fe20000000000 */
[----:B------:R-:W-:Y:S01]  /*0220*/  UMOV UR7, 0x3fe62e42 ;  /* 0x3fe62e4200077882 */ /* 0x000fe20000000000 */
[----:B------:R-:W-:Y:S01]  /*0230*/  BSSY.RECONVERGENT B1, `(.L_x_11) ;  /* 0x0000038000017945 */ /* 0x000fe20003800200 */
[----:B----4-:R-:W-:-:S08]  /*0240*/  DADD R14, -R14, UR10 ;  /* 0x0000000a0e0e7e29 */ /* 0x010fd00008000100 */
[----:B------:R-:W-:Y:S02]  /*0250*/  DFMA R16, R14, R16, 6.75539944105574400000e+15 ;  /* 0x433800000e10742b */ /* 0x000fe40000000010 */
[----:B------:R-:W-:-:S06]  /*0260*/  FSETP.GEU.AND P1, PT, |R15|, 4.1917929649353027344, PT ;  /* 0x4086232b0f00780b */ /* 0x000fcc0003f2e200 */
[----:B------:R-:W-:-:S08]  /*0270*/  DADD R18, R16, -6.75539944105574400000e+15 ;  /* 0xc338000010127429 */ /* 0x000fd00000000000 */
[----:B------:R-:W-:Y:S01]  /*0280*/  DFMA R22, R18, -UR6, R14 ;  /* 0x8000000612167c2b */ /* 0x000fe2000800000e */
[----:B------:R-:W-:Y:S01]  /*0290*/  UMOV UR6, 0x3b39803f ;  /* 0x3b39803f00067882 */ /* 0x000fe20000000000 */
[----:B------:R-:W-:-:S06]  /*02a0*/  UMOV UR7, 0x3c7abc9e ;  /* 0x3c7abc9e00077882 */ /* 0x000fcc0000000000 */
[----:B------:R-:W-:Y:S01]  /*02b0*/  DFMA R18, R18, -UR6, R22 ;  /* 0x8000000612127c2b */ /* 0x000fe20008000016 */
[----:B------:R-:W-:Y:S01]  /*02c0*/  UMOV UR6, 0x69ce2bdf ;  /* 0x69ce2bdf00067882 */ /* 0x000fe20000000000 */
[----:B------:R-:W-:Y:S01]  /*02d0*/  IMAD.MOV.U32 R22, RZ, RZ, -0x35dec16 ;  /* 0xfca213eaff167424 */ /* 0x000fe200078e00ff */
[----:B------:R-:W-:Y:S01]  /*02e0*/  MOV R23, 0x3e928af3 ;  /* 0x3e928af300177802 */ /* 0x000fe20000000f00 */
[----:B------:R-:W-:-:S05]  /*02f0*/  UMOV UR7, 0x3e5ade15 ;  /* 0x3e5ade1500077882 */ /* 0x000fca0000000000 */
[----:B------:R-:W-:Y:S01]  /*0300*/  DFMA R20, R18, UR6, R22 ;  /* 0x0000000612147c2b */ /* 0x000fe20008000016 */
[----:B------:R-:W-:Y:S01]  /*0310*/  UMOV UR6, 0x62401315 ;  /* 0x6240131500067882 */ /* 0x000fe20000000000 */
[----:B------:R-:W-:-:S06]  /*0320*/  UMOV UR7, 0x3ec71dee ;  /* 0x3ec71dee00077882 */ /* 0x000fcc0000000000 */
[----:B------:R-:W-:Y:S01]  /*0330*/  DFMA R20, R18, R20, UR6 ;  /* 0x0000000612147e2b */ /* 0x000fe20008000014 */
        /* <DEDUP_REMOVED lines=20> */
[----:B------:R-:W-:-:S08]  /*0480*/  DFMA R20, R18, R20, UR6 ;  /* 0x0000000612147e2b */ /* 0x000fd00008000014 */
[----:B------:R-:W-:-:S08]  /*0490*/  DFMA R20, R18, R20, 1 ;  /* 0x3ff000001214742b */ /* 0x000fd00000000014 */
[----:B------:R-:W-:-:S10]  /*04a0*/  DFMA R20, R18, R20, 1 ;  /* 0x3ff000001214742b */ /* 0x000fd40000000014 */
[----:B------:R-:W-:Y:S01]  /*04b0*/  IMAD R19, R16, 0x100000, R21 ;  /* 0x0010000010137824 */ /* 0x000fe200078e0215 */
[----:B------:R-:W-:Y:S01]  /*04c0*/  MOV R18, R20 ;  /* 0x0000001400127202 */ /* 0x000fe20000000f00 */
[----:B------:R-:W-:Y:S06]  /*04d0*/  @!P1 BRA `(.L_x_12) ;  /* 0x0000000000349947 */ /* 0x000fec0003800000 */
[----:B------:R-:W-:Y:S01]  /*04e0*/  FSETP.GEU.AND P2, PT, |R15|, 4.2275390625, PT ;  /* 0x408748000f00780b */ /* 0x000fe20003f4e200 */
[C---:B------:R-:W-:Y:S02]  /*04f0*/  DADD R18, R14.reuse, +INF ;  /* 0x7ff000000e127429 */ /* 0x040fe40000000000 */
[----:B------:R-:W-:-:S08]  /*0500*/  DSETP.GEU.AND P1, PT, R14, RZ, PT ;  /* 0x000000ff0e00722a */ /* 0x000fd00003f2e000 */
[----:B------:R-:W-:Y:S02]  /*0510*/  FSEL R18, R18, RZ, P1 ;  /* 0x000000ff12127208 */ /* 0x000fe40000800000 */
[----:B------:R-:W-:Y:S01]  /*0520*/  @!P2 LEA.HI R0, R16, R16, RZ, 0x1 ;  /* 0x000000101000a211 */ /* 0x000fe200078f08ff */
[----:B------:R-:W-:Y:S01]  /*0530*/  @!P2 IMAD.MOV.U32 R14, RZ, RZ, R20 ;  /* 0x000000ffff0ea224 */ /* 0x000fe200078e0014 */
[----:B------:R-:W-:Y:S02]  /*0540*/  FSEL R19, R19, RZ, P1 ;  /* 0x000000ff13137208 */ /* 0x000fe40000800000 */
[----:B------:R-:W-:-:S05]  /*0550*/  @!P2 SHF.R.S32.HI R15, RZ, 0x1, R0 ;  /* 0x00000001ff0fa819 */ /* 0x000fca0000011400 */
[----:B------:R-:W-:Y:S01]  /*0560*/  @!P2 IMAD.IADD R16, R16, 0x1, -R15 ;  /* 0x000000011010a824 */ /* 0x000fe200078e0a0f */
[----:B------:R-:W-:-:S04]  /*0570*/  @!P2 LEA R15, R15, R21, 0x14 ;  /* 0x000000150f0fa211 */ /* 0x000fc800078ea0ff */
[----:B------:R-:W-:Y:S02]  /*0580*/  @!P2 LEA R17, R16, 0x3ff00000, 0x14 ;  /* 0x3ff000001011a811 */ /* 0x000fe400078ea0ff */
[----:B------:R-:W-:-:S06]  /*0590*/  @!P2 MOV R16, RZ ;  /* 0x000000ff0010a202 */ /* 0x000fcc0000000f00 */
[----:B------:R-:W-:-:S11]  /*05a0*/  @!P2 DMUL R18, R14, R16 ;  /* 0x000000100e12a228 */ /* 0x000fd60000000000 */
.L_x_12:
[----:B------:R-:W-:Y:S05]  /*05b0*/  BSYNC.RECONVERGENT B1 ;  /* 0x0000000000017941 */ /* 0x000fea0003800200 */
.L_x_11:
[----:B------:R-:W-:Y:S01]  /*05c0*/  DMUL R18, R18, UR12 ;  /* 0x0000000c12127c28 */ /* 0x000fe20008000000 */
[----:B------:R-:W-:Y:S01]  /*05d0*/  UMOV UR6, 0x9999999a ;  /* 0x9999999a00067882 */ /* 0x000fe20000000000 */
[----:B------:R-:W-:-:S06]  /*05e0*/  UMOV UR7, 0x3fa99999 ;  /* 0x3fa9999900077882 */ /* 0x000fcc0000000000 */
[----:B------:R-:W-:Y:S01]  /*05f0*/  DMUL R18, R18, UR6 ;  /* 0x0000000612127c28 */ /* 0x000fe20008000000 */
[----:B------:R-:W-:Y:S01]  /*0600*/  UMOV UR6, 0x66666666 ;  /* 0x6666666600067882 */ /* 0x000fe20000000000 */
[----:B------:R-:W-:-:S06]  /*0610*/  UMOV UR7, 0x3fee6666 ;  /* 0x3fee666600077882 */ /* 0x000fcc0000000000 */
[----:B------:R-:W-:-:S07]  /*0620*/  DFMA R18, R10, UR6, R18 ;  /* 0x000000060a127c2b */ /* 0x000fce0008000012 */
[----:B------:R0:W-:Y:S04]  /*0630*/  STG.E.64 desc[UR8][R8.64], R18 ;  /* 0x0000001208007986 */ /* 0x0001e8000c101b08 */
.L_x_10:
[----:B----4-:R-:W-:Y:S05]  /*0640*/  BSYNC.RECONVERGENT B0 ;  /* 0x0000000000007941 */ /* 0x010fea0003800200 */
.L_x_9:
[----:B------:R-:W-:Y:S05]  /*0650*/  @!P0 BRA `(.L_x_13) ;  /* 0xfffffff800b48947 */ /* 0x000fea000383ffff */
[----:B------:R-:W-:Y:S05]  /*0660*/  EXIT ;  /* 0x000000000000794d */ /* 0x000fea0003800000 */
.L_x_14:
        /* <DEDUP_REMOVED lines=9> */
.L_x_324:


//--------------------- .text._Z16variationFourierId7double2EvPT0_PT_S2_iii --------------------------
	.section	.text._Z16variationFourierId7double2EvPT0_PT_S2_iii,"ax",@progbits
	.align	128
        .global         _Z16variationFourierId7double2EvPT0_PT_S2_iii
        .type           _Z16variationFourierId7double2EvPT0_PT_S2_iii,@function
        .size           _Z16variationFourierId7double2EvPT0_PT_S2_iii,(.L_x_325 - _Z16variationFourierId7double2EvPT0_PT_S2_iii)
        .other          _Z16variationFourierId7double2EvPT0_PT_S2_iii,@"STO_CUDA_ENTRY STV_DEFAULT"
_Z16variationFourierId7double2EvPT0_PT_S2_iii:
.text._Z16variationFourierId7double2EvPT0_PT_S2_iii:
[----:B------:R-:W-:Y:S08]  /*0000*/  LDC R1, c[0x0][0x37c] ;  /* 0x0000df00ff017b82 */ /* 0x000ff00000000800 */
[----:B------:R-:W0:Y:S01]  /*0010*/  LDC R2, c[0x0][0x3a0] ;  /* 0x0000e800ff027b82 */ /* 0x000e220000000800 */
[----:B------:R-:W1:Y:S07]  /*0020*/  S2R R3, SR_TID.X ;  /* 0x0000000000037919 */ /* 0x000e6e0000002100 */
[----:B------:R-:W2:Y:S08]  /*0030*/  LDC.64 R6, c[0x0][0x398] ;  /* 0x0000e600ff067b82 */ /* 0x000eb00000000a00 */
[----:B------:R-:W1:Y:S08]  /*0040*/  S2UR UR4, SR_CTAID.X ;  /* 0x00000000000479c3 */ /* 0x000e700000002500 */
[----:B------:R-:W1:Y:S01]  /*0050*/  LDC R0, c[0x0][0x360] ;  /* 0x0000d800ff007b82 */ /* 0x000e620000000800 */
[----:B0-----:R-:W-:-:S04]  /*0060*/  LEA.HI R2, R2, R2, RZ, 0x1 ;  /* 0x0000000202027211 */ /* 0x001fc800078f08ff */
[----:B------:R-:W-:Y:S01]  /*0070*/  SHF.R.S32.HI R5, RZ, 0x1, R2 ;  /* 0x00000001ff057819 */ /* 0x000fe20000011402 */
[----:B--2---:R-:W-:-:S04]  /*0080*/  IMAD R2, R7, R6, RZ ;  /* 0x0000000607027224 */ /* 0x004fc800078e02ff */
[----:B------:R-:W-:Y:S02]  /*0090*/  IMAD R2, R2, R5, R2 ;  /* 0x0000000502027224 */ /* 0x000fe400078e0202 */
[----:B-1----:R-:W-:-:S05]  /*00a0*/  IMAD R3, R0, UR4, R3 ;  /* 0x0000000400037c24 */ /* 0x002fca000f8e0203 */
[----:B------:R-:W-:-:S13]  /*00b0*/  ISETP.GE.AND P0, PT, R3, R2, PT ;  /* 0x000000020300720c */ /* 0x000fda0003f06270 */
[----:B------:R-:W-:Y:S05]  /*00c0*/  @P0 EXIT ;  /* 0x000000000000094d */ /* 0x000fea0003800000 */
[----:B------:R-:W0:Y:S01]  /*00d0*/  LDCU UR4, c[0x0][0x370] ;  /* 0x00006e00ff0477ac */ /* 0x000e220008000800 */
[----:B------:R-:W1:Y:S02]  /*00e0*/  LDCU.64 UR6, c[0x0][0x358] ;  /* 0x00006b00ff0677ac */ /* 0x000e640008000a00 */
.L_x_15:
[----:B--2---:R-:W2:Y:S08]  /*00f0*/  LDC.64 R22, c[0x0][0x388] ;  /* 0x0000e200ff167b82 */ /* 0x004eb00000000a00 */
[----:B------:R-:W3:Y:S01]  /*0100*/  LDC.64 R8, c[0x0][0x380] ;  /* 0x0000e000ff087b82 */ /* 0x000ee20000000a00 */
[----:B--2---:R-:W-:-:S04]  /*0110*/  IMAD.WIDE R22, R3, 0x8, R22 ;  /* 0x0000000803167825 */ /* 0x004fc800078e0216 */
[C---:B------:R-:W-:Y:S02]  /*0120*/  IMAD.WIDE R26, R2.reuse, 0x8, R22 ;  /* 0x00000008021a7825 */ /* 0x040fe400078e0216 */
[----:B-1----:R-:W2:Y:S02]  /*0130*/  LDG.E.64 R22, desc[UR6][R22.64] ;  /* 0x0000000616167981 */ /* 0x002ea4000c1e1b00 */
[----:B---3--:R-:W-:Y:S02]  /*0140*/  IMAD.WIDE R8, R3, 0x10, R8 ;  /* 0x0000001003087825 */ /* 0x008fe400078e0208 */
[----:B------:R1:W3:Y:S02]  /*0150*/  LDG.E.64 R12, desc[UR6][R26.64] ;  /* 0x000000061a0c7981 */ /* 0x0002e4000c1e1b00 */
[C---:B------:R-:W-:Y:S02]  /*0160*/  IMAD.WIDE R24, R2.reuse, 0x10, R8 ;  /* 0x0000001002187825 */ /* 0x040fe400078e0208 */
[----:B------:R-:W2:Y:S04]  /*0170*/  LDG.E.128 R8, desc[UR6][R8.64] ;  /* 0x0000000608087981 */ /* 0x000ea8000c1e1d00 */
[----:B------:R-:W3:Y:S01]  /*0180*/  LDG.E.128 R4, desc[UR6][R24.64] ;  /* 0x0000000618047981 */ /* 0x000ee2000c1e1d00 */
[----:B------:R-:W-:-:S04]  /*0190*/  IMAD.WIDE R14, R2, 0x8, R26 ;  /* 0x00000008020e7825 */ /* 0x000fc800078e021a */
[C---:B------:R-:W-:Y:S01]  /*01a0*/  IMAD.WIDE R28, R2.reuse, 0x10, R24 ;  /* 0x00000010021c7825 */ /* 0x040fe200078e0218 */
[----:B------:R-:W4:Y:S03]  /*01b0*/  LDG.E.64 R16, desc[UR6][R14.64] ;  /* 0x000000060e107981 */ /* 0x000f26000c1e1b00 */
[----:B------:R-:W-:-:S04]  /*01c0*/  IMAD.WIDE R20, R2, 0x8, R14 ;  /* 0x0000000802147825 */ /* 0x000fc800078e020e */
[----:B-1----:R-:W-:Y:S01]  /*01d0*/  IMAD.WIDE R26, R2, 0x10, R28 ;  /* 0x00000010021a7825 */ /* 0x002fe200078e021c */
[----:B------:R-:W5:Y:S01]  /*01e0*/  LDG.E.64 R24, desc[UR6][R20.64] ;  /* 0x0000000614187981 */ /* 0x000f62000c1e1b00 */
[-C--:B---3--:R-:W-:Y:S02]  /*01f0*/  DMUL R18, R4, R12.reuse ;  /* 0x0000000c04127228 */ /* 0x088fe40000000000 */
[----:B------:R-:W-:Y:S01]  /*0200*/  DMUL R12, R6, R12 ;  /* 0x0000000c060c7228 */ /* 0x000fe20000000000 */
[----:B------:R1:W4:Y:S05]  /*0210*/  LDG.E.128 R4, desc[UR6][R28.64] ;  /* 0x000000061c047981 */ /* 0x00032a000c1e1d00 */
[----:B--2---:R-:W-:-:S02]  /*0220*/  DFMA R18, R8, R22, R18 ;  /* 0x000000160812722b */ /* 0x004fc40000000012 */
[----:B------:R-:W-:Y:S01]  /*0230*/  DFMA R22, R10, R22, R12 ;  /* 0x000000160a16722b */ /* 0x000fe2000000000c */
[----:B------:R-:W5:Y:S01]  /*0240*/  LDG.E.128 R8, desc[UR6][R26.64] ;  /* 0x000000061a087981 */ /* 0x000f62000c1e1d00 */
[----:B------:R-:W-:-:S04]  /*0250*/  IMAD.WIDE R12, R2, 0x10, R26 ;  /* 0x00000010020c7825 */ /* 0x000fc800078e021a */
[----:B-1----:R-:W-:Y:S02]  /*0260*/  IMAD.WIDE R28, R2, 0x8, R20 ;  /* 0x00000008021c7825 */ /* 0x002fe400078e0214 */
[----:B------:R-:W2:Y:S04]  /*0270*/  LDG.E.128 R12, desc[UR6][R12.64] ;  /* 0x000000060c0c7981 */ /* 0x000ea8000c1e1d00 */
[----:B------:R-:W2:Y:S01]  /*0280*/  LDG.E.64 R20, desc[UR6][R28.64] ;  /* 0x000000061c147981 */ /* 0x000ea2000c1e1b00 */
[----:B----4-:R-:W-:Y:S02]  /*0290*/  DMUL R6, R6, R16 ;  /* 0x0000001006067228 */ /* 0x010fe40000000000 */
[----:B-----5:R-:W-:-:S06]  /*02a0*/  DMUL R8, R8, R24 ;  /* 0x0000001808087228 */ /* 0x020fcc0000000000 */
[----:B------:R-:W-:Y:S02]  /*02b0*/  DFMA R10, -R10, R24, -R6 ;  /* 0x000000180a0a722b */ /* 0x000fe40000000906 */
[----:B------:R-:W1:Y:S01]  /*02c0*/  LDC.64 R6, c[0x0][0x390] ;  /* 0x0000e400ff067b82 */ /* 0x000e620000000a00 */
[----:B------:R-:W-:-:S05]  /*02d0*/  DFMA R4, R4, R16, R8 ;  /* 0x000000100404722b */ /* 0x000fca0000000008 */
[----:B--2---:R-:W-:-:S03]  /*02e0*/  DFMA R10, -R14, R20, R10 ;  /* 0x000000140e0a722b */ /* 0x004fc6000000010a */
[----:B------:R-:W-:-:S05]  /*02f0*/  DFMA R4, R12, R20, R4 ;  /* 0x000000140c04722b */ /* 0x000fca0000000004 */
[----:B------:R-:W-:-:S03]  /*0300*/  DADD R20, R18, -R10 ;  /* 0x0000000012147229 */ /* 0x000fc6000000080a */
[----:B------:R-:W-:Y:S01]  /*0310*/  DADD R22, R22, -R4 ;  /* 0x0000000016167229 */ /* 0x000fe20000000804 */
[----:B-1----:R-:W-:-:S04]  /*0320*/  IMAD.WIDE R6, R3, 0x10, R6 ;  /* 0x0000001003067825 */ /* 0x002fc800078e0206 */
[----:B0-----:R-:W-:Y:S02]  /*0330*/  IMAD R3, R0, UR4, R3 ;  /* 0x0000000400037c24 */ /* 0x001fe4000f8e0203 */
[----:B------:R2:W-:Y:S03]  /*0340*/  STG.E.128 desc[UR6][R6.64], R20 ;  /* 0x0000001406007986 */ /* 0x0005e6000c101d06 */
[----:B------:R-:W-:-:S13]  /*0350*/  ISETP.GE.AND P0, PT, R3, R2, PT ;  /* 0x000000020300720c */ /* 0x000fda0003f06270 */
[----:B------:R-:W-:Y:S05]  /*0360*/  @!P0 BRA `(.L_x_15) ;  /* 0xfffffffc00608947 */ /* 0x000fea000383ffff */
[----:B------:R-:W-:Y:S05]  /*0370*/  EXIT ;  /* 0x000000000000794d */ /* 0x000fea0003800000 */
.L_x_16:
        /* <DEDUP_REMOVED lines=16> */
.L_x_325:


//--------------------- .text._Z14calcDerivativeIdEvPT_iii --------------------------
	.section	.text._Z14calcDerivativeIdEvPT_iii,"ax",@progbits
	.align	128
        .global         _Z14calcDerivativeIdEvPT_iii
        .type           _Z14calcDerivativeIdEvPT_iii,@function
        .size           _Z14calcDerivativeIdEvPT_iii,(.L_x_307 - _Z14calcDerivativeIdEvPT_iii)
        .other          _Z14calcDerivativeIdEvPT_iii,@"STO_CUDA_ENTRY STV_DEFAULT"
_Z14calcDerivativeIdEvPT_iii:
.text._Z14calcDerivativeIdEvPT_iii:
[----:B------:R-:W-:Y:S01]  /*0000*/  LDC R1, c[0x0][0x37c] ;  /* 0x0000df00ff017b82 */ /* 0x000fe20000000800 */
[----:B------:R-:W0:Y:S07]  /*0010*/  S2R R0, SR_TID.X ;  /* 0x0000000000007919 */ /* 0x000e2e0000002100 */
[----:B------:R-:W0:Y:S01]  /*0020*/  S2UR UR6, SR_CTAID.X ;  /* 0x00000000000679c3 */ /* 0x000e220000002500 */
[----:B------:R-:W1:Y:S07]  /*0030*/  LDCU.64 UR4, c[0x0][0x388] ;  /* 0x00007100ff0477ac */ /* 0x000e6e0008000a00 */
[----:B------:R-:W0:Y:S08]  /*0040*/  LDC R3, c[0x0][0x360] ;  /* 0x0000d800ff037b82 */ /* 0x000e300000000800 */
[----:B------:R-:W2:Y:S01]  /*0050*/  LDC R13, c[0x0][0x390] ;  /* 0x0000e400ff0d7b82 */ /* 0x000ea20000000800 */
[----:B-1----:R-:W-:Y:S01]  /*0060*/  UIMAD UR4, UR5, UR4, URZ ;  /* 0x00000004050472a4 */ /* 0x002fe2000f8e02ff */
[----:B0-----:R-:W-:-:S05]  /*0070*/  IMAD R0, R3, UR6, R0 ;  /* 0x0000000603007c24 */ /* 0x001fca000f8e0200 */
[----:B--2---:R-:W-:-:S05]  /*0080*/  IMAD R13, R13, UR4, RZ ;  /* 0x000000040d0d7c24 */ /* 0x004fca000f8e02ff */
[----:B------:R-:W-:-:S13]  /*0090*/  ISETP.GE.AND P0, PT, R0, R13, PT ;  /* 0x0000000d0000720c */ /* 0x000fda0003f06270 */
[----:B------:R-:W-:Y:S05]  /*00a0*/  @P0 EXIT ;  /* 0x000000000000094d */ /* 0x000fea0003800000 */
[----:B------:R-:W0:Y:S02]  /*00b0*/  LDCU.64 UR6, c[0x0][0x358] ;  /* 0x00006b00ff0677ac */ /* 0x000e240008000a00 */
.L_x_56:
[----:B------:R-:W1:Y:S02]  /*00c0*/  LDC.64 R2, c[0x0][0x380] ;  /* 0x0000e000ff027b82 */ /* 0x000e640000000a00 */
[----:B-1----:R-:W-:-:S04]  /*00d0*/  IMAD.WIDE R2, R0, 0x8, R2 ;  /* 0x0000000800027825 */ /* 0x002fc800078e0202 */
[C---:B------:R-:W-:Y:S02]  /*00e0*/  IMAD.WIDE R62, R13.reuse, 0x8, R2 ;  /* 0x000000080d3e7825 */ /* 0x040fe400078e0202 */
[----:B0-----:R-:W2:Y:S02]  /*00f0*/  LDG.E.64 R2, desc[UR6][R2.64] ;  /* 0x0000000602027981 */ /* 0x001ea4000c1e1b00 */
[C---:B------:R-:W-:Y:S02]  /*0100*/  IMAD.WIDE R60, R13.reuse, 0x8, R62 ;  /* 0x000000080d3c7825 */ /* 0x040fe400078e023e */
[----:B------:R0:W5:Y:S04]  /*0110*/  LDG.E.64 R52, desc[UR6][R62.64] ;  /* 0x000000063e347981 */ /* 0x000168000c1e1b00 */
[----:B------:R-:W3:Y:S01]  /*0120*/  LDG.E.64 R58, desc[UR6][R60.64] ;  /* 0x000000063c3a7981 */ /* 0x000ee2000c1e1b00 */
[----:B------:R-:W-:-:S05]  /*0130*/  IMAD.WIDE R56, R13, 0x8, R60 ;  /* 0x000000080d387825 */ /* 0x000fca00078e023c */
[----:B------:R0:W5:Y:S01]  /*0140*/  LDG.E.64 R50, desc[UR6][R56.64] ;  /* 0x0000000638327981 */ /* 0x000162000c1e1b00 */
[----:B------:R-:W-:-:S05]  /*0150*/  IMAD.WIDE R54, R13, 0x8, R56 ;  /* 0x000000080d367825 */ /* 0x000fca00078e0238 */
[----:B------:R0:W5:Y:S01]  /*0160*/  LDG.E.64 R48, desc[UR6][R54.64] ;  /* 0x0000000636307981 */ /* 0x000162000c1e1b00 */
[----:B------:R-:W1:Y:S01]  /*0170*/  MUFU.RCP64H R5, 12.56636810302734375 ;  /* 0x402921fb00057908 */ /* 0x000e620000001800 */
[----:B------:R-:W-:Y:S02]  /*0180*/  IMAD.MOV.U32 R8, RZ, RZ, 0x54442d18 ;  /* 0x54442d18ff087424 */ /* 0x000fe400078e00ff */
[----:B------:R-:W-:Y:S02]  /*0190*/  IMAD.MOV.U32 R9, RZ, RZ, 0x402921fb ;  /* 0x402921fbff097424 */ /* 0x000fe400078e00ff */
[----:B------:R-:W-:-:S06]  /*01a0*/  IMAD.MOV.U32 R4, RZ, RZ, 0x1 ;  /* 0x00000001ff047424 */ /* 0x000fcc00078e00ff */
[----:B-1----:R-:W-:-:S08]  /*01b0*/  DFMA R6, R4, -R8, 1 ;  /* 0x3ff000000406742b */ /* 0x002fd00000000808 */
[----:B------:R-:W-:-:S08]  /*01c0*/  DFMA R6, R6, R6, R6 ;  /* 0x000000060606722b */ /* 0x000fd00000000006 */
[----:B------:R-:W-:-:S08]  /*01d0*/  DFMA R6, R4, R6, R4 ;  /* 0x000000060406722b */ /* 0x000fd00000000004 */
[----:B------:R-:W-:-:S08]  /*01e0*/  DFMA R4, R6, -R8, 1 ;  /* 0x3ff000000604742b */ /* 0x000fd00000000808 */
[----:B------:R-:W-:Y:S01]  /*01f0*/  DFMA R4, R6, R4, R6 ;  /* 0x000000040604722b */ /* 0x000fe20000000006 */
[----:B------:R-:W-:Y:S01]  /*0200*/  UMOV UR4, 0xd916872b ;  /* 0xd916872b00047882 */ /* 0x000fe20000000000 */
[----:B------:R-:W-:Y:S01]  /*0210*/  UMOV UR5, 0x3feff7ce ;  /* 0x3feff7ce00057882 */ /* 0x000fe20000000000 */
[----:B------:R-:W-:Y:S05]  /*0220*/  BSSY.RECONVERGENT B1, `(.L_x_17) ;  /* 0x0000014000017945 */ /* 0x000fea0003800200 */
[----:B---3--:R-:W-:-:S08]  /*0230*/  DMUL R10, R58, R4 ;  /* 0x000000043a0a7228 */ /* 0x008fd00000000000 */
[----:B------:R-:W-:-:S08]  /*0240*/  DFMA R6, R10, -R8, R58 ;  /* 0x800000080a06722b */ /* 0x000fd0000000003a */
[----:B------:R-:W-:Y:S02]  /*0250*/  DFMA R10, R4, R6, R10 ;  /* 0x00000006040a722b */ /* 0x000fe4000000000a */
[----:B--2---:R-:W-:Y:S01]  /*0260*/  DSETP.GT.AND P0, PT, R2, UR4, PT ;  /* 0x0000000402007e2a */ /* 0x004fe2000bf04000 */
[----:B------:R-:W-:-:S07]  /*0270*/  FSETP.GEU.AND P1, PT, |R59|, 6.5827683646048100446e-37, PT ;  /* 0x036000003b00780b */ /* 0x000fce0003f2e200 */
[----:B------:R-:W-:Y:S01]  /*0280*/  FFMA R4, RZ, 2.6426990032196044922, R11 ;  /* 0x402921fbff047823 */ /* 0x000fe2000000000b */
[----:B------:R-:W-:Y:S02]  /*0290*/  FSEL R46, R2, -2.64811657874636800000e+15, !P0 ;  /* 0xd916872b022e7808 */ /* 0x000fe40004000000 */
[----:B------:R-:W-:Y:S02]  /*02a0*/  FSEL R47, R3, 1.8747498989105224609, !P0 ;  /* 0x3feff7ce032f7808 */ /* 0x000fe40004000000 */
[----:B------:R-:W-:-:S04]  /*02b0*/  FSETP.GT.AND P0, PT, |R4|, 1.469367938527859385e-39, PT ;  /* 0x001000000400780b */ /* 0x000fc80003f04200 */
[----:B------:R-:W-:-:S09]  /*02c0*/  DADD R46, -R46, 1 ;  /* 0x3ff000002e2e7429 */ /* 0x000fd20000000100 */
[----:B0-----:R-:W-:Y:S05]  /*02d0*/  @P0 BRA P1, `(.L_x_18) ;  /* 0x0000000000200947 */ /* 0x001fea0000800000 */
[----:B------:R-:W-:Y:S01]  /*02e0*/  MOV R20, R58 ;  /* 0x0000003a00147202 */ /* 0x000fe20000000f00 */
[----:B------:R-:W-:Y:S01]  /*02f0*/  IMAD.MOV.U32 R21, RZ, RZ, R59 ;  /* 0x000000ffff157224 */ /* 0x000fe200078e003b */
[----:B------:R-:W-:Y:S01]  /*0300*/  MOV R12, 0x340 ;  /* 0x00000340000c7802 */ /* 0x000fe20000000f00 */
[----:B------:R-:W-:Y:S02]  /*0310*/  IMAD.MOV.U32 R22, RZ, RZ, 0x54442d18 ;  /* 0x54442d18ff167424 */ /* 0x000fe400078e00ff */
[----:B------:R-:W-:-:S07]  /*0320*/  IMAD.MOV.U32 R23, RZ, RZ, 0x402921fb ;  /* 0x402921fbff177424 */ /* 0x000fce00078e00ff */
[----:B-----5:R-:W-:Y:S05]  /*0330*/  CALL.REL.NOINC `($__internal_1_$__cuda_sm20_div_rn_f64_full) ;  /* 0x00000024000c7944 */ /* 0x020fea0003c00000 */
[----:B------:R-:W-:Y:S01]  /*0340*/  MOV R10, R16 ;  /* 0x00000010000a7202 */ /* 0x000fe20000000f00 */
[----:B------:R-:W-:-:S07]  /*0350*/  IMAD.MOV.U32 R11, RZ, RZ, R17 ;  /* 0x000000ffff0b7224 */ /* 0x000fce00078e0011 */
.L_x_18:
[----:B------:R-:W-:Y:S05]  /*0360*/  BSYNC.RECONVERGENT B1 ;  /* 0x0000000000017941 */ /* 0x000fea0003800200 */
.L_x_17:
[----:B------:R-:W0:Y:S01]  /*0370*/  MUFU.RCP64H R3, 12.56636810302734375 ;  /* 0x402921fb00037908 */ /* 0x000e220000001800 */
[----:B------:R-:W-:Y:S02]  /*0380*/  HFMA2 R2, -RZ, RZ, 0, 5.9604644775390625e-08 ;  /* 0x00000001ff027431 */ /* 0x000fe400000001ff */
[----:B------:R-:W-:Y:S01]  /*0390*/  IMAD.MOV.U32 R4, RZ, RZ, 0x54442d18 ;  /* 0x54442d18ff047424 */ /* 0x000fe200078e00ff */
[----:B-----5:R-:W-:Y:S01]  /*03a0*/  FSETP.GEU.AND P1, PT, |R51|, 6.5827683646048100446e-37, PT ;  /* 0x036000003300780b */ /* 0x020fe20003f2e200 */
[----:B------:R-:W-:Y:S01]  /*03b0*/  IMAD.MOV.U32 R5, RZ, RZ, 0x402921fb ;  /* 0x402921fbff057424 */ /* 0x000fe200078e00ff */
[----:B------:R-:W-:Y:S05]  /*03c0*/  BSSY.RECONVERGENT B1, `(.L_x_19) ;  /* 0x0000014000017945 */ /* 0x000fea0003800200 */
[----:B0-----:R-:W-:-:S08]  /*03d0*/  DFMA R6, R2, -R4, 1 ;  /* 0x3ff000000206742b */ /* 0x001fd00000000804 */
[----:B------:R-:W-:-:S08]  /*03e0*/  DFMA R6, R6, R6, R6 ;  /* 0x000000060606722b */ /* 0x000fd00000000006 */
[----:B------:R-:W-:-:S08]  /*03f0*/  DFMA R6, R2, R6, R2 ;  /* 0x000000060206722b */ /* 0x000fd00000000002 */
[----:B------:R-:W-:-:S08]  /*0400*/  DFMA R2, R6, -R4, 1 ;  /* 0x3ff000000602742b */ /* 0x000fd00000000804 */
[----:B------:R-:W-:-:S08]  /*0410*/  DFMA R6, R6, R2, R6 ;  /* 0x000000020606722b */ /* 0x000fd00000000006 */
[----:B------:R-:W-:-:S08]  /*0420*/  DMUL R8, R50, R6 ;  /* 0x0000000632087228 */ /* 0x000fd00000000000 */
[----:B------:R-:W-:-:S08]  /*0430*/  DFMA R2, R8, -R4, R50 ;  /* 0x800000040802722b */ /* 0x000fd00000000032 */
[----:B------:R-:W-:-:S10]  /*0440*/  DFMA R8, R6, R2, R8 ;  /* 0x000000020608722b */ /* 0x000fd40000000008 */
[----:B------:R-:W-:-:S05]  /*0450*/  FFMA R2, RZ, 2.6426990032196044922, R9 ;  /* 0x402921fbff027823 */ /* 0x000fca0000000009 */
[----:B------:R-:W-:-:S13]  /*0460*/  FSETP.GT.AND P0, PT, |R2|, 1.469367938527859385e-39, PT ;  /* 0x001000000200780b */ /* 0x000fda0003f04200 */
[----:B------:R-:W-:Y:S05]  /*0470*/  @P0 BRA P1, `(.L_x_20) ;  /* 0x0000000000200947 */ /* 0x000fea0000800000 */
[----:B------:R-:W-:Y:S01]  /*0480*/  IMAD.MOV.U32 R20, RZ, RZ, R50 ;  /* 0x000000ffff147224 */ /* 0x000fe200078e0032 */
[----:B------:R-:W-:Y:S01]  /*0490*/  MOV R23, 0x402921fb ;  /* 0x402921fb00177802 */ /* 0x000fe20000000f00 */
[----:B------:R-:W-:Y:S01]  /*04a0*/  IMAD.MOV.U32 R21, RZ, RZ, R51 ;  /* 0x000000ffff157224 */ /* 0x000fe200078e0033 */
[----:B------:R-:W-:Y:S01]  /*04b0*/  MOV R12, 0x4e0 ;  /* 0x000004e0000c7802 */ /* 0x000fe20000000f00 */
[----:B------:R-:W-:-:S07]  /*04c0*/  IMAD.MOV.U32 R22, RZ, RZ, 0x54442d18 ;  /* 0x54442d18ff167424 */ /* 0x000fce00078e00ff */
[----:B------:R-:W-:Y:S05]  /*04d0*/  CALL.REL.NOINC `($__internal_1_$__cuda_sm20_div_rn_f64_full) ;  /* 0x0000002000a47944 */ /* 0x000fea0003c00000 */
[----:B------:R-:W-:Y:S02]  /*04e0*/  IMAD.MOV.U32 R8, RZ, RZ, R16 ;  /* 0x000000ffff087224 */ /* 0x000fe400078e0010 */
[----:B------:R-:W-:-:S07]  /*04f0*/  IMAD.MOV.U32 R9, RZ, RZ, R17 ;  /* 0x000000ffff097224 */ /* 0x000fce00078e0011 */
.L_x_20:
[----:B------:R-:W-:Y:S05]  /*0500*/  BSYNC.RECONVERGENT B1 ;  /* 0x0000000000017941 */ /* 0x000fea0003800200 */
.L_x_19:
[----:B------:R-:W0:Y:S01]  /*0510*/  MUFU.RCP64H R3, 12.56636810302734375 ;  /* 0x402921fb00037908 */ /* 0x000e220000001800 */
[----:B------:R-:W-:Y:S01]  /*0520*/  IMAD.MOV.U32 R4, RZ, RZ, 0x54442d18 ;  /* 0x54442d18ff047424 */ /* 0x000fe200078e00ff */
[----:B------:R-:W-:Y:S01]  /*0530*/  MOV R5, 0x402921fb ;  /* 0x402921fb00057802 */ /* 0x000fe20000000f00 */
[----:B------:R-:W-:Y:S01]  /*0540*/  IMAD.MOV.U32 R2, RZ, RZ, 0x1 ;  /* 0x00000001ff027424 */ /* 0x000fe200078e00ff */
[----:B------:R-:W-:Y:S01]  /*0550*/  FSETP.GEU.AND P1, PT, |R49|, 6.5827683646048100446e-37, PT ;  /* 0x036000003100780b */ /* 0x000fe20003f2e200 */
[----:B------:R-:W-:Y:S04]  /*0560*/  BSSY.RECONVERGENT B1, `(.L_x_21) ;  /* 0x0000014000017945 */ /* 0x000fe80003800200 */
        /* <DEDUP_REMOVED lines=19> */
.L_x_22:
[----:B------:R-:W-:Y:S05]  /*06a0*/  BSYNC.RECONVERGENT B1 ;  /* 0x0000000000017941 */ /* 0x000fea0003800200 */
.L_x_21:
[----:B------:R-:W-:Y:S01]  /*06b0*/  ISETP.GT.AND P0, PT, R47, 0xfffff, PT ;  /* 0x000fffff2f00780c */ /* 0x000fe20003f04270 */
[--C-:B------:R-:W-:Y:S01]  /*06c0*/  IMAD.MOV.U32 R3, RZ, RZ, R47.reuse ;  /* 0x000000ffff037224 */ /* 0x100fe200078e002f */
[----:B------:R-:W-:Y:S01]  /*06d0*/  MOV R2, R46 ;  /* 0x0000002e00027202 */ /* 0x000fe20000000f00 */
[----:B------:R-:W-:Y:S01]  /*06e0*/  IMAD.MOV.U32 R12, RZ, RZ, R47 ;  /* 0x000000ffff0c7224 */ /* 0x000fe200078e002f */
[----:B------:R-:W-:Y:S01]  /*06f0*/  BSSY.RECONVERGENT B0, `(.L_x_23) ;  /* 0x0000050000007945 */ /* 0x000fe20003800200 */
[----:B------:R-:W-:Y:S02]  /*0700*/  IMAD.MOV.U32 R23, RZ, RZ, -0x3ff ;  /* 0xfffffc01ff177424 */ /* 0x000fe400078e00ff */
[----:B------:R-:W-:-:S06]  /*0710*/  IMAD.MOV.U32 R16, RZ, RZ, R46 ;  /* 0x000000ffff107224 */ /* 0x000fcc00078e002e */
[----:B------:R-:W-:Y:S01]  /*0720*/  @!P0 DMUL R2, R46, 1.80143985094819840000e+16 ;  /* 0x435000002e028828 */ /* 0x000fe20000000000 */
[----:B------:R-:W-:-:S09]  /*0730*/  @!P0 IMAD.MOV.U32 R23, RZ, RZ, -0x435 ;  /* 0xfffffbcbff178424 */ /* 0x000fd200078e00ff */
[----:B------:R-:W-:Y:S01]  /*0740*/  @!P0 IMAD.MOV.U32 R12, RZ, RZ, R3 ;  /* 0x000000ffff0c8224 */ /* 0x000fe200078e0003 */
[----:B------:R-:W-:-:S04]  /*0750*/  @!P0 MOV R16, R2 ;  /* 0x0000000200108202 */ /* 0x000fc80000000f00 */
[----:B------:R-:W-:-:S04]  /*0760*/  IADD3 R4, PT, PT, R12, -0x1, RZ ;  /* 0xffffffff0c047810 */ /* 0x000fc80007ffe0ff */
[----:B------:R-:W-:-:S13]  /*0770*/  ISETP.GT.U32.AND P1, PT, R4, 0x7feffffe, PT ;  /* 0x7feffffe0400780c */ /* 0x000fda0003f24070 */
[----:B------:R-:W-:Y:S05]  /*0780*/  @P1 BRA `(.L_x_24) ;  /* 0x0000000400001947 */ /* 0x000fea0003800000 */
[----:B------:R-:W-:Y:S01]  /*0790*/  LOP3.LUT R2, R12, 0xfffff, RZ, 0xc0, !PT ;  /* 0x000fffff0c027812 */ /* 0x000fe200078ec0ff */
[----:B------:R-:W-:Y:S01]  /*07a0*/  IMAD.MOV.U32 R4, RZ, RZ, RZ ;  /* 0x000000ffff047224 */ /* 0x000fe200078e00ff */
[----:B------:R-:W-:Y:S01]  /*07b0*/  MOV R20, 0x8b7a8b04 ;  /* 0x8b7a8b0400147802 */ /* 0x000fe20000000f00 */
[----:B------:R-:W-:Y:S01]  /*07c0*/  IMAD.MOV.U32 R21, RZ, RZ, 0x3ed0ee25 ;  /* 0x3ed0ee25ff157424 */ /* 0x000fe200078e00ff */
[----:B------:R-:W-:Y:S01]  /*07d0*/  LOP3.LUT R17, R2, 0x3ff00000, RZ, 0xfc, !PT ;  /* 0x3ff0000002117812 */ /* 0x000fe200078efcff */
[----:B------:R-:W-:Y:S01]  /*07e0*/  UMOV UR4, 0x3ae80f1e ;  /* 0x3ae80f1e00047882 */ /* 0x000fe20000000000 */
[----:B------:R-:W-:Y:S01]  /*07f0*/  UMOV UR5, 0x3eb1380b ;  /* 0x3eb1380b00057882 */ /* 0x000fe20000000000 */
[----:B------:R-:W-:Y:S01]  /*0800*/  LEA.HI R23, R12, R23, RZ, 0xc ;  /* 0x000000170c177211 */ /* 0x000fe200078f60ff */
[----:B------:R-:W-:Y:S01]  /*0810*/  UMOV UR8, 0x80000000 ;  /* 0x8000000000087882 */ /* 0x000fe20000000000 */
[----:B------:R-:W-:Y:S01]  /*0820*/  ISETP.GE.U32.AND P0, PT, R17, 0x3ff6a09f, PT ;  /* 0x3ff6a09f1100780c */ /* 0x000fe20003f06070 */
[----:B------:R-:W-:-:S12]  /*0830*/  UMOV UR9, 0x43300000 ;  /* 0x4330000000097882 */ /* 0x000fd80000000000 */
[----:B------:R-:W-:Y:S02]  /*0840*/  @P0 VIADD R3, R17, 0xfff00000 ;  /* 0xfff0000011030836 */ /* 0x000fe40000000000 */
[----:B------:R-:W-:Y:S02]  /*0850*/  @P0 VIADD R23, R23, 0x1 ;  /* 0x0000000117170836 */ /* 0x000fe40000000000 */
[----:B------:R-:W-:-:S03]  /*0860*/  @P0 IMAD.MOV.U32 R17, RZ, RZ, R3 ;  /* 0x000000ffff110224 */ /* 0x000fc600078e0003 */
[----:B------:R-:W-:Y:S01]  /*0870*/  LOP3.LUT R22, R23, 0x80000000, RZ, 0x3c, !PT ;  /* 0x8000000017167812 */ /* 0x000fe200078e3cff */
[----:B------:R-:W-:Y:S02]  /*0880*/  IMAD.MOV.U32 R23, RZ, RZ, 0x43300000 ;  /* 0x43300000ff177424 */ /* 0x000fe400078e00ff */
[C---:B------:R-:W-:Y:S02]  /*0890*/  DADD R18, R16.reuse, 1 ;  /* 0x3ff0000010127429 */ /* 0x040fe40000000000 */
[----:B------:R-:W-:Y:S02]  /*08a0*/  DADD R16, R16, -1 ;  /* 0xbff0000010107429 */ /* 0x000fe40000000000 */
[----:B------:R-:W-:Y:S01]  /*08b0*/  DADD R22, R22, -UR8 ;  /* 0x8000000816167e29 */ /* 0x000fe20008000000 */
[----:B------:R-:W-:Y:S01]  /*08c0*/  UMOV UR8, 0xfefa39ef ;  /* 0xfefa39ef00087882 */ /* 0x000fe20000000000 */
[----:B------:R-:W0:Y:S01]  /*08d0*/  MUFU.RCP64H R5, R19 ;  /* 0x0000001300057308 */ /* 0x000e220000001800 */
[----:B------:R-:W-:Y:S01]  /*08e0*/  UMOV UR9, 0x3fe62e42 ;  /* 0x3fe62e4200097882 */ /* 0x000fe20000000000 */
[----:B0-----:R-:W-:-:S08]  /*08f0*/  DFMA R2, -R18, R4, 1 ;  /* 0x3ff000001202742b */ /* 0x001fd00000000104 */
[----:B------:R-:W-:-:S08]  /*0900*/  DFMA R2, R2, R2, R2 ;  /* 0x000000020202722b */ /* 0x000fd00000000002 */
[----:B------:R-:W-:-:S08]  /*0910*/  DFMA R4, R4, R2, R4 ;  /* 0x000000020404722b */ /* 0x000fd00000000004 */
[----:B------:R-:W-:-:S08]  /*0920*/  DMUL R2, R16, R4 ;  /* 0x0000000410027228 */ /* 0x000fd00000000000 */
[----:B------:R-:W-:-:S08]  /*0930*/  DFMA R2, R16, R4, R2 ;  /* 0x000000041002722b */ /* 0x000fd00000000002 */
[----:B------:R-:W-:Y:S02]  /*0940*/  DMUL R14, R2, R2 ;  /* 0x00000002020e7228 */ /* 0x000fe40000000000 */
[----:B------:R-:W-:-:S06]  /*0950*/  DFMA R44, R22, UR8, R2 ;  /* 0x00000008162c7c2b */ /* 0x000fcc0008000002 */
[----:B------:R-:W-:Y:S01]  /*0960*/  DFMA R18, R14, UR4, R20 ;  /* 0x000000040e127c2b */ /* 0x000fe20008000014 */
[----:B------:R-:W-:Y:S01]  /*0970*/  UMOV UR4, 0x9f02676f ;  /* 0x9f02676f00047882 */ /* 0x000fe20000000000 */
[----:B------:R-:W-:Y:S01]  /*0980*/  UMOV UR5, 0x3ef3b266 ;  /* 0x3ef3b26600057882 */ /* 0x000fe20000000000 */
[----:B------:R-:W-:-:S05]  /*0990*/  DADD R20, R16, -R2 ;  /* 0x0000000010147229 */ /* 0x000fca0000000802 */
[----:B------:R-:W-:Y:S01]  /*09a0*/  DFMA R18, R14, R18, UR4 ;  /* 0x000000040e127e2b */ /* 0x000fe20008000012 */
[----:B------:R-:W-:Y:S01]  /*09b0*/  UMOV UR4, 0xa9ab0956 ;  /* 0xa9ab095600047882 */ /* 0x000fe20000000000 */
[----:B------:R-:W-:Y:S01]  /*09c0*/  UMOV UR5, 0x3f1745cb ;  /* 0x3f1745cb00057882 */ /* 0x000fe20000000000 */
[----:B------:R-:W-:-:S05]  /*09d0*/  DADD R20, R20, R20 ;  /* 0x0000000014147229 */ /* 0x000fca0000000014 */
[----:B------:R-:W-:Y:S01]  /*09e0*/  DFMA R18, R14, R18, UR4 ;  /* 0x000000040e127e2b */ /* 0x000fe20008000012 */
[----:B------:R-:W-:Y:S01]  /*09f0*/  UMOV UR4, 0x2d1b5154 ;  /* 0x2d1b515400047882 */ /* 0x000fe20000000000 */
[----:B------:R-:W-:Y:S01]  /*0a00*/  UMOV UR5, 0x3f3c71c7 ;  /* 0x3f3c71c700057882 */ /* 0x000fe20000000000 */
[----:B------:R-:W-:-:S05]  /*0a10*/  DFMA R20, R16, -R2, R20 ;  /* 0x800000021014722b */ /* 0x000fca0000000014 */
[----:B------:R-:W-:Y:S01]  /*0a20*/  DFMA R18, R14, R18, UR4 ;  /* 0x000000040e127e2b */ /* 0x000fe20008000012 */
[----:B------:R-:W-:Y:S01]  /*0a30*/  UMOV UR4, 0x923be72d ;  /* 0x923be72d00047882 */ /* 0x000fe20000000000 */
[----:B------:R-:W-:Y:S01]  /*0a40*/  UMOV UR5, 0x3f624924 ;  /* 0x3f62492400057882 */ /* 0x000fe20000000000 */
[----:B------:R-:W-:-:S05]  /*0a50*/  DMUL R20, R4, R20 ;  /* 0x0000001404147228 */ /* 0x000fca0000000000 */
        /* <DEDUP_REMOVED lines=8> */
[----:B------:R-:W-:Y:S02]  /*0ae0*/  UMOV UR5, 0x3fe62e42 ;  /* 0x3fe62e4200057882 */ /* 0x000fe40000000000 */
[----:B------:R-:W-:Y:S01]  /*0af0*/  DFMA R16, R22, -UR4, R44 ;  /* 0x8000000416107c2b */ /* 0x000fe2000800002c */
[----:B------:R-:W-:Y:S01]  /*0b00*/  UMOV UR4, 0x3b39803f ;  /* 0x3b39803f00047882 */ /* 0x000fe20000000000 */
[----:B------:R-:W-:Y:S02]  /*0b10*/  UMOV UR5, 0x3c7abc9e ;  /* 0x3c7abc9e00057882 */ /* 0x000fe40000000000 */
[----:B------:R-:W-:-:S04]  /*0b20*/  DMUL R18, R14, R18 ;  /* 0x000000120e127228 */ /* 0x000fc80000000000 */
[----:B------:R-:W-:-:S04]  /*0b30*/  DADD R16, -R2, R16 ;  /* 0x0000000002107229 */ /* 0x000fc80000000110 */
[----:B------:R-:W-:-:S08]  /*0b40*/  DFMA R18, R2, R18, R20 ;  /* 0x000000120212722b */ /* 0x000fd00000000014 */
[----:B------:R-:W-:-:S08]  /*0b50*/  DADD R16, R18, -R16 ;  /* 0x0000000012107229 */ /* 0x000fd00000000810 */
[----:B------:R-:W-:-:S08]  /*0b60*/  DFMA R16, R22, UR4, R16 ;  /* 0x0000000416107c2b */ /* 0x000fd00008000010 */
[----:B------:R-:W-:Y:S01]  /*0b70*/  DADD R44, R44, R16 ;  /* 0x000000002c2c7229 */ /* 0x000fe20000000010 */
[----:B------:R-:W-:Y:S10]  /*0b80*/  BRA `(.L_x_25) ;  /* 0x0000000000187947 */ /* 0x000ff40003800000 */
.L_x_24:
[----:B------:R-:W-:Y:S01]  /*0b90*/  MOV R4, 0x0 ;  /* 0x0000000000047802 */ /* 0x000fe20000000f00 */
[----:B------:R-:W-:Y:S01]  /*0ba0*/  IMAD.MOV.U32 R5, RZ, RZ, 0x7ff00000 ;  /* 0x7ff00000ff057424 */ /* 0x000fe200078e00ff */
[----:B------:R-:W-:-:S05]  /*0bb0*/  LOP3.LUT P0, RZ, R3, 0x7fffffff, RZ, 0xc0, !PT ;  /* 0x7fffffff03ff7812 */ /* 0x000fca000780c0ff */
[----:B------:R-:W-:-:S10]  /*0bc0*/  DFMA R4, R2, R4, +INF ;  /* 0x7ff000000204742b */ /* 0x000fd40000000004 */
[----:B------:R-:W-:Y:S02]  /*0bd0*/  FSEL R44, R4, RZ, P0 ;  /* 0x000000ff042c7208 */ /* 0x000fe40000000000 */
[----:B------:R-:W-:-:S07]  /*0be0*/  FSEL R45, R5, -QNAN , P0 ;  /* 0xfff00000052d7808 */ /* 0x000fce0000000000 */
.L_x_25:
[----:B------:R-:W-:Y:S05]  /*0bf0*/  BSYNC.RECONVERGENT B0 ;  /* 0x0000000000007941 */ /* 0x000fea0003800200 */
.L_x_23:
[----:B------:R-:W0:Y:S01]  /*0c00*/  MUFU.RCP64H R3, R47 ;  /* 0x0000002f00037308 */ /* 0x000e220000001800 */
[----:B------:R-:W-:Y:S01]  /*0c10*/  VIADD R2, R47, 0x300402 ;  /* 0x003004022f027836 */ /* 0x000fe20000000000 */
[----:B------:R-:W-:Y:S04]  /*0c20*/  BSSY.RECONVERGENT B0, `(.L_x_26) ;  /* 0x000000c000007945 */ /* 0x000fe80003800200 */
[----:B------:R-:W-:Y:S01]  /*0c30*/  FSETP.GEU.AND P0, PT, |R2|, 5.8789094863358348022e-39, PT ;  /* 0x004004020200780b */ /* 0x000fe20003f0e200 */
[----:B0-----:R-:W-:-:S08]  /*0c40*/  DFMA R4, -R46, R2, 1 ;  /* 0x3ff000002e04742b */ /* 0x001fd00000000102 */
[----:B------:R-:W-:-:S08]  /*0c50*/  DFMA R4, R4, R4, R4 ;  /* 0x000000040404722b */ /* 0x000fd00000000004 */
[----:B------:R-:W-:-:S08]  /*0c60*/  DFMA R4, R2, R4, R2 ;  /* 0x000000040204722b */ /* 0x000fd00000000002 */
[----:B------:R-:W-:-:S08]  /*0c70*/  DFMA R42, -R46, R4, 1 ;  /* 0x3ff000002e2a742b */ /* 0x000fd00000000104 */
[----:B------:R-:W-:Y:S01]  /*0c80*/  DFMA R42, R4, R42, R4 ;  /* 0x0000002a042a722b */ /* 0x000fe20000000004 */
[----:B------:R-:W-:Y:S10]  /*0c90*/  @P0 BRA `(.L_x_27) ;  /* 0x0000000000100947 */ /* 0x000ff40003800000 */
[----:B------:R-:W-:-:S05]  /*0ca0*/  LOP3.LUT R2, R47, 0x7fffffff, RZ, 0xc0, !PT ;  /* 0x7fffffff2f027812 */ /* 0x000fca00078ec0ff */
[----:B------:R-:W-:Y:S01]  /*0cb0*/  VIADD R3, R2, 0xfff00000 ;  /* 0xfff0000002037836 */ /* 0x000fe20000000000 */
[----:B------:R-:W-:-:S07]  /*0cc0*/  MOV R2, 0xce0 ;  /* 0x00000ce000027802 */ /* 0x000fce0000000f00 */
[----:B------:R-:W-:Y:S05]  /*0cd0*/  CALL.REL.NOINC `($__internal_0_$__cuda_sm20_dblrcp_rn_slowpath_v3) ;  /* 0x0000001400f47944 */ /* 0x000fea0003c00000 */
.L_x_27:
[----:B------:R-:W-:Y:S05]  /*0ce0*/  BSYNC.RECONVERGENT B0 ;  /* 0x0000000000007941 */ /* 0x000fea0003800200 */
.L_x_26:
[----:B------:R-:W0:Y:S01]  /*0cf0*/  MUFU.RCP64H R3, 12.56636810302734375 ;  /* 0x402921fb00037908 */ /* 0x000e220000001800 */
[----:B------:R-:W-:Y:S01]  /*0d00*/  MOV R14, 0x54442d18 ;  /* 0x54442d18000e7802 */ /* 0x000fe20000000f00 */
[----:B------:R-:W-:Y:S01]  /*0d10*/  IMAD.MOV.U32 R15, RZ, RZ, 0x402921fb ;  /* 0x402921fbff0f7424 */ /* 0x000fe200078e00ff */
[----:B------:R-:W-:Y:S01]  /*0d20*/  FSETP.GEU.AND P1, PT, |R53|, 6.5827683646048100446e-37, PT ;  /* 0x036000003500780b */ /* 0x000fe20003f2e200 */
[----:B------:R-:W-:Y:S01]  /*0d30*/  IMAD.MOV.U32 R2, RZ, RZ, 0x1 ;  /* 0x00000001ff027424 */ /* 0x000fe200078e00ff */
[----:B------:R-:W-:Y:S01]  /*0d40*/  BSSY.RECONVERGENT B1, `(.L_x_28) ;  /* 0x0000015000017945 */ /* 0x000fe20003800200 */
[----:B------:R-:W-:-:S04]  /*0d50*/  DMUL R40, R46, R46 ;  /* 0x0000002e2e287228 */ /* 0x000fc80000000000 */
        /* <DEDUP_REMOVED lines=12> */
[----:B------:R-:W-:Y:S01]  /*0e20*/  MOV R21, R53 ;  /* 0x0000003500157202 */ /* 0x000fe20000000f00 */
[----:B------:R-:W-:Y:S01]  /*0e30*/  IMAD.MOV.U32 R22, RZ, RZ, 0x54442d18 ;  /* 0x54442d18ff167424 */ /* 0x000fe200078e00ff */
[----:B------:R-:W-:Y:S01]  /*0e40*/  MOV R12, 0xe70 ;  /* 0x00000e70000c7802 */ /* 0x000fe20000000f00 */
[----:B------:R-:W-:-:S07]  /*0e50*/  IMAD.MOV.U32 R23, RZ, RZ, 0x402921fb ;  /* 0x402921fbff177424 */ /* 0x000fce00078e00ff */
[----:B------:R-:W-:Y:S05]  /*0e60*/  CALL.REL.NOINC `($__internal_1_$__cuda_sm20_div_rn_f64_full) ;  /* 0x0000001800407944 */ /* 0x000fea0003c00000 */
[----:B------:R-:W-:Y:S01]  /*0e70*/  IMAD.MOV.U32 R4, RZ, RZ, R16 ;  /* 0x000000ffff047224 */ /* 0x000fe200078e0010 */
[----:B------:R-:W-:-:S07]  /*0e80*/  MOV R5, R17 ;  /* 0x0000001100057202 */ /* 0x000fce0000000f00 */
.L_x_29:
[----:B------:R-:W-:Y:S05]  /*0e90*/  BSYNC.RECONVERGENT B1 ;  /* 0x0000000000017941 */ /* 0x000fea0003800200 */
.L_x_28:
[----:B------:R-:W0:Y:S01]  /*0ea0*/  MUFU.RCP64H R3, R47 ;  /* 0x0000002f00037308 */ /* 0x000e220000001800 */
[----:B------:R-:W-:Y:S01]  /*0eb0*/  IMAD.MOV.U32 R2, RZ, RZ, 0x1 ;  /* 0x00000001ff027424 */ /* 0x000fe200078e00ff */
[----:B------:R-:W-:Y:S01]  /*0ec0*/  FSETP.GEU.AND P1, PT, |R53|, 6.5827683646048100446e-37, PT ;  /* 0x036000003500780b */ /* 0x000fe20003f2e200 */
[----:B------:R-:W-:Y:S04]  /*0ed0*/  BSSY.RECONVERGENT B1, `(.L_x_30) ;  /* 0x0000014000017945 */ /* 0x000fe80003800200 */
[----:B0-----:R-:W-:-:S08]  /*0ee0*/  DFMA R14, -R46, R2, 1 ;  /* 0x3ff000002e0e742b */ /* 0x001fd00000000102 */
[----:B------:R-:W-:-:S08]  /*0ef0*/  DFMA R14, R14, R14, R14 ;  /* 0x0000000e0e0e722b */ /* 0x000fd0000000000e */
[----:B------:R-:W-:-:S08]  /*0f00*/  DFMA R14, R2, R14, R2 ;  /* 0x0000000e020e722b */ /* 0x000fd00000000002 */
[----:B------:R-:W-:-:S08]  /*0f10*/  DFMA R2, -R46, R14, 1 ;  /* 0x3ff000002e02742b */ /* 0x000fd0000000010e */
[----:B------:R-:W-:-:S08]  /*0f20*/  DFMA R2, R14, R2, R14 ;  /* 0x000000020e02722b */ /* 0x000fd0000000000e */
[----:B------:R-:W-:-:S08]  /*0f30*/  DMUL R14, R52, R2 ;  /* 0x00000002340e7228 */ /* 0x000fd00000000000 */
[----:B------:R-:W-:-:S08]  /*0f40*/  DFMA R16, -R46, R14, R52 ;  /* 0x0000000e2e10722b */ /* 0x000fd00000000134 */
[----:B------:R-:W-:-:S10]  /*0f50*/  DFMA R2, R2, R16, R14 ;  /* 0x000000100202722b */ /* 0x000fd4000000000e */
[----:B------:R-:W-:-:S05]  /*0f60*/  FFMA R12, RZ, R47, R3 ;  /* 0x0000002fff0c7223 */ /* 0x000fca0000000003 */
[----:B------:R-:W-:-:S13]  /*0f70*/  FSETP.GT.AND P0, PT, |R12|, 1.469367938527859385e-39, PT ;  /* 0x001000000c00780b */ /* 0x000fda0003f04200 */
[----:B------:R-:W-:Y:S05]  /*0f80*/  @P0 BRA P1, `(.L_x_31) ;  /* 0x0000000000200947 */ /* 0x000fea0000800000 */
[----:B------:R-:W-:Y:S01]  /*0f90*/  IMAD.MOV.U32 R20, RZ, RZ, R52 ;  /* 0x000000ffff147224 */ /* 0x000fe200078e0034 */
[----:B------:R-:W-:Y:S01]  /*0fa0*/  MOV R22, R46 ;  /* 0x0000002e00167202 */ /* 0x000fe20000000f00 */
[----:B------:R-:W-:Y:S01]  /*0fb0*/  IMAD.MOV.U32 R21, RZ, RZ, R53 ;  /* 0x000000ffff157224 */ /* 0x000fe200078e0035 */
[----:B------:R-:W-:Y:S01]  /*0fc0*/  MOV R12, 0xff0 ;  /* 0x00000ff0000c7802 */ /* 0x000fe20000000f00 */
[----:B------:R-:W-:-:S07]  /*0fd0*/  IMAD.MOV.U32 R23, RZ, RZ, R47 ;  /* 0x000000ffff177224 */ /* 0x000fce00078e002f */
[----:B------:R-:W-:Y:S05]  /*0fe0*/  CALL.REL.NOINC `($__internal_1_$__cuda_sm20_div_rn_f64_full) ;  /* 0x0000001400e07944 */ /* 0x000fea0003c00000 */
[----:B------:R-:W-:Y:S02]  /*0ff0*/  IMAD.MOV.U32 R2, RZ, RZ, R16 ;  /* 0x000000ffff027224 */ /* 0x000fe400078e0010 */
[----:B------:R-:W-:-:S07]  /*1000*/  IMAD.MOV.U32 R3, RZ, RZ, R17 ;  /* 0x000000ffff037224 */ /* 0x000fce00078e0011 */
.L_x_31:
[----:B------:R-:W-:Y:S05]  /*1010*/  BSYNC.RECONVERGENT B1 ;  /* 0x0000000000017941 */ /* 0x000fea0003800200 */
.L_x_30:
[----:B------:R-:W0:Y:S01]  /*1020*/  MUFU.RCP64H R15, R47 ;  /* 0x0000002f000f7308 */ /* 0x000e220000001800 */
[----:B------:R-:W-:Y:S01]  /*1030*/  MOV R14, 0x1 ;  /* 0x00000001000e7802 */ /* 0x000fe20000000f00 */
[----:B------:R-:W-:Y:S01]  /*1040*/  BSSY.RECONVERGENT B1, `(.L_x_32) ;  /* 0x0000015000017945 */ /* 0x000fe20003800200 */
[----:B------:R-:W-:-:S04]  /*1050*/  FSETP.GEU.AND P1, PT, |R5|, 6.5827683646048100446e-37, PT ;  /* 0x036000000500780b */ /* 0x000fc80003f2e200 */
        /* <DEDUP_REMOVED lines=19> */
.L_x_33:
[----:B------:R-:W-:Y:S05]  /*1190*/  BSYNC.RECONVERGENT B1 ;  /* 0x0000000000017941 */ /* 0x000fea0003800200 */
.L_x_32:
[----:B------:R-:W-:Y:S01]  /*11a0*/  UMOV UR4, 0x54442d18 ;  /* 0x54442d1800047882 */ /* 0x000fe20000000000 */
[----:B------:R-:W-:Y:S01]  /*11b0*/  UMOV UR5, 0x403921fb ;  /* 0x403921fb00057882 */ /* 0x000fe20000000000 */
[----:B------:R-:W-:Y:S01]  /*11c0*/  IMAD.MOV.U32 R16, RZ, RZ, 0x1 ;  /* 0x00000001ff107424 */ /* 0x000fe200078e00ff */
[----:B------:R-:W-:Y:S01]  /*11d0*/  DMUL R22, R40, UR4 ;  /* 0x0000000428167c28 */ /* 0x000fe20008000000 */
[----:B------:R-:W-:Y:S01]  /*11e0*/  BSSY.RECONVERGENT B1, `(.L_x_34) ;  /* 0x0000017000017945 */ /* 0x000fe20003800200 */
[----:B------:R-:W-:Y:S02]  /*11f0*/  DMUL R14, R50, R50 ;  /* 0x00000032320e7228 */ /* 0x000fe40000000000 */
[----:B------:R-:W-:Y:S02]  /*1200*/  DMUL R38, R52, R52 ;  /* 0x0000003434267228 */ /* 0x000fe40000000000 */
[----:B------:R-:W0:Y:S04]  /*1210*/  MUFU.RCP64H R17, R23 ;  /* 0x0000001700117308 */ /* 0x000e280000001800 */
[----:B------:R-:W-:-:S08]  /*1220*/  DFMA R14, R58, R58, R14 ;  /* 0x0000003a3a0e722b */ /* 0x000fd0000000000e */
[----:B------:R-:W-:Y:S02]  /*1230*/  DFMA R36, R48, R48, R14 ;  /* 0x000000303024722b */ /* 0x000fe4000000000e */
[----:B0-----:R-:W-:-:S06]  /*1240*/  DFMA R18, -R22, R16, 1 ;  /* 0x3ff000001612742b */ /* 0x001fcc0000000110 */
[----:B------:R-:W-:Y:S02]  /*1250*/  DADD R20, R38, -R36 ;  /* 0x0000000026147229 */ /* 0x000fe40000000824 */
[----:B------:R-:W-:-:S08]  /*1260*/  DFMA R18, R18, R18, R18 ;  /* 0x000000121212722b */ /* 0x000fd00000000012 */
[----:B------:R-:W-:Y:S01]  /*1270*/  FSETP.GEU.AND P1, PT, |R21|, 6.5827683646048100446e-37, PT ;  /* 0x036000001500780b */ /* 0x000fe20003f2e200 */
        /* <DEDUP_REMOVED lines=9> */
[----:B------:R-:W-:-:S07]  /*1310*/  MOV R12, 0x1330 ;  /* 0x00001330000c7802 */ /* 0x000fce0000000f00 */
[----:B------:R-:W-:Y:S05]  /*1320*/  CALL.REL.NOINC `($__internal_1_$__cuda_sm20_div_rn_f64_full) ;  /* 0x0000001400107944 */ /* 0x000fea0003c00000 */
[----:B------:R-:W-:Y:S01]  /*1330*/  MOV R14, R16 ;  /* 0x00000010000e7202 */ /* 0x000fe20000000f00 */
[----:B------:R-:W-:-:S07]  /*1340*/  IMAD.MOV.U32 R15, RZ, RZ, R17 ;  /* 0x000000ffff0f7224 */ /* 0x000fce00078e0011 */
.L_x_35:
[----:B------:R-:W-:Y:S05]  /*1350*/  BSYNC.RECONVERGENT B1 ;  /* 0x0000000000017941 */ /* 0x000fea0003800200 */
.L_x_34:
[----:B------:R-:W-:Y:S01]  /*1360*/  UMOV UR4, 0x54442d18 ;  /* 0x54442d1800047882 */ /* 0x000fe20000000000 */
[----:B------:R-:W-:Y:S01]  /*1370*/  UMOV UR5, 0x402921fb ;  /* 0x402921fb00057882 */ /* 0x000fe20000000000 */
[----:B------:R-:W-:Y:S01]  /*1380*/  IMAD.MOV.U32 R16, RZ, RZ, 0x1 ;  /* 0x00000001ff107424 */ /* 0x000fe200078e00ff */
[----:B------:R-:W-:Y:S01]  /*1390*/  DMUL R34, R40, UR4 ;  /* 0x0000000428227c28 */ /* 0x000fe20008000000 */
[----:B------:R-:W-:Y:S01]  /*13a0*/  BSSY.RECONVERGENT B1, `(.L_x_36) ;  /* 0x0000015000017945 */ /* 0x000fe20003800200 */
[----:B------:R-:W-:Y:S02]  /*13b0*/  DMUL R20, R52, R58 ;  /* 0x0000003a34147228 */ /* 0x000fe40000000000 */
[----:B------:R-:W-:Y:S02]  /*13c0*/  DADD R32, R14, R32 ;  /* 0x000000000e207229 */ /* 0x000fe40000000020 */
[----:B------:R-:W0:Y:S01]  /*13d0*/  MUFU.RCP64H R17, R35 ;  /* 0x0000002300117308 */ /* 0x000e220000001800 */
[----:B------:R-:W-:-:S05]  /*13e0*/  DMUL R30, R42, -R10 ;  /* 0x8000000a2a1e7228 */ /* 0x000fca0000000000 */
[----:B------:R-:W-:Y:S01]  /*13f0*/  FSETP.GEU.AND P1, PT, |R21|, 6.5827683646048100446e-37, PT ;  /* 0x036000001500780b */ /* 0x000fe20003f2e200 */
        /* <DEDUP_REMOVED lines=12> */
[----:B------:R-:W-:Y:S02]  /*14c0*/  MOV R23, R35 ;  /* 0x0000002300177202 */ /* 0x000fe40000000f00 */
[----:B------:R-:W-:-:S07]  /*14d0*/  MOV R12, 0x14f0 ;  /* 0x000014f0000c7802 */ /* 0x000fce0000000f00 */
[----:B------:R-:W-:Y:S05]  /*14e0*/  CALL.REL.NOINC `($__internal_1_$__cuda_sm20_div_rn_f64_full) ;  /* 0x0000001000a07944 */ /* 0x000fea0003c00000 */
.L_x_37:
[----:B------:R-:W-:Y:S05]  /*14f0*/  BSYNC.RECONVERGENT B1 ;  /* 0x0000000000017941 */ /* 0x000fea0003800200 */
.L_x_36:
[----:B------:R-:W0:Y:S01]  /*1500*/  MUFU.RCP64H R15, R35 ;  /* 0x00000023000f7308 */ /* 0x000e220000001800 */
[----:B------:R-:W-:Y:S01]  /*1510*/  IMAD.MOV.U32 R14, RZ, RZ, 0x1 ;  /* 0x00000001ff0e7424 */ /* 0x000fe200078e00ff */
[----:B------:R-:W-:Y:S01]  /*1520*/  DMUL R20, R52, R50 ;  /* 0x0000003234147228 */ /* 0x000fe20000000000 */
[----:B------:R-:W-:Y:S01]  /*1530*/  BSSY.RECONVERGENT B1, `(.L_x_38) ;  /* 0x0000015000017945 */ /* 0x000fe20003800200 */
[----:B------:R-:W-:Y:S02]  /*1540*/  DADD R30, R30, -R16 ;  /* 0x000000001e1e7229 */ /* 0x000fe40000000810 */
[----:B------:R-:W-:-:S06]  /*1550*/  DMUL R28, R42, -R8 ;  /* 0x800000082a1c7228 */ /* 0x000fcc0000000000 */
        /* <DEDUP_REMOVED lines=13> */
[----:B------:R-:W-:Y:S01]  /*1630*/  MOV R12, 0x1660 ;  /* 0x00001660000c7802 */ /* 0x000fe20000000f00 */
[----:B------:R-:W-:-:S07]  /*1640*/  IMAD.MOV.U32 R23, RZ, RZ, R35 ;  /* 0x000000ffff177224 */ /* 0x000fce00078e0023 */
[----:B------:R-:W-:Y:S05]  /*1650*/  CALL.REL.NOINC `($__internal_1_$__cuda_sm20_div_rn_f64_full) ;  /* 0x0000001000447944 */ /* 0x000fea0003c00000 */
[----:B------:R-:W-:Y:S01]  /*1660*/  MOV R18, R16 ;  /* 0x0000001000127202 */ /* 0x000fe20000000f00 */
[----:B------:R-:W-:-:S07]  /*1670*/  IMAD.MOV.U32 R19, RZ, RZ, R17 ;  /* 0x000000ffff137224 */ /* 0x000fce00078e0011 */
.L_x_39:
[----:B------:R-:W-:Y:S05]  /*1680*/  BSYNC.RECONVERGENT B1 ;  /* 0x0000000000017941 */ /* 0x000fea0003800200 */
.L_x_38:
        /* <DEDUP_REMOVED lines=22> */
[----:B------:R-:W-:Y:S02]  /*17f0*/  IMAD.MOV.U32 R14, RZ, RZ, R16 ;  /* 0x000000ffff0e7224 */ /* 0x000fe400078e0010 */
[----:B------:R-:W-:-:S07]  /*1800*/  IMAD.MOV.U32 R15, RZ, RZ, R17 ;  /* 0x000000ffff0f7224 */ /* 0x000fce00078e0011 */
.L_x_41:
[----:B------:R-:W-:Y:S05]  /*1810*/  BSYNC.RECONVERGENT B1 ;  /* 0x0000000000017941 */ /* 0x000fea0003800200 */
.L_x_40:
[----:B------:R-:W0:Y:S01]  /*1820*/  MUFU.RCP64H R17, R41 ;  /* 0x0000002900117308 */ /* 0x000e220000001800 */
[----:B------:R-:W-:Y:S01]  /*1830*/  IMAD.MOV.U32 R16, RZ, RZ, 0x1 ;  /* 0x00000001ff107424 */ /* 0x000fe200078e00ff */
[----:B------:R-:W-:Y:S01]  /*1840*/  DMUL R8, R50, R8 ;  /* 0x0000000832087228 */ /* 0x000fe20000000000 */
[----:B------:R-:W-:Y:S01]  /*1850*/  BSSY.RECONVERGENT B1, `(.L_x_42) ;  /* 0x0000017000017945 */ /* 0x000fe20003800200 */
[----:B------:R-:W-:-:S06]  /*1860*/  DADD R26, R26, -R14 ;  /* 0x000000001a1a7229 */ /* 0x000fcc000000080e */
[----:B------:R-:W-:Y:S02]  /*1870*/  DFMA R8, R58, R10, R8 ;  /* 0x0000000a3a08722b */ /* 0x000fe40000000008 */
[----:B0-----:R-:W-:-:S06]  /*1880*/  DFMA R18, -R40, R16, 1 ;  /* 0x3ff000002812742b */ /* 0x001fcc0000000110 */
[----:B------:R-:W-:Y:S02]  /*1890*/  DFMA R8, R48, R6, R8 ;  /* 0x000000063008722b */ /* 0x000fe40000000008 */
[----:B------:R-:W-:-:S06]  /*18a0*/  DFMA R18, R18, R18, R18 ;  /* 0x000000121212722b */ /* 0x000fcc0000000012 */
[----:B------:R-:W-:Y:S02]  /*18b0*/  DFMA R20, R52, R4, -R8 ;  /* 0x000000043414722b */ /* 0x000fe40000000808 */
[----:B------:R-:W-:-:S08]  /*18c0*/  DFMA R18, R16, R18, R16 ;  /* 0x000000121012722b */ /* 0x000fd00000000010 */
[----:B------:R-:W-:Y:S01]  /*18d0*/  FSETP.GEU.AND P1, PT, |R21|, 6.5827683646048100446e-37, PT ;  /* 0x036000001500780b */ /* 0x000fe20003f2e200 */
        /* <DEDUP_REMOVED lines=8> */
[----:B------:R-:W-:Y:S01]  /*1960*/  MOV R22, R40 ;  /* 0x0000002800167202 */ /* 0x000fe20000000f00 */
[----:B------:R-:W-:Y:S01]  /*1970*/  IMAD.MOV.U32 R23, RZ, RZ, R41 ;  /* 0x000000ffff177224 */ /* 0x000fe200078e0029 */
[----:B------:R-:W-:-:S07]  /*1980*/  MOV R12, 0x19a0 ;  /* 0x000019a0000c7802 */ /* 0x000fce0000000f00 */
[----:B------:R-:W-:Y:S05]  /*1990*/  CALL.REL.NOINC `($__internal_1_$__cuda_sm20_div_rn_f64_full) ;  /* 0x0000000c00747944 */ /* 0x000fea0003c00000 */
[----:B------:R-:W-:Y:S02]  /*19a0*/  IMAD.MOV.U32 R6, RZ, RZ, R16 ;  /* 0x000000ffff067224 */ /* 0x000fe400078e0010 */
[----:B------:R-:W-:-:S07]  /*19b0*/  IMAD.MOV.U32 R7, RZ, RZ, R17 ;  /* 0x000000ffff077224 */ /* 0x000fce00078e0011 */
.L_x_43:
[----:B------:R-:W-:Y:S05]  /*19c0*/  BSYNC.RECONVERGENT B1 ;  /* 0x0000000000017941 */ /* 0x000fea0003800200 */
.L_x_42:
[----:B------:R-:W-:Y:S01]  /*19d0*/  UMOV UR4, 0x7f3321d2 ;  /* 0x7f3321d200047882 */ /* 0x000fe20000000000 */
[----:B------:R-:W-:Y:S01]  /*19e0*/  UMOV UR5, 0x4042d97c ;  /* 0x4042d97c00057882 */ /* 0x000fe20000000000 */
[----:B------:R-:W-:Y:S01]  /*19f0*/  MOV R10, 0x1 ;  /* 0x00000001000a7802 */ /* 0x000fe20000000f00 */
[----:B------:R-:W-:Y:S01]  /*1a00*/  DMUL R22, R46, UR4 ;  /* 0x000000042e167c28 */ /* 0x000fe20008000000 */
[----:B------:R-:W-:Y:S01]  /*1a10*/  BSSY.RECONVERGENT B1, `(.L_x_44) ;  /* 0x0000017000017945 */ /* 0x000fe20003800200 */
[----:B------:R-:W-:-:S06]  /*1a20*/  DFMA R4, R4, R42, R6 ;  /* 0x0000002a0404722b */ /* 0x000fcc0000000006 */
[----:B------:R-:W-:-:S06]  /*1a30*/  DMUL R22, R40, R22 ;  /* 0x0000001628167228 */ /* 0x000fcc0000000000 */
[----:B------:R-:W0:Y:S02]  /*1a40*/  MUFU.RCP64H R11, R23 ;  /* 0x00000017000b7308 */ /* 0x000e240000001800 */
[----:B0-----:R-:W-:-:S08]  /*1a50*/  DFMA R8, -R22, R10, 1 ;  /* 0x3ff000001608742b */ /* 0x001fd0000000010a */
[----:B------:R-:W-:Y:S02]  /*1a60*/  DFMA R14, R8, R8, R8 ;  /* 0x00000008080e722b */ /* 0x000fe40000000008 */
[----:B------:R-:W-:-:S06]  /*1a70*/  DMUL R8, R52, -3 ;  /* 0xc008000034087828 */ /* 0x000fcc0000000000 */
[----:B------:R-:W-:Y:S02]  /*1a80*/  DFMA R14, R10, R14, R10 ;  /* 0x0000000e0a0e722b */ /* 0x000fe4000000000a */
[----:B------:R-:W-:-:S06]  /*1a90*/  DMUL R8, R36, R8 ;  /* 0x0000000824087228 */ /* 0x000fcc0000000000 */
[----:B------:R-:W-:Y:S02]  /*1aa0*/  DFMA R10, -R22, R14, 1 ;  /* 0x3ff00000160a742b */ /* 0x000fe4000000010e */
[----:B------:R-:W-:-:S06]  /*1ab0*/  DFMA R20, R52, R38, R8 ;  /* 0x000000263414722b */ /* 0x000fcc0000000008 */
[----:B------:R-:W-:-:S04]  /*1ac0*/  DFMA R10, R14, R10, R14 ;  /* 0x0000000a0e0a722b */ /* 0x000fc8000000000e */
[----:B------:R-:W-:-:S04]  /*1ad0*/  FSETP.GEU.AND P1, PT, |R21|, 6.5827683646048100446e-37, PT ;  /* 0x036000001500780b */ /* 0x000fc80003f2e200 */
        /* <DEDUP_REMOVED lines=8> */
[----:B------:R-:W-:Y:S02]  /*1b60*/  IMAD.MOV.U32 R8, RZ, RZ, R16 ;  /* 0x000000ffff087224 */ /* 0x000fe400078e0010 */
[----:B------:R-:W-:-:S07]  /*1b70*/  IMAD.MOV.U32 R9, RZ, RZ, R17 ;  /* 0x000000ffff097224 */ /* 0x000fce00078e0011 */
.L_x_45:
[----:B------:R-:W-:Y:S05]  /*1b80*/  BSYNC.RECONVERGENT B1 ;  /* 0x0000000000017941 */ /* 0x000fea0003800200 */
.L_x_44:
[----:B------:R-:W0:Y:S01]  /*1b90*/  MUFU.RCP64H R7, 12.56636810302734375 ;  /* 0x402921fb00077908 */ /* 0x000e220000001800 */
[----:B------:R-:W-:Y:S01]  /*1ba0*/  IMAD.MOV.U32 R10, RZ, RZ, 0x54442d18 ;  /* 0x54442d18ff0a7424 */ /* 0x000fe200078e00ff */
[----:B------:R-:W-:Y:S01]  /*1bb0*/  MOV R11, 0x402921fb ;  /* 0x402921fb000b7802 */ /* 0x000fe20000000f00 */
[----:B------:R-:W-:Y:S01]  /*1bc0*/  IMAD.MOV.U32 R6, RZ, RZ, 0x1 ;  /* 0x00000001ff067424 */ /* 0x000fe200078e00ff */
[----:B------:R-:W-:Y:S01]  /*1bd0*/  DADD R8, R4, R8 ;  /* 0x0000000004087229 */ /* 0x000fe20000000008 */
[----:B------:R-:W-:Y:S01]  /*1be0*/  FSETP.GEU.AND P1, PT, |R3|, 6.5827683646048100446e-37, PT ;  /* 0x036000000300780b */ /* 0x000fe20003f2e200 */
[----:B------:R-:W-:Y:S03]  /*1bf0*/  BSSY.RECONVERGENT B1, `(.L_x_46) ;  /* 0x0000017000017945 */ /* 0x000fe60003800200 */
[----:B0-----:R-:W-:-:S08]  /*1c00*/  DFMA R14, R6, -R10, 1 ;  /* 0x3ff00000060e742b */ /* 0x001fd0000000080a */
[----:B------:R-:W-:-:S08]  /*1c10*/  DFMA R14, R14, R14, R14 ;  /* 0x0000000e0e0e722b */ /* 0x000fd0000000000e */
[----:B------:R-:W-:Y:S02]  /*1c20*/  DFMA R6, R6, R14, R6 ;  /* 0x0000000e0606722b */ /* 0x000fe40000000006 */
[----:B------:R-:W0:Y:S06]  /*1c30*/  LDC.64 R14, c[0x0][0x380] ;  /* 0x0000e000ff0e7b82 */ /* 0x000e2c0000000a00 */
[----:B------:R-:W-:-:S08]  /*1c40*/  DFMA R16, R6, -R10, 1 ;  /* 0x3ff000000610742b */ /* 0x000fd0000000080a */
[----:B------:R-:W-:-:S08]  /*1c50*/  DFMA R16, R6, R16, R6 ;  /* 0x000000100610722b */ /* 0x000fd00000000006 */
[----:B------:R-:W-:Y:S01]  /*1c60*/  DMUL R6, R16, R2 ;  /* 0x0000000210067228 */ /* 0x000fe20000000000 */
[----:B0-----:R-:W-:-:S05]  /*1c70*/  IMAD.WIDE R14, R0, 0x8, R14 ;  /* 0x00000008000e7825 */ /* 0x001fca00078e020e */
[----:B------:R0:W-:Y:S02]  /*1c80*/  STG.E.64 desc[UR6][R14.64], R8 ;  /* 0x000000080e007986 */ /* 0x0001e4000c101b06 */
[----:B------:R-:W-:-:S08]  /*1c90*/  DFMA R10, R6, -R10, R2 ;  /* 0x8000000a060a722b */ /* 0x000fd00000000002 */
[----:B------:R-:W-:-:S10]  /*1ca0*/  DFMA R4, R16, R10, R6 ;  /* 0x0000000a1004722b */ /* 0x000fd40000000006 */
[----:B------:R-:W-:-:S05]  /*1cb0*/  FFMA R6, RZ, 2.6426990032196044922, R5 ;  /* 0x402921fbff067823 */ /* 0x000fca0000000005 */
[----:B------:R-:W-:-:S13]  /*1cc0*/  FSETP.GT.AND P0, PT, |R6|, 1.469367938527859385e-39, PT ;  /* 0x001000000600780b */ /* 0x000fda0003f04200 */
[----:B0-----:R-:W-:Y:S05]  /*1cd0*/  @P0 BRA P1, `(.L_x_47) ;  /* 0x0000000000200947 */ /* 0x001fea0000800000 */
        /* <DEDUP_REMOVED lines=8> */
.L_x_47:
[----:B------:R-:W-:Y:S05]  /*1d60*/  BSYNC.RECONVERGENT B1 ;  /* 0x0000000000017941 */ /* 0x000fea0003800200 */
.L_x_46:
[----:B------:R-:W0:Y:S01]  /*1d70*/  MUFU.RCP64H R3, 12.56636810302734375 ;  /* 0x402921fb00037908 */ /* 0x000e220000001800 */
[----:B------:R-:W-:Y:S01]  /*1d80*/  MOV R6, 0x54442d18 ;  /* 0x54442d1800067802 */ /* 0x000fe20000000f00 */
[----:B------:R-:W-:Y:S01]  /*1d90*/  IMAD.MOV.U32 R7, RZ, RZ, 0x402921fb ;  /* 0x402921fbff077424 */ /* 0x000fe200078e00ff */
[----:B------:R-:W-:Y:S01]  /*1da0*/  FSETP.GEU.AND P1, PT, |R45|, 6.5827683646048100446e-37, PT ;  /* 0x036000002d00780b */ /* 0x000fe20003f2e200 */
[----:B------:R-:W-:Y:S01]  /*1db0*/  IMAD.MOV.U32 R2, RZ, RZ, 0x1 ;  /* 0x00000001ff027424 */ /* 0x000fe200078e00ff */
[----:B------:R-:W-:Y:S01]  /*1dc0*/  BSSY.RECONVERGENT B1, `(.L_x_48) ;  /* 0x0000015000017945 */ /* 0x000fe20003800200 */
[----:B------:R-:W-:-:S04]  /*1dd0*/  DADD R32, R32, R4 ;  /* 0x0000000020207229 */ /* 0x000fc80000000004 */
        /* <DEDUP_REMOVED lines=19> */
.L_x_49:
[----:B------:R-:W-:Y:S05]  /*1f10*/  BSYNC.RECONVERGENT B1 ;  /* 0x0000000000017941 */ /* 0x000fea0003800200 */
.L_x_48:
[----:B------:R-:W0:Y:S01]  /*1f20*/  MUFU.RCP64H R5, 12.56636810302734375 ;  /* 0x402921fb00057908 */ /* 0x000e220000001800 */
[----:B------:R-:W-:Y:S01]  /*1f30*/  IMAD.MOV.U32 R6, RZ, RZ, 0x54442d18 ;  /* 0x54442d18ff067424 */ /* 0x000fe200078e00ff */
[----:B------:R-:W-:Y:S01]  /*1f40*/  DMUL R20, R58, R42 ;  /* 0x0000002a3a147228 */ /* 0x000fe20000000000 */
[----:B------:R-:W-:Y:S01]  /*1f50*/  IMAD.MOV.U32 R7, RZ, RZ, 0x402921fb ;  /* 0x402921fbff077424 */ /* 0x000fe200078e00ff */
[----:B------:R-:W-:Y:S01]  /*1f60*/  DADD R32, R32, -R2 ;  /* 0x0000000020207229 */ /* 0x000fe20000000802 */
[----:B------:R-:W-:Y:S01]  /*1f70*/  IMAD.MOV.U32 R4, RZ, RZ, 0x1 ;  /* 0x00000001ff047424 */ /* 0x000fe200078e00ff */
[----:B------:R-:W-:Y:S05]  /*1f80*/  BSSY.RECONVERGENT B1, `(.L_x_50) ;  /* 0x0000014000017945 */ /* 0x000fea0003800200 */
[----:B------:R1:W-:Y:S01]  /*1f90*/  STG.E.64 desc[UR6][R62.64], R32 ;  /* 0x000000203e007986 */ /* 0x0003e2000c101b06 */
[----:B------:R-:W-:Y:S01]  /*1fa0*/  FSETP.GEU.AND P1, PT, |R21|, 6.5827683646048100446e-37, PT ;  /* 0x036000001500780b */ /* 0x000fe20003f2e200 */
        /* <DEDUP_REMOVED lines=10> */
[----:B-1----:R-:W-:Y:S05]  /*2050*/  @P0 BRA P1, `(.L_x_51) ;  /* 0x0000000000180947 */ /* 0x002fea0000800000 */
[----:B------:R-:W-:Y:S01]  /*2060*/  MOV R22, 0x54442d18 ;  /* 0x54442d1800167802 */ /* 0x000fe20000000f00 */
[----:B------:R-:W-:Y:S01]  /*2070*/  IMAD.MOV.U32 R23, RZ, RZ, 0x402921fb ;  /* 0x402921fbff177424 */ /* 0x000fe200078e00ff */
[----:B------:R-:W-:-:S07]  /*2080*/  MOV R12, 0x20a0 ;  /* 0x000020a0000c7802 */ /* 0x000fce0000000f00 */
[----:B------:R-:W-:Y:S05]  /*2090*/  CALL.REL.NOINC `($__internal_1_$__cuda_sm20_div_rn_f64_full) ;  /* 0x0000000400b47944 */ /* 0x000fea0003c00000 */
[----:B------:R-:W-:Y:S02]  /*20a0*/  IMAD.MOV.U32 R2, RZ, RZ, R16 ;  /* 0x000000ffff027224 */ /* 0x000fe400078e0010 */
[----:B------:R-:W-:-:S07]  /*20b0*/  IMAD.MOV.U32 R3, RZ, RZ, R17 ;  /* 0x000000ffff037224 */ /* 0x000fce00078e0011 */
.L_x_51:
[----:B------:R-:W-:Y:S05]  /*20c0*/  BSYNC.RECONVERGENT B1 ;  /* 0x0000000000017941 */ /* 0x000fea0003800200 */
.L_x_50:
[----:B------:R-:W0:Y:S01]  /*20d0*/  MUFU.RCP64H R5, 12.56636810302734375 ;  /* 0x402921fb00057908 */ /* 0x000e220000001800 */
[----:B------:R-:W-:Y:S01]  /*20e0*/  MOV R6, 0x54442d18 ;  /* 0x54442d1800067802 */ /* 0x000fe20000000f00 */
[----:B------:R-:W-:Y:S01]  /*20f0*/  IMAD.MOV.U32 R7, RZ, RZ, 0x402921fb ;  /* 0x402921fbff077424 */ /* 0x000fe200078e00ff */
[----:B------:R-:W-:Y:S01]  /*2100*/  DMUL R20, R50, R42 ;  /* 0x0000002a32147228 */ /* 0x000fe20000000000 */
[----:B------:R-:W-:Y:S01]  /*2110*/  IMAD.MOV.U32 R4, RZ, RZ, 0x1 ;  /* 0x00000001ff047424 */ /* 0x000fe200078e00ff */
[----:B------:R-:W-:Y:S01]  /*2120*/  DADD R30, R30, -R2 ;  /* 0x000000001e1e7229 */ /* 0x000fe20000000802 */
[----:B------:R-:W-:Y:S06]  /*2130*/  BSSY.RECONVERGENT B1, `(.L_x_52) ;  /* 0x0000014000017945 */ /* 0x000fec0003800200 */
        /* <DEDUP_REMOVED lines=13> */
[----:B------:R-:W-:Y:S01]  /*2210*/  IMAD.MOV.U32 R22, RZ, RZ, 0x54442d18 ;  /* 0x54442d18ff167424 */ /* 0x000fe200078e00ff */
[----:B------:R-:W-:Y:S02]  /*2220*/  MOV R23, 0x402921fb ;  /* 0x402921fb00177802 */ /* 0x000fe40000000f00 */
[----:B------:R-:W-:-:S07]  /*2230*/  MOV R12, 0x2250 ;  /* 0x00002250000c7802 */ /* 0x000fce0000000f00 */
[----:B------:R-:W-:Y:S05]  /*2240*/  CALL.REL.NOINC `($__internal_1_$__cuda_sm20_div_rn_f64_full) ;  /* 0x0000000400487944 */ /* 0x000fea0003c00000 */
[----:B------:R-:W-:Y:S02]  /*2250*/  IMAD.MOV.U32 R2, RZ, RZ, R16 ;  /* 0x000000ffff027224 */ /* 0x000fe400078e0010 */
[----:B------:R-:W-:-:S07]  /*2260*/  IMAD.MOV.U32 R3, RZ, RZ, R17 ;  /* 0x000000ffff037224 */ /* 0x000fce00078e0011 */
.L_x_53:
[----:B------:R-:W-:Y:S05]  /*2270*/  BSYNC.RECONVERGENT B1 ;  /* 0x0000000000017941 */ /* 0x000fea0003800200 */
.L_x_52:
[----:B------:R-:W0:Y:S01]  /*2280*/  MUFU.RCP64H R5, 12.56636810302734375 ;  /* 0x402921fb00057908 */ /* 0x000e220000001800 */
[----:B------:R-:W-:Y:S01]  /*2290*/  IMAD.MOV.U32 R6, RZ, RZ, 0x54442d18 ;  /* 0x54442d18ff067424 */ /* 0x000fe200078e00ff */
[----:B------:R-:W-:Y:S01]  /*22a0*/  MOV R7, 0x402921fb ;  /* 0x402921fb00077802 */ /* 0x000fe20000000f00 */
[----:B------:R-:W-:Y:S01]  /*22b0*/  IMAD.MOV.U32 R4, RZ, RZ, 0x1 ;  /* 0x00000001ff047424 */ /* 0x000fe200078e00ff */
[----:B------:R-:W-:Y:S01]  /*22c0*/  DMUL R20, R48, R42 ;  /* 0x0000002a30147228 */ /* 0x000fe20000000000 */
[----:B------:R-:W-:Y:S01]  /*22d0*/  BSSY.RECONVERGENT B1, `(.L_x_54) ;  /* 0x0000015000017945 */ /* 0x000fe20003800200 */
[----:B------:R-:W-:-:S07]  /*22e0*/  DADD R28, R28, -R2 ;  /* 0x000000001c1c7229 */ /* 0x000fce0000000802 */
        /* <DEDUP_REMOVED lines=14> */
[----:B------:R-:W-:Y:S01]  /*23d0*/  MOV R12, 0x2400 ;  /* 0x00002400000c7802 */ /* 0x000fe20000000f00 */
[----:B------:R-:W-:-:S07]  /*23e0*/  IMAD.MOV.U32 R23, RZ, RZ, 0x402921fb ;  /* 0x402921fbff177424 */ /* 0x000fce00078e00ff */
[----:B------:R-:W-:Y:S05]  /*23f0*/  CALL.REL.NOINC `($__internal_1_$__cuda_sm20_div_rn_f64_full) ;  /* 0x0000000000dc7944 */ /* 0x000fea0003c00000 */
[----:B------:R-:W-:Y:S01]  /*2400*/  MOV R2, R16 ;  /* 0x0000001000027202 */ /* 0x000fe20000000f00 */
[----:B------:R-:W-:-:S07]  /*2410*/  IMAD.MOV.U32 R3, RZ, RZ, R17 ;  /* 0x000000ffff037224 */ /* 0x000fce00078e0011 */
.L_x_55:
[----:B------:R-:W-:Y:S05]  /*2420*/  BSYNC.RECONVERGENT B1 ;  /* 0x0000000000017941 */ /* 0x000fea0003800200 */
.L_x_54:
[----:B------:R-:W0:Y:S01]  /*2430*/  LDCU UR4, c[0x0][0x370] ;  /* 0x00006e00ff0477ac */ /* 0x000e220008000800 */
[----:B------:R-:W0:Y:S01]  /*2440*/  LDC R5, c[0x0][0x360] ;  /* 0x0000d800ff057b82 */ /* 0x000e220000000800 */
[----:B------:R-:W-:-:S07]  /*2450*/  DADD R26, R26, -R2 ;  /* 0x000000001a1a7229 */ /* 0x000fce0000000802 */
[----:B------:R1:W-:Y:S01]  /*2460*/  STG.E.64 desc[UR6][R54.64], R26 ;  /* 0x0000001a36007986 */ /* 0x0003e2000c101b06 */
[----:B0-----:R-:W-:-:S05]  /*2470*/  IMAD R0, R5, UR4, R0 ;  /* 0x0000000405007c24 */ /* 0x001fca000f8e0200 */
[----:B------:R-:W-:-:S13]  /*2480*/  ISETP.GE.AND P0, PT, R0, R13, PT ;  /* 0x0000000d0000720c */ /* 0x000fda0003f06270 */
[----:B-1----:R-:W-:Y:S05]  /*2490*/  @!P0 BRA `(.L_x_56) ;  /* 0xffffffdc00088947 */ /* 0x002fea000383ffff */
[----:B------:R-:W-:Y:S05]  /*24a0*/  EXIT ;  /* 0x000000000000794d */ /* 0x000fea0003800000 */
        .weak           $__internal_0_$__cuda_sm20_dblrcp_rn_slowpath_v3
        .type           $__internal_0_$__cuda_sm20_dblrcp_rn_slowpath_v3,@function
        .size           $__internal_0_$__cuda_sm20_dblrcp_rn_slowpath_v3,($__internal_1_$__cuda_sm20_div_rn_f64_full - $__internal_0_$__cuda_sm20_dblrcp_rn_slowpath_v3)
$__internal_0_$__cuda_sm20_dblrcp_rn_slowpath_v3:
[----:B------:R-:W-:Y:S01]  /*24b0*/  IMAD.MOV.U32 R18, RZ, RZ, R46 ;  /* 0x000000ffff127224 */ /* 0x000fe200078e002e */
[----:B------:R-:W-:Y:S01]  /*24c0*/  BSSY.RECONVERGENT B1, `(.L_x_57) ;  /* 0x0000026000017945 */ /* 0x000fe20003800200 */
[----:B------:R-:W-:-:S06]  /*24d0*/  IMAD.MOV.U32 R19, RZ, RZ, R47 ;  /* 0x000000ffff137224 */ /* 0x000fcc00078e002f */
[----:B------:R-:W-:-:S14]  /*24e0*/  DSETP.GTU.AND P0, PT, |R18|, +INF , PT ;  /* 0x7ff000001200742a */ /* 0x000fdc0003f0c200 */
[----:B------:R-:W-:Y:S05]  /*24f0*/  @P0 BRA `(.L_x_58) ;  /* 0x0000000000800947 */ /* 0x000fea0003800000 */
[----:B------:R-:W-:-:S04]  /*2500*/  LOP3.LUT R12, R47, 0x7fffffff, RZ, 0xc0, !PT ;  /* 0x7fffffff2f0c7812 */ /* 0x000fc800078ec0ff */
[----:B------:R-:W-:-:S04]  /*2510*/  IADD3 R4, PT, PT, R12, -0x1, RZ ;  /* 0xffffffff0c047810 */ /* 0x000fc80007ffe0ff */
[----:B------:R-:W-:-:S13]  /*2520*/  ISETP.GE.U32.AND P0, PT, R4, 0x7fefffff, PT ;  /* 0x7fefffff0400780c */ /* 0x000fda0003f06070 */
[----:B------:R-:W-:Y:S01]  /*2530*/  @P0 LOP3.LUT R5, R19, 0x7ff00000, RZ, 0x3c, !PT ;  /* 0x7ff0000013050812 */ /* 0x000fe200078e3cff */
[----:B------:R-:W-:Y:S01]  /*2540*/  @P0 IMAD.MOV.U32 R4, RZ, RZ, RZ ;  /* 0x000000ffff040224 */ /* 0x000fe200078e00ff */
[----:B------:R-:W-:Y:S06]  /*2550*/  @P0 BRA `(.L_x_59) ;  /* 0x0000000000700947 */ /* 0x000fec0003800000 */
[----:B------:R-:W-:-:S13]  /*2560*/  ISETP.GE.U32.AND P0, PT, R12, 0x1000001, PT ;  /* 0x010000010c00780c */ /* 0x000fda0003f06070 */
[----:B------:R-:W-:Y:S05]  /*2570*/  @!P0 BRA `(.L_x_60) ;  /* 0x0000000000388947 */ /* 0x000fea0003800000 */
[----:B------:R-:W-:Y:S01]  /*2580*/  VIADD R5, R19, 0xc0200000 ;  /* 0xc020000013057836 */ /* 0x000fe20000000000 */
[----:B------:R-:W-:Y:S01]  /*2590*/  MOV R14, R3 ;  /* 0x00000003000e7202 */ /* 0x000fe20000000f00 */
[----:B------:R-:W-:Y:S02]  /*25a0*/  IMAD.MOV.U32 R4, RZ, RZ, R18 ;  /* 0x000000ffff047224 */ /* 0x000fe400078e0012 */
[----:B------:R-:W0:Y:S04]  /*25b0*/  MUFU.RCP64H R15, R5 ;  /* 0x00000005000f7308 */ /* 0x000e280000001800 */
[----:B0-----:R-:W-:-:S08]  /*25c0*/  DFMA R16, -R4, R14, 1 ;  /* 0x3ff000000410742b */ /* 0x001fd0000000010e */
[----:B------:R-:W-:-:S08]  /*25d0*/  DFMA R16, R16, R16, R16 ;  /* 0x000000101010722b */ /* 0x000fd00000000010 */
[----:B------:R-:W-:-:S08]  /*25e0*/  DFMA R16, R14, R16, R14 ;  /* 0x000000100e10722b */ /* 0x000fd0000000000e */
[----:B------:R-:W-:-:S08]  /*25f0*/  DFMA R14, -R4, R16, 1 ;  /* 0x3ff00000040e742b */ /* 0x000fd00000000110 */
[----:B------:R-:W-:-:S08]  /*2600*/  DFMA R14, R16, R14, R16 ;  /* 0x0000000e100e722b */ /* 0x000fd00000000010 */
[----:B------:R-:W-:-:S08]  /*2610*/  DMUL R14, R14, 2.2250738585072013831e-308 ;  /* 0x001000000e0e7828 */ /* 0x000fd00000000000 */
[----:B------:R-:W-:-:S08]  /*2620*/  DFMA R16, -R18, R14, 1 ;  /* 0x3ff000001210742b */ /* 0x000fd0000000010e */
[----:B------:R-:W-:-:S08]  /*2630*/  DFMA R16, R16, R16, R16 ;  /* 0x000000101010722b */ /* 0x000fd00000000010 */
[----:B------:R-:W-:Y:S01]  /*2640*/  DFMA R4, R14, R16, R14 ;  /* 0x000000100e04722b */ /* 0x000fe2000000000e */
[----:B------:R-:W-:Y:S10]  /*2650*/  BRA `(.L_x_59) ;  /* 0x0000000000307947 */ /* 0x000ff40003800000 */
.L_x_60:
[----:B------:R-:W-:Y:S01]  /*2660*/  DMUL R14, R18, 8.11296384146066816958e+31 ;  /* 0x46900000120e7828 */ /* 0x000fe20000000000 */
[----:B------:R-:W-:-:S05]  /*2670*/  IMAD.MOV.U32 R4, RZ, RZ, R3 ;  /* 0x000000ffff047224 */ /* 0x000fca00078e0003 */
[----:B------:R-:W0:Y:S02]  /*2680*/  MUFU.RCP64H R5, R15 ;  /* 0x0000000f00057308 */ /* 0x000e240000001800 */
[----:B0-----:R-:W-:-:S08]  /*2690*/  DFMA R16, -R14, R4, 1 ;  /* 0x3ff000000e10742b */ /* 0x001fd00000000104 */
[----:B------:R-:W-:-:S08]  /*26a0*/  DFMA R16, R16, R16, R16 ;  /* 0x000000101010722b */ /* 0x000fd00000000010 */
[----:B------:R-:W-:-:S08]  /*26b0*/  DFMA R16, R4, R16, R4 ;  /* 0x000000100410722b */ /* 0x000fd00000000004 */
[----:B------:R-:W-:-:S08]  /*26c0*/  DFMA R4, -R14, R16, 1 ;  /* 0x3ff000000e04742b */ /* 0x000fd00000000110 */
[----:B------:R-:W-:-:S08]  /*26d0*/  DFMA R4, R16, R4, R16 ;  /* 0x000000041004722b */ /* 0x000fd00000000010 */
[----:B------:R-:W-:Y:S01]  /*26e0*/  DMUL R4, R4, 8.11296384146066816958e+31 ;  /* 0x4690000004047828 */ /* 0x000fe20000000000 */
[----:B------:R-:W-:Y:S10]  /*26f0*/  BRA `(.L_x_59) ;  /* 0x0000000000087947 */ /* 0x000ff40003800000 */
.L_x_58:
[----:B------:R-:W-:Y:S01]  /*2700*/  LOP3.LUT R5, R19, 0x80000, RZ, 0xfc, !PT ;  /* 0x0008000013057812 */ /* 0x000fe200078efcff */
[----:B------:R-:W-:-:S07]  /*2710*/  IMAD.MOV.U32 R4, RZ, RZ, R18 ;  /* 0x000000ffff047224 */ /* 0x000fce00078e0012 */
.L_x_59:
[----:B------:R-:W-:Y:S05]  /*2720*/  BSYNC.RECONVERGENT B1 ;  /* 0x0000000000017941 */ /* 0x000fea0003800200 */
.L_x_57:
[----:B------:R-:W-:Y:S01]  /*2730*/  IMAD.MOV.U32 R3, RZ, RZ, 0x0 ;  /* 0x00000000ff037424 */ /* 0x000fe200078e00ff */
[----:B------:R-:W-:Y:S01]  /*2740*/  MOV R43, R5 ;  /* 0x00000005002b7202 */ /* 0x000fe20000000f00 */
[----:B------:R-:W-:Y:S02]  /*2750*/  IMAD.MOV.U32 R42, RZ, RZ, R4 ;  /* 0x000000ffff2a7224 */ /* 0x000fe400078e0004 */
[----:B------:R-:W-:Y:S05]  /*2760*/  RET.REL.NODEC R2 `(_Z14calcDerivativeIdEvPT_iii) ;  /* 0xffffffd802247950 */ /* 0x000fea0003c3ffff */
        .weak           $__internal_1_$__cuda_sm20_div_rn_f64_full
        .type           $__internal_1_$__cuda_sm20_div_rn_f64_full,@function
        .size           $__internal_1_$__cuda_sm20_div_rn_f64_full,(.L_x_307 - $__internal_1_$__cuda_sm20_div_rn_f64_full)
$__internal_1_$__cuda_sm20_div_rn_f64_full:
[C---:B------:R-:W-:Y:S01]  /*2770*/  FSETP.GEU.AND P0, PT, |R23|.reuse, 1.469367938527859385e-39, PT ;  /* 0x001000001700780b */ /* 0x040fe20003f0e200 */
[----:B------:R-:W-:Y:S01]  /*2780*/  IMAD.MOV.U32 R16, RZ, RZ, 0x1 ;  /* 0x00000001ff107424 */ /* 0x000fe200078e00ff */
[----:B------:R-:W-:Y:S01]  /*2790*/  LOP3.LUT R24, R23, 0x800fffff, RZ, 0xc0, !PT ;  /* 0x800fffff17187812 */ /* 0x000fe200078ec0ff */
[----:B------:R-:W-:Y:S01]  /*27a0*/  BSSY.RECONVERGENT B0, `(.L_x_61) ;  /* 0x0000054000007945 */ /* 0x000fe20003800200 */
[C---:B------:R-:W-:Y:S02]  /*27b0*/  FSETP.GEU.AND P2, PT, |R21|.reuse, 1.469367938527859385e-39, PT ;  /* 0x001000001500780b */ /* 0x040fe40003f4e200 */
[----:B------:R-:W-:Y:S01]  /*27c0*/  LOP3.LUT R25, R24, 0x3ff00000, RZ, 0xfc, !PT ;  /* 0x3ff0000018197812 */ /* 0x000fe200078efcff */
[----:B------:R-:W-:Y:S01]  /*27d0*/  IMAD.MOV.U32 R24, RZ, RZ, R22 ;  /* 0x000000ffff187224 */ /* 0x000fe200078e0016 */
[----:B------:R-:W-:Y:S02]  /*27e0*/  LOP3.LUT R14, R21, 0x7ff00000, RZ, 0xc0, !PT ;  /* 0x7ff00000150e7812 */ /* 0x000fe400078ec0ff */
[----:B------:R-:W-:-:S03]  /*27f0*/  LOP3.LUT R65, R23, 0x7ff00000, RZ, 0xc0, !PT ;  /* 0x7ff0000017417812 */ /* 0x000fc600078ec0ff */
[----:B------:R-:W-:Y:S01]  /*2800*/  @!P0 DMUL R24, R22, 8.98846567431157953865e+307 ;  /* 0x7fe0000016188828 */ /* 0x000fe20000000000 */
[C---:B------:R-:W-:Y:S01]  /*2810*/  ISETP.GE.U32.AND P1, PT, R14.reuse, R65, PT ;  /* 0x000000410e00720c */ /* 0x040fe20003f26070 */
[----:B------:R-:W-:Y:S02]  /*2820*/  IMAD.MOV.U32 R64, RZ, RZ, R14 ;  /* 0x000000ffff407224 */ /* 0x000fe400078e000e */
[----:B------:R-:W-:Y:S01]  /*2830*/  @!P2 LOP3.LUT R15, R23, 0x7ff00000, RZ, 0xc0, !PT ;  /* 0x7ff00000170fa812 */ /* 0x000fe200078ec0ff */
[----:B------:R-:W-:Y:S01]  /*2840*/  @!P2 IMAD.MOV.U32 R66, RZ, RZ, RZ ;  /* 0x000000ffff42a224 */ /* 0x000fe200078e00ff */
[----:B------:R-:W0:Y:S02]  /*2850*/  MUFU.RCP64H R17, R25 ;  /* 0x0000001900117308 */ /* 0x000e240000001800 */
[----:B------:R-:W-:Y:S02]  /*2860*/  @!P2 ISETP.GE.U32.AND P3, PT, R14, R15, PT ;  /* 0x0000000f0e00a20c */ /* 0x000fe40003f66070 */
[----:B------:R-:W-:-:S02]  /*2870*/  MOV R15, 0x1ca00000 ;  /* 0x1ca00000000f7802 */ /* 0x000fc40000000f00 */
[----:B------:R-:W-:Y:S02]  /*2880*/  @!P0 LOP3.LUT R65, R25, 0x7ff00000, RZ, 0xc0, !PT ;  /* 0x7ff0000019418812 */ /* 0x000fe400078ec0ff */
[----:B------:R-:W-:Y:S01]  /*2890*/  @!P2 SEL R67, R15, 0x63400000, !P3 ;  /* 0x634000000f43a807 */ /* 0x000fe20005800000 */
[----:B0-----:R-:W-:-:S08]  /*28a0*/  DFMA R18, R16, -R24, 1 ;  /* 0x3ff000001012742b */ /* 0x001fd00000000818 */
[----:B------:R-:W-:-:S08]  /*28b0*/  DFMA R18, R18, R18, R18 ;  /* 0x000000121212722b */ /* 0x000fd00000000012 */
[----:B------:R-:W-:Y:S01]  /*28c0*/  DFMA R16, R16, R18, R16 ;  /* 0x000000121010722b */ /* 0x000fe20000000010 */
[--C-:B------:R-:W-:Y:S02]  /*28d0*/  @!P2 LOP3.LUT R18, R67, 0x80000000, R21.reuse, 0xf8, !PT ;  /* 0x800000004312a812 */ /* 0x100fe400078ef815 */
[----:B------:R-:W-:Y:S02]  /*28e0*/  SEL R19, R15, 0x63400000, !P1 ;  /* 0x634000000f137807 */ /* 0x000fe40004800000 */
[----:B------:R-:W-:Y:S01]  /*28f0*/  @!P2 LOP3.LUT R67, R18, 0x100000, RZ, 0xfc, !PT ;  /* 0x001000001243a812 */ /* 0x000fe200078efcff */
[----:B------:R-:W-:Y:S02]  /*2900*/  IMAD.MOV.U32 R18, RZ, RZ, R20 ;  /* 0x000000ffff127224 */ /* 0x000fe400078e0014 */
[----:B------:R-:W-:Y:S01]  /*2910*/  DFMA R68, R16, -R24, 1 ;  /* 0x3ff000001044742b */ /* 0x000fe20000000818 */
[----:B------:R-:W-:-:S06]  /*2920*/  LOP3.LUT R19, R19, 0x800fffff, R21, 0xf8, !PT ;  /* 0x800fffff13137812 */ /* 0x000fcc00078ef815 */
[----:B------:R-:W-:Y:S02]  /*2930*/  @!P2 DFMA R18, R18, 2, -R66 ;  /* 0x400000001212a82b */ /* 0x000fe40000000842 */
[----:B------:R-:W-:-:S08]  /*2940*/  DFMA R68, R16, R68, R16 ;  /* 0x000000441044722b */ /* 0x000fd00000000010 */
[----:B------:R-:W-:Y:S01]  /*2950*/  DMUL R66, R68, R18 ;  /* 0x0000001244427228 */ /* 0x000fe20000000000 */
[----:B------:R-:W-:-:S07]  /*2960*/  @!P2 LOP3.LUT R64, R19, 0x7ff00000, RZ, 0xc0, !PT ;  /* 0x7ff000001340a812 */ /* 0x000fce00078ec0ff */
[----:B------:R-:W-:-:S08]  /*2970*/  DFMA R16, R66, -R24, R18 ;  /* 0x800000184210722b */ /* 0x000fd00000000012 */
[----:B------:R-:W-:Y:S01]  /*2980*/  DFMA R16, R68, R16, R66 ;  /* 0x000000104410722b */ /* 0x000fe20000000042 */
[----:B------:R-:W-:-:S04]  /*2990*/  IADD3 R66, PT, PT, R64, -0x1, RZ ;  /* 0xffffffff40427810 */ /* 0x000fc80007ffe0ff */
[----:B------:R-:W-:Y:S01]  /*29a0*/  ISETP.GT.U32.AND P0, PT, R66, 0x7feffffe, PT ;  /* 0x7feffffe4200780c */ /* 0x000fe20003f04070 */
[----:B------:R-:W-:-:S05]  /*29b0*/  VIADD R66, R65, 0xffffffff ;  /* 0xffffffff41427836 */ /* 0x000fca0000000000 */
[----:B------:R-:W-:-:S13]  /*29c0*/  ISETP.GT.U32.OR P0, PT, R66, 0x7feffffe, P0 ;  /* 0x7feffffe4200780c */ /* 0x000fda0000704470 */
[----:B------:R-:W-:Y:S05]  /*29d0*/  @P0 BRA `(.L_x_62) ;  /* 0x00000000006c0947 */ /* 0x000fea0003800000 */
[----:B------:R-:W-:-:S04]  /*29e0*/  LOP3.LUT R21, R23, 0x7ff00000, RZ, 0xc0, !PT ;  /* 0x7ff0000017157812 */ /* 0x000fc800078ec0ff */
[CC--:B------:R-:W-:Y:S02]  /*29f0*/  VIADDMNMX R20, R14.reuse, -R21.reuse, 0xb9600000, !PT ;  /* 0xb96000000e147446 */ /* 0x0c0fe40007800915 */
[----:B------:R-:W-:Y:S02]  /*2a00*/  ISETP.GE.U32.AND P0, PT, R14, R21, PT ;  /* 0x000000150e00720c */ /* 0x000fe40003f06070 */
[----:B------:R-:W-:Y:S02]  /*2a10*/  VIMNMX R20, PT, PT, R20, 0x46a00000, PT ;  /* 0x46a0000014147848 */ /* 0x000fe40003fe0100 */
[----:B------:R-:W-:-:S05]  /*2a20*/  SEL R15, R15, 0x63400000, !P0 ;  /* 0x634000000f0f7807 */ /* 0x000fca0004000000 */
[----:B------:R-:W-:Y:S01]  /*2a30*/  IMAD.IADD R15, R20, 0x1, -R15 ;  /* 0x00000001140f7824 */ /* 0x000fe200078e0a0f */
[----:B------:R-:W-:-:S03]  /*2a40*/  MOV R20, RZ ;  /* 0x000000ff00147202 */ /* 0x000fc60000000f00 */
[----:B------:R-:W-:-:S06]  /*2a50*/  VIADD R21, R15, 0x7fe00000 ;  /* 0x7fe000000f157836 */ /* 0x000fcc0000000000 */
[----:B------:R-:W-:-:S10]  /*2a60*/  DMUL R66, R16, R20 ;  /* 0x0000001410427228 */ /* 0x000fd40000000000 */
[----:B------:R-:W-:-:S13]  /*2a70*/  FSETP.GTU.AND P0, PT, |R67|, 1.469367938527859385e-39, PT ;  /* 0x001000004300780b */ /* 0x000fda0003f0c200 */
[----:B------:R-:W-:Y:S05]  /*2a80*/  @P0 BRA `(.L_x_63) ;  /* 0x0000000000940947 */ /* 0x000fea0003800000 */
[----:B------:R-:W-:Y:S01]  /*2a90*/  DFMA R18, R16, -R24, R18 ;  /* 0x800000181012722b */ /* 0x000fe20000000012 */
[----:B------:R-:W-:-:S09]  /*2aa0*/  IMAD.MOV.U32 R20, RZ, RZ, RZ ;  /* 0x000000ffff147224 */ /* 0x000fd200078e00ff */
[C---:B------:R-:W-:Y:S02]  /*2ab0*/  FSETP.NEU.AND P0, PT, R19.reuse, RZ, PT ;  /* 0x000000ff1300720b */ /* 0x040fe40003f0d000 */
[----:B------:R-:W-:-:S04]  /*2ac0*/  LOP3.LUT R22, R19, 0x80000000, R23, 0x48, !PT ;  /* 0x8000000013167812 */ /* 0x000fc800078e4817 */
[----:B------:R-:W-:-:S07]  /*2ad0*/  LOP3.LUT R21, R22, R21, RZ, 0xfc, !PT ;  /* 0x0000001516157212 */ /* 0x000fce00078efcff */
[----:B------:R-:W-:Y:S05]  /*2ae0*/  @!P0 BRA `(.L_x_63) ;  /* 0x00000000007c8947 */ /* 0x000fea0003800000 */
[----:B------:R-:W-:Y:S01]  /*2af0*/  IMAD.MOV R19, RZ, RZ, -R15 ;  /* 0x000000ffff137224 */ /* 0x000fe200078e0a0f */
[----:B------:R-:W-:Y:S01]  /*2b00*/  IADD3 R15, PT, PT, -R15, -0x43300000, RZ ;  /* 0xbcd000000f0f7810 */ /* 0x000fe20007ffe1ff */
[----:B------:R-:W-:-:S06]  /*2b10*/  IMAD.MOV.U32 R18, RZ, RZ, RZ ;  /* 0x000000ffff127224 */ /* 0x000fcc00078e00ff */
[----:B------:R-:W-:Y:S02]  /*2b20*/  DFMA R18, R66, -R18, R16 ;  /* 0x800000124212722b */ /* 0x000fe40000000010 */
[----:B------:R-:W-:-:S08]  /*2b30*/  DMUL.RP R16, R16, R20 ;  /* 0x0000001410107228 */ /* 0x000fd00000008000 */
[----:B------:R-:W-:Y:S02]  /*2b40*/  FSETP.NEU.AND P0, PT, |R19|, R15, PT ;  /* 0x0000000f1300720b */ /* 0x000fe40003f0d200 */
[----:B------:R-:W-:Y:S02]  /*2b50*/  LOP3.LUT R15, R17, R22, RZ, 0x3c, !PT ;  /* 0x00000016110f7212 */ /* 0x000fe400078e3cff */
[----:B------:R-:W-:Y:S02]  /*2b60*/  FSEL R66, R16, R66, !P0 ;  /* 0x0000004210427208 */ /* 0x000fe40004000000 */
[----:B------:R-:W-:Y:S01]  /*2b70*/  FSEL R67, R15, R67, !P0 ;  /* 0x000000430f437208 */ /* 0x000fe20004000000 */
[----:B------:R-:W-:Y:S06]  /*2b80*/  BRA `(.L_x_63) ;  /* 0x0000000000547947 */ /* 0x000fec0003800000 */
.L_x_62:
[----:B------:R-:W-:-:S14]  /*2b90*/  DSETP.NAN.AND P0, PT, R20, R20, PT ;  /* 0x000000141400722a */ /* 0x000fdc0003f08000 */
[----:B------:R-:W-:Y:S05]  /*2ba0*/  @P0 BRA `(.L_x_64) ;  /* 0x0000000000440947 */ /* 0x000fea0003800000 */
[----:B------:R-:W-:-:S14]  /*2bb0*/  DSETP.NAN.AND P0, PT, R22, R22, PT ;  /* 0x000000161600722a */ /* 0x000fdc0003f08000 */
[----:B------:R-:W-:Y:S05]  /*2bc0*/  @P0 BRA `(.L_x_65) ;  /* 0x0000000000300947 */ /* 0x000fea0003800000 */
[----:B------:R-:W-:Y:S01]  /*2bd0*/  ISETP.NE.AND P0, PT, R64, R65, PT ;  /* 0x000000414000720c */ /* 0x000fe20003f05270 */
[----:B------:R-:W-:Y:S01]  /*2be0*/  IMAD.MOV.U32 R67, RZ, RZ, -0x80000 ;  /* 0xfff80000ff437424 */ /* 0x000fe200078e00ff */
[----:B------:R-:W-:-:S11]  /*2bf0*/  MOV R66, 0x0 ;  /* 0x0000000000427802 */ /* 0x000fd60000000f00 */
[----:B------:R-:W-:Y:S05]  /*2c00*/  @!P0 BRA `(.L_x_63) ;  /* 0x0000000000348947 */ /* 0x000fea0003800000 */
[----:B------:R-:W-:Y:S02]  /*2c10*/  ISETP.NE.AND P0, PT, R64, 0x7ff00000, PT ;  /* 0x7ff000004000780c */ /* 0x000fe40003f05270 */
[----:B------:R-:W-:Y:S02]  /*2c20*/  LOP3.LUT R67, R21, 0x80000000, R23, 0x48, !PT ;  /* 0x8000000015437812 */ /* 0x000fe400078e4817 */
[----:B------:R-:W-:-:S13]  /*2c30*/  ISETP.EQ.OR P0, PT, R65, RZ, !P0 ;  /* 0x000000ff4100720c */ /* 0x000fda0004702670 */
[----:B------:R-:W-:Y:S01]  /*2c40*/  @P0 LOP3.LUT R14, R67, 0x7ff00000, RZ, 0xfc, !PT ;  /* 0x7ff00000430e0812 */ /* 0x000fe200078efcff */
[----:B------:R-:W-:Y:S01]  /*2c50*/  @!P0 IMAD.MOV.U32 R66, RZ, RZ, RZ ;  /* 0x000000ffff428224 */ /* 0x000fe200078e00ff */
[----:B------:R-:W-:-:S03]  /*2c60*/  @P0 MOV R66, RZ ;  /* 0x000000ff00420202 */ /* 0x000fc60000000f00 */
[----:B------:R-:W-:Y:S01]  /*2c70*/  @P0 IMAD.MOV.U32 R67, RZ, RZ, R14 ;  /* 0x000000ffff430224 */ /* 0x000fe200078e000e */
[----:B------:R-:W-:Y:S06]  /*2c80*/  BRA `(.L_x_63) ;  /* 0x0000000000147947 */ /* 0x000fec0003800000 */
.L_x_65:
[----:B------:R-:W-:Y:S01]  /*2c90*/  LOP3.LUT R67, R23, 0x80000, RZ, 0xfc, !PT ;  /* 0x0008000017437812 */ /* 0x000fe200078efcff */
[----:B------:R-:W-:Y:S01]  /*2ca0*/  IMAD.MOV.U32 R66, RZ, RZ, R22 ;  /* 0x000000ffff427224 */ /* 0x000fe200078e0016 */
[----:B------:R-:W-:Y:S06]  /*2cb0*/  BRA `(.L_x_63) ;  /* 0x0000000000087947 */ /* 0x000fec0003800000 */
.L_x_64:
[----:B------:R-:W-:Y:S02]  /*2cc0*/  LOP3.LUT R67, R21, 0x80000, RZ, 0xfc, !PT ;  /* 0x0008000015437812 */ /* 0x000fe400078efcff */
[----:B------:R-:W-:-:S07]  /*2cd0*/  MOV R66, R20 ;  /* 0x0000001400427202 */ /* 0x000fce0000000f00 */
.L_x_63:
[----:B------:R-:W-:Y:S05]  /*2ce0*/  BSYNC.RECONVERGENT B0 ;  /* 0x0000000000007941 */ /* 0x000fea0003800200 */
.L_x_61:
[----:B------:R-:W-:Y:S01]  /*2cf0*/  MOV R14, R12 ;  /* 0x0000000c000e7202 */ /* 0x000fe20000000f00 */
[----:B------:R-:W-:Y:S02]  /*2d00*/  IMAD.MOV.U32 R15, RZ, RZ, 0x0 ;  /* 0x00000000ff0f7424 */ /* 0x000fe400078e00ff */
[----:B------:R-:W-:Y:S02]  /*2d10*/  IMAD.MOV.U32 R16, RZ, RZ, R66 ;  /* 0x000000ffff107224 */ /* 0x000fe400078e0042 */
[----:B------:R-:W-:Y:S01]  /*2d20*/  IMAD.MOV.U32 R17, RZ, RZ, R67 ;  /* 0x000000ffff117224 */ /* 0x000fe200078e0043 */
[----:B------:R-:W-:Y:S06]  /*2d30*/  RET.REL.NODEC R14 `(_Z14calcDerivativeIdEvPT_iii) ;  /* 0xffffffd00eb07950 */ /* 0x000fec0003c3ffff */
.L_x_66:
        /* <DEDUP_REMOVED lines=12> */
.L_x_307:


//--------------------- .text._Z24weightedDensitiesFourierId7double2EvPT0_PT_S2_iii --------------------------
	.section	.text._Z24weightedDensitiesFourierId7double2EvPT0_PT_S2_iii,"ax",@progbits
	.align	128
        .global         _Z24weightedDensitiesFourierId7double2EvPT0_PT_S2_iii
        .type           _Z24weightedDensitiesFourierId7double2EvPT0_PT_S2_iii,@function
        .size           _Z24weightedDensitiesFourierId7double2EvPT0_PT_S2_iii,(.L_x_327 - _Z24weightedDensitiesFourierId7double2EvPT0_PT_S2_iii)
        .other          _Z24weightedDensitiesFourierId7double2EvPT0_PT_S2_iii,@"STO_CUDA_ENTRY STV_DEFAULT"
_Z24weightedDensitiesFourierId7double2EvPT0_PT_S2_iii:
.text._Z24weightedDensitiesFourierId7double2EvPT0_PT_S2_iii:
        /* <DEDUP_REMOVED lines=14> */
[----:B------:R-:W1:Y:S01]  /*00e0*/  LDCU.64 UR6, c[0x0][0x358] ;  /* 0x00006b00ff0677ac */ /* 0x000e620008000a00 */
[----:B0-----:R-:W-:-:S07]  /*00f0*/  IMAD R2, R2, UR4, RZ ;  /* 0x0000000402027c24 */ /* 0x001fce000f8e02ff */
.L_x_67:
[----:B0-----:R-:W0:Y:S08]  /*0100*/  LDC.64 R4, c[0x0][0x380] ;  /* 0x0000e000ff047b82 */ /* 0x001e300000000a00 */
[----:B------:R-:W2:Y:S08]  /*0110*/  LDC.64 R10, c[0x0][0x388] ;  /* 0x0000e200ff0a7b82 */ /* 0x000eb00000000a00 */
[----:B------:R-:W3:Y:S01]  /*0120*/  LDC.64 R14, c[0x0][0x390] ;  /* 0x0000e400ff0e7b82 */ /* 0x000ee20000000a00 */
[----:B0-----:R-:W-:-:S06]  /*0130*/  IMAD.WIDE R4, R3, 0x10, R4 ;  /* 0x0000001003047825 */ /* 0x001fcc00078e0204 */
[----:B-1----:R-:W4:Y:S01]  /*0140*/  LDG.E.128 R4, desc[UR6][R4.64] ;  /* 0x0000000604047981 */ /* 0x002f22000c1e1d00 */
[----:B--2---:R-:W-:-:S05]  /*0150*/  IMAD.WIDE R10, R3, 0x8, R10 ;  /* 0x00000008030a7825 */ /* 0x004fca00078e020a */
[----:B------:R-:W4:Y:S02]  /*0160*/  LDG.E.64 R8, desc[UR6][R10.64] ;  /* 0x000000060a087981 */ /* 0x000f24000c1e1b00 */
[----:B----4-:R-:W-:Y:S01]  /*0170*/  DMUL R12, R4, R8 ;  /* 0x00000008040c7228 */ /* 0x010fe20000000000 */
[----:B---3--:R-:W-:-:S06]  /*0180*/  IMAD.WIDE R8, R3, 0x10, R14 ;  /* 0x0000001003087825 */ /* 0x008fcc00078e020e */
[----:B------:R0:W-:Y:S04]  /*0190*/  STG.E.64 desc[UR6][R8.64], R12 ;  /* 0x0000000c08007986 */ /* 0x0001e8000c101b06 */
[----:B------:R-:W2:Y:S01]  /*01a0*/  LDG.E.64 R14, desc[UR6][R10.64] ;  /* 0x000000060a0e7981 */ /* 0x000ea2000c1e1b00 */
[----:B------:R-:W-:Y:S01]  /*01b0*/  IMAD.WIDE R18, R0, 0x8, R10 ;  /* 0x0000000800127825 */ /* 0x000fe200078e020a */
[----:B--2---:R-:W-:-:S07]  /*01c0*/  DMUL R14, R6, R14 ;  /* 0x0000000e060e7228 */ /* 0x004fce0000000000 */
[----:B------:R1:W-:Y:S04]  /*01d0*/  STG.E.64 desc[UR6][R8.64+0x8], R14 ;  /* 0x0000080e08007986 */ /* 0x0003e8000c101b06 */
[----:B------:R-:W2:Y:S02]  /*01e0*/  LDG.E.64 R16, desc[UR6][R18.64] ;  /* 0x0000000612107981 */ /* 0x000ea4000c1e1b00 */
[----:B--2---:R-:W-:Y:S01]  /*01f0*/  DMUL R20, R4, R16 ;  /* 0x0000001004147228 */ /* 0x004fe20000000000 */
[----:B------:R-:W-:-:S06]  /*0200*/  IMAD.WIDE R16, R0, 0x10, R8 ;  /* 0x0000001000107825 */ /* 0x000fcc00078e0208 */
[----:B------:R2:W-:Y:S04]  /*0210*/  STG.E.64 desc[UR6][R16.64], R20 ;  /* 0x0000001410007986 */ /* 0x0005e8000c101b06 */
[----:B------:R-:W3:Y:S01]  /*0220*/  LDG.E.64 R22, desc[UR6][R18.64] ;  /* 0x0000000612167981 */ /* 0x000ee2000c1e1b00 */
[----:B0-----:R-:W-:Y:S01]  /*0230*/  IMAD.WIDE R12, R0, 0x8, R18 ;  /* 0x00000008000c7825 */ /* 0x001fe200078e0212 */
[----:B---3--:R-:W-:-:S07]  /*0240*/  DMUL R22, R6, R22 ;  /* 0x0000001606167228 */ /* 0x008fce0000000000 */
[----:B------:R0:W-:Y:S04]  /*0250*/  STG.E.64 desc[UR6][R16.64+0x8], R22 ;  /* 0x0000081610007986 */ /* 0x0001e8000c101b06 */
[----:B------:R-:W3:Y:S01]  /*0260*/  LDG.E.64 R10, desc[UR6][R12.64] ;  /* 0x000000060c0a7981 */ /* 0x000ee2000c1e1b00 */
[----:B-1----:R-:W-:Y:S01]  /*0270*/  IMAD.WIDE R8, R0, 0x10, R16 ;  /* 0x0000001000087825 */ /* 0x002fe200078e0210 */
[----:B---3--:R-:W-:-:S07]  /*0280*/  DMUL R10, R6, -R10 ;  /* 0x8000000a060a7228 */ /* 0x008fce0000000000 */
[----:B------:R1:W-:Y:S04]  /*0290*/  STG.E.64 desc[UR6][R8.64], R10 ;  /* 0x0000000a08007986 */ /* 0x0003e8000c101b06 */
[----:B------:R-:W3:Y:S01]  /*02a0*/  LDG.E.64 R14, desc[UR6][R12.64] ;  /* 0x000000060c0e7981 */ /* 0x000ee2000c1e1b00 */
[----:B--2---:R-:W-:Y:S01]  /*02b0*/  IMAD.WIDE R20, R0, 0x8, R12 ;  /* 0x0000000800147825 */ /* 0x004fe200078e020c */
[----:B---3--:R-:W-:-:S07]  /*02c0*/  DMUL R14, R4, R14 ;  /* 0x0000000e040e7228 */ /* 0x008fce0000000000 */
[----:B------:R2:W-:Y:S04]  /*02d0*/  STG.E.64 desc[UR6][R8.64+0x8], R14 ;  /* 0x0000080e08007986 */ /* 0x0005e8000c101b06 */
[----:B------:R-:W3:Y:S01]  /*02e0*/  LDG.E.64 R18, desc[UR6][R20.64] ;  /* 0x0000000614127981 */ /* 0x000ee2000c1e1b00 */
[----:B0-----:R-:W-:Y:S01]  /*02f0*/  IMAD.WIDE R16, R0, 0x10, R8 ;  /* 0x0000001000107825 */ /* 0x001fe200078e0208 */
[----:B---3--:R-:W-:-:S07]  /*0300*/  DMUL R18, R6, -R18 ;  /* 0x8000001206127228 */ /* 0x008fce0000000000 */
[----:B------:R0:W-:Y:S04]  /*0310*/  STG.E.64 desc[UR6][R16.64], R18 ;  /* 0x0000001210007986 */ /* 0x0001e8000c101b06 */
[----:B------:R-:W3:Y:S01]  /*0320*/  LDG.E.64 R22, desc[UR6][R20.64] ;  /* 0x0000000614167981 */ /* 0x000ee2000c1e1b00 */
[----:B-1----:R-:W-:Y:S01]  /*0330*/  IMAD.WIDE R10, R0, 0x8, R20 ;  /* 0x00000008000a7825 */ /* 0x002fe200078e0214 */
[----:B---3--:R-:W-:-:S07]  /*0340*/  DMUL R22, R4, R22 ;  /* 0x0000001604167228 */ /* 0x008fce0000000000 */
[----:B------:R0:W-:Y:S04]  /*0350*/  STG.E.64 desc[UR6][R16.64+0x8], R22 ;  /* 0x0000081610007986 */ /* 0x0001e8000c101b06 */
[----:B------:R-:W3:Y:S02]  /*0360*/  LDG.E.64 R12, desc[UR6][R10.64] ;  /* 0x000000060a0c7981 */ /* 0x000ee4000c1e1b00 */
[----:B---3--:R-:W-:Y:S01]  /*0370*/  DMUL R12, R6, -R12 ;  /* 0x8000000c060c7228 */ /* 0x008fe20000000000 */
[----:B------:R-:W-:-:S06]  /*0380*/  IMAD.WIDE R6, R0, 0x10, R16 ;  /* 0x0000001000067825 */ /* 0x000fcc00078e0210 */
[----:B------:R0:W-:Y:S04]  /*0390*/  STG.E.64 desc[UR6][R6.64], R12 ;  /* 0x0000000c06007986 */ /* 0x0001e8000c101b06 */
[----:B--2---:R-:W2:Y:S01]  /*03a0*/  LDG.E.64 R8, desc[UR6][R10.64] ;  /* 0x000000060a087981 */ /* 0x004ea2000c1e1b00 */
[----:B------:R-:W-:-:S04]  /*03b0*/  IADD3 R3, PT, PT, R2, R3, RZ ;  /* 0x0000000302037210 */ /* 0x000fc80007ffe0ff */
[----:B------:R-:W-:Y:S01]  /*03c0*/  ISETP.GE.AND P0, PT, R3, R0, PT ;  /* 0x000000000300720c */ /* 0x000fe20003f06270 */
[----:B--2---:R-:W-:-:S07]  /*03d0*/  DMUL R8, R4, R8 ;  /* 0x0000000804087228 */ /* 0x004fce0000000000 */
[----:B------:R0:W-:Y:S05]  /*03e0*/  STG.E.64 desc[UR6][R6.64+0x8], R8 ;  /* 0x0000080806007986 */ /* 0x0001ea000c101b06 */
[----:B------:R-:W-:Y:S05]  /*03f0*/  @!P0 BRA `(.L_x_67) ;  /* 0xfffffffc00408947 */ /* 0x000fea000383ffff */
[----:B------:R-:W-:Y:S05]  /*0400*/  EXIT ;  /* 0x000000000000794d */ /* 0x000fea0003800000 */
.L_x_68:
        /* <DEDUP_REMOVED lines=15> */
.L_x_327:


//--------------------- .text._Z14prepareDensityIdEvPT_biiiddd --------------------------
	.section	.text._Z14prepareDensityIdEvPT_biiiddd,"ax",@progbits
	.align	128
        .global         _Z14prepareDensityIdEvPT_biiiddd
        .type           _Z14prepareDensityIdEvPT_biiiddd,@function
        .size           _Z14prepareDensityIdEvPT_biiiddd,(.L_x_308 - _Z14prepareDensityIdEvPT_biiiddd)
        .other          _Z14prepareDensityIdEvPT_biiiddd,@"STO_CUDA_ENTRY STV_DEFAULT"
_Z14prepareDensityIdEvPT_biiiddd:
.text._Z14prepareDensityIdEvPT_biiiddd:
[----:B------:R-:W-:Y:S01]  /*0000*/  LDC R1, c[0x0][0x37c] ;  /* 0x0000df00ff017b82 */ /* 0x000fe20000000800 */
[----:B------:R-:W0:Y:S07]  /*0010*/  S2R R25, SR_TID.X ;  /* 0x0000000000197919 */ /* 0x000e2e0000002100 */
[----:B------:R-:W0:Y:S01]  /*0020*/  S2UR UR7, SR_CTAID.X ;  /* 0x00000000000779c3 */ /* 0x000e220000002500 */
[----:B------:R-:W1:Y:S01]  /*0030*/  LDCU UR6, c[0x0][0x38c] ;  /* 0x00007180ff0677ac */ /* 0x000e620008000800 */
[----:B------:R-:W1:Y:S06]  /*0040*/  LDCU.64 UR4, c[0x0][0x390] ;  /* 0x00007200ff0477ac */ /* 0x000e6c0008000a00 */
[----:B------:R-:W0:Y:S01]  /*0050*/  LDC R0, c[0x0][0x360] ;  /* 0x0000d800ff007b82 */ /* 0x000e220000000800 */
[----:B-1----:R-:W-:Y:S01]  /*0060*/  UIMAD UR4, UR4, UR6, URZ ;  /* 0x00000006040472a4 */ /* 0x002fe2000f8e02ff */
[----:B------:R-:W1:Y:S03]  /*0070*/  LDCU UR6, c[0x0][0x370] ;  /* 0x00006e00ff0677ac */ /* 0x000e660008000800 */
[----:B------:R-:W-:Y:S01]  /*0080*/  UIMAD UR4, UR4, UR5, URZ ;  /* 0x00000005040472a4 */ /* 0x000fe2000f8e02ff */
[----:B0-----:R-:W-:-:S05]  /*0090*/  IMAD R25, R0, UR7, R25 ;  /* 0x0000000700197c24 */ /* 0x001fca000f8e0219 */
[----:B------:R-:W-:Y:S01]  /*00a0*/  ISETP.GE.AND P0, PT, R25, UR4, PT ;  /* 0x0000000419007c0c */ /* 0x000fe2000bf06270 */
[----:B-1----:R-:W-:-:S12]  /*00b0*/  IMAD R0, R0, UR6, RZ ;  /* 0x0000000600007c24 */ /* 0x002fd8000f8e02ff */
[----:B------:R-:W-:Y:S05]  /*00c0*/  @P0 EXIT ;  /* 0x000000000000094d */ /* 0x000fea0003800000 */
[----:B------:R-:W0:Y:S08]  /*00d0*/  LDC R8, c[0x0][0x3ac] ;  /* 0x0000eb00ff087b82 */ /* 0x000e300000000800 */
[----:B------:R-:W1:Y:S01]  /*00e0*/  LDC.64 R6, c[0x0][0x3a8] ;  /* 0x0000ea00ff067b82 */ /* 0x000e620000000a00 */
[----:B0-----:R-:W1:Y:S01]  /*00f0*/  MUFU.RCP64H R3, R8 ;  /* 0x0000000800037308 */ /* 0x001e620000001800 */
[----:B------:R-:W-:-:S05]  /*0100*/  VIADD R2, R8, 0x300402 ;  /* 0x0030040208027836 */ /* 0x000fca0000000000 */
[----:B------:R-:W-:Y:S01]  /*0110*/  FSETP.GEU.AND P0, PT, |R2|, 5.8789094863358348022e-39, PT ;  /* 0x004004020200780b */ /* 0x000fe20003f0e200 */
[----:B-1----:R-:W-:-:S08]  /*0120*/  DFMA R4, R2, -R6, 1 ;  /* 0x3ff000000204742b */ /* 0x002fd00000000806 */
[----:B------:R-:W-:-:S08]  /*0130*/  DFMA R4, R4, R4, R4 ;  /* 0x000000040404722b */ /* 0x000fd00000000004 */
[----:B------:R-:W-:-:S08]  /*0140*/  DFMA R4, R2, R4, R2 ;  /* 0x000000040204722b */ /* 0x000fd00000000002 */
[----:B------:R-:W-:-:S08]  /*0150*/  DFMA R6, R4, -R6, 1 ;  /* 0x3ff000000406742b */ /* 0x000fd00000000806 */
[----:B------:R-:W-:Y:S01]  /*0160*/  DFMA R4, R4, R6, R4 ;  /* 0x000000060404722b */ /* 0x000fe20000000004 */
[----:B------:R-:W-:Y:S10]  /*0170*/  @P0 BRA `(.L_x_69) ;  /* 0x0000000000200947 */ /* 0x000ff40003800000 */
[----:B------:R-:W0:Y:S01]  /*0180*/  LDC R7, c[0x0][0x3a8] ;  /* 0x0000ea00ff077b82 */ /* 0x000e220000000800 */
[----:B------:R-:W-:Y:S02]  /*0190*/  LOP3.LUT R2, R8, 0x7fffffff, RZ, 0xc0, !PT ;  /* 0x7fffffff08027812 */ /* 0x000fe400078ec0ff */
[----:B------:R-:W-:-:S03]  /*01a0*/  MOV R6, 0x1e0 ;  /* 0x000001e000067802 */ /* 0x000fc60000000f00 */
[----:B------:R-:W-:Y:S02]  /*01b0*/  VIADD R10, R2, 0xfff00000 ;  /* 0xfff00000020a7836 */ /* 0x000fe40000000000 */
[----:B------:R-:W1:Y:S05]  /*01c0*/  LDC R5, c[0x0][0x3ac] ;  /* 0x0000eb00ff057b82 */ /* 0x000e6a0000000800 */
[----:B01----:R-:W-:Y:S05]  /*01d0*/  CALL.REL.NOINC `($__internal_2_$__cuda_sm20_dblrcp_rn_slowpath_v3) ;  /* 0x0000001c00547944 */ /* 0x003fea0003c00000 */
[----:B------:R-:W-:Y:S02]  /*01e0*/  IMAD.MOV.U32 R4, RZ, RZ, R8 ;  /* 0x000000ffff047224 */ /* 0x000fe400078e0008 */
[----:B------:R-:W-:-:S07]  /*01f0*/  IMAD.MOV.U32 R5, RZ, RZ, R9 ;  /* 0x000000ffff057224 */ /* 0x000fce00078e0009 */
.L_x_69:
[----:B------:R-:W0:Y:S08]  /*0200*/  LDC R10, c[0x0][0x3a4] ;  /* 0x0000e900ff0a7b82 */ /* 0x000e300000000800 */
[----:B------:R-:W1:Y:S01]  /*0210*/  LDC.64 R8, c[0x0][0x3a0] ;  /* 0x0000e800ff087b82 */ /* 0x000e620000000a00 */
[----:B0-----:R-:W1:Y:S01]  /*0220*/  MUFU.RCP64H R3, R10 ;  /* 0x0000000a00037308 */ /* 0x001e620000001800 */
[----:B------:R-:W-:-:S05]  /*0230*/  VIADD R2, R10, 0x300402 ;  /* 0x003004020a027836 */ /* 0x000fca0000000000 */
[----:B------:R-:W-:Y:S01]  /*0240*/  FSETP.GEU.AND P0, PT, |R2|, 5.8789094863358348022e-39, PT ;  /* 0x004004020200780b */ /* 0x000fe20003f0e200 */
[----:B-1----:R-:W-:-:S08]  /*0250*/  DFMA R6, R2, -R8, 1 ;  /* 0x3ff000000206742b */ /* 0x002fd00000000808 */
[----:B------:R-:W-:-:S08]  /*0260*/  DFMA R6, R6, R6, R6 ;  /* 0x000000060606722b */ /* 0x000fd00000000006 */
[----:B------:R-:W-:Y:S01]  /*0270*/  DFMA R6, R2, R6, R2 ;  /* 0x000000060206722b */ /* 0x000fe20000000002 */
[----:B------:R0:W1:Y:S07]  /*0280*/  F2I.F64.TRUNC R3, R4 ;  /* 0x0000000400037311 */ /* 0x00006e000030d100 */
[----:B------:R-:W-:-:S08]  /*0290*/  DFMA R8, R6, -R8, 1 ;  /* 0x3ff000000608742b */ /* 0x000fd00000000808 */
[----:B------:R-:W-:Y:S01]  /*02a0*/  DFMA R6, R6, R8, R6 ;  /* 0x000000080606722b */ /* 0x000fe20000000006 */
[----:B01----:R-:W-:Y:S10]  /*02b0*/  @P0 BRA `(.L_x_70) ;  /* 0x0000000000200947 */ /* 0x003ff40003800000 */
[----:B------:R-:W0:Y:S01]  /*02c0*/  LDC R7, c[0x0][0x3a0] ;  /* 0x0000e800ff077b82 */ /* 0x000e220000000800 */
[----:B------:R-:W-:Y:S02]  /*02d0*/  LOP3.LUT R2, R10, 0x7fffffff, RZ, 0xc0, !PT ;  /* 0x7fffffff0a027812 */ /* 0x000fe400078ec0ff */
[----:B------:R-:W-:-:S03]  /*02e0*/  MOV R6, 0x320 ;  /* 0x0000032000067802 */ /* 0x000fc60000000f00 */
[----:B------:R-:W-:Y:S02]  /*02f0*/  VIADD R10, R2, 0xfff00000 ;  /* 0xfff00000020a7836 */ /* 0x000fe40000000000 */
[----:B------:R-:W1:Y:S05]  /*0300*/  LDC R5, c[0x0][0x3a4] ;  /* 0x0000e900ff057b82 */ /* 0x000e6a0000000800 */
[----:B01----:R-:W-:Y:S05]  /*0310*/  CALL.REL.NOINC `($__internal_2_$__cuda_sm20_dblrcp_rn_slowpath_v3) ;  /* 0x0000001c00047944 */ /* 0x003fea0003c00000 */
[----:B------:R-:W-:Y:S01]  /*0320*/  MOV R6, R8 ;  /* 0x0000000800067202 */ /* 0x000fe20000000f00 */
[----:B------:R-:W-:-:S07]  /*0330*/  IMAD.MOV.U32 R7, RZ, RZ, R9 ;  /* 0x000000ffff077224 */ /* 0x000fce00078e0009 */
.L_x_70:
[----:B------:R-:W0:Y:S01]  /*0340*/  LDC R12, c[0x0][0x39c] ;  /* 0x0000e700ff0c7b82 */ /* 0x000e220000000800 */
[----:B------:R1:W2:Y:S07]  /*0350*/  F2I.F64.TRUNC R2, R6 ;  /* 0x0000000600027311 */ /* 0x0002ae000030d100 */
[----:B------:R-:W3:Y:S01]  /*0360*/  LDC.64 R10, c[0x0][0x398] ;  /* 0x0000e600ff0a7b82 */ /* 0x000ee20000000a00 */
[----:B0-----:R-:W3:Y:S01]  /*0370*/  MUFU.RCP64H R5, R12 ;  /* 0x0000000c00057308 */ /* 0x001ee20000001800 */
[----:B------:R-:W-:-:S05]  /*0380*/  VIADD R4, R12, 0x300402 ;  /* 0x003004020c047836 */ /* 0x000fca0000000000 */
[----:B------:R-:W-:Y:S01]  /*0390*/  FSETP.GEU.AND P0, PT, |R4|, 5.8789094863358348022e-39, PT ;  /* 0x004004020400780b */ /* 0x000fe20003f0e200 */
[----:B---3--:R-:W-:-:S08]  /*03a0*/  DFMA R8, R4, -R10, 1 ;  /* 0x3ff000000408742b */ /* 0x008fd0000000080a */
[----:B------:R-:W-:-:S08]  /*03b0*/  DFMA R8, R8, R8, R8 ;  /* 0x000000080808722b */ /* 0x000fd00000000008 */
[----:B------:R-:W-:-:S08]  /*03c0*/  DFMA R8, R4, R8, R4 ;  /* 0x000000080408722b */ /* 0x000fd00000000004 */
[----:B------:R-:W-:-:S08]  /*03d0*/  DFMA R10, R8, -R10, 1 ;  /* 0x3ff00000080a742b */ /* 0x000fd0000000080a */
[----:B------:R-:W-:Y:S01]  /*03e0*/  DFMA R8, R8, R10, R8 ;  /* 0x0000000a0808722b */ /* 0x000fe20000000008 */
[----:B-12---:R-:W-:Y:S10]  /*03f0*/  @P0 BRA `(.L_x_71) ;  /* 0x0000000000180947 */ /* 0x006ff40003800000 */
[----:B------:R-:W0:Y:S01]  /*0400*/  LDC R7, c[0x0][0x398] ;  /* 0x0000e600ff077b82 */ /* 0x000e220000000800 */
[----:B------:R-:W-:Y:S02]  /*0410*/  LOP3.LUT R4, R12, 0x7fffffff, RZ, 0xc0, !PT ;  /* 0x7fffffff0c047812 */ /* 0x000fe400078ec0ff */
[----:B------:R-:W-:-:S03]  /*0420*/  MOV R6, 0x460 ;  /* 0x0000046000067802 */ /* 0x000fc60000000f00 */
[----:B------:R-:W-:Y:S02]  /*0430*/  VIADD R10, R4, 0xfff00000 ;  /* 0xfff00000040a7836 */ /* 0x000fe40000000000 */
[----:B------:R-:W1:Y:S05]  /*0440*/  LDC R5, c[0x0][0x39c] ;  /* 0x0000e700ff057b82 */ /* 0x000e6a0000000800 */
[----:B01----:R-:W-:Y:S05]  /*0450*/  CALL.REL.NOINC `($__internal_2_$__cuda_sm20_dblrcp_rn_slowpath_v3) ;  /* 0x0000001800b47944 */ /* 0x003fea0003c00000 */
.L_x_71:
[----:B------:R-:W0:Y:S01]  /*0460*/  LDCU.U8 UR5, c[0x0][0x388] ;  /* 0x00007100ff0577ac */ /* 0x000e220008000000 */
[----:B------:R-:W1:Y:S01]  /*0470*/  LDC.64 R6, c[0x0][0x390] ;  /* 0x0000e400ff067b82 */ /* 0x000e620000000a00 */
[----:B------:R-:W2:Y:S01]  /*0480*/  F2I.F64.TRUNC R4, R8 ;  /* 0x0000000800047311 */ /* 0x000ea2000030d100 */
[----:B------:R-:W-:Y:S01]  /*0490*/  IMAD.SHL.U32 R2, R2, 0x2, RZ ;  /* 0x0000000202027824 */ /* 0x000fe200078e00ff */
[----:B------:R-:W3:Y:S01]  /*04a0*/  LDCU UR8, c[0x0][0x38c] ;  /* 0x00007180ff0877ac */ /* 0x000ee20008000800 */
[----:B------:R-:W-:-:S03]  /*04b0*/  IMAD.SHL.U32 R3, R3, 0x2, RZ ;  /* 0x0000000203037824 */ /* 0x000fc600078e00ff */
[----:B------:R-:W-:Y:S01]  /*04c0*/  LOP3.LUT R5, RZ, R2, RZ, 0x33, !PT ;  /* 0x00000002ff057212 */ /* 0x000fe200078e33ff */
[----:B------:R-:W4:Y:S01]  /*04d0*/  LDCU.64 UR6, c[0x0][0x358] ;  /* 0x00006b00ff0677ac */ /* 0x000f220008000a00 */
[----:B------:R-:W-:Y:S01]  /*04e0*/  LOP3.LUT R12, RZ, R3, RZ, 0x33, !PT ;  /* 0x00000003ff0c7212 */ /* 0x000fe200078e33ff */
[----:B--2---:R-:W-:Y:S01]  /*04f0*/  IMAD.SHL.U32 R4, R4, 0x2, RZ ;  /* 0x0000000204047824 */ /* 0x004fe200078e00ff */
[----:B0-----:R-:W-:-:S04]  /*0500*/  UPRMT UR5, UR5, 0x8880, URZ ;  /* 0x0000888005057896 */ /* 0x001fc800080000ff */
[----:B------:R-:W-:Y:S01]  /*0510*/  UISETP.NE.AND UP0, UPT, UR5, URZ, UPT ;  /* 0x000000ff0500728c */ /* 0x000fe2000bf05270 */
[----:B------:R-:W-:Y:S02]  /*0520*/  LOP3.LUT R10, RZ, R4, RZ, 0x33, !PT ;  /* 0x00000004ff0a7212 */ /* 0x000fe400078e33ff */
[----:B-1----:R-:W-:Y:S01]  /*0530*/  IADD3 R5, PT, PT, R5, R6, RZ ;  /* 0x0000000605057210 */ /* 0x002fe20007ffe0ff */
[----:B------:R-:W-:Y:S02]  /*0540*/  IMAD R6, R6, R7, RZ ;  /* 0x0000000706067224 */ /* 0x000fe400078e02ff */
[----:B------:R-:W-:Y:S02]  /*0550*/  IMAD.IADD R7, R12, 0x1, R7 ;  /* 0x000000010c077824 */ /* 0x000fe400078e0207 */
[----:B---3--:R-:W-:Y:S01]  /*0560*/  VIADD R8, R10, UR8 ;  /* 0x000000080a087c36 */ /* 0x008fe20008000000 */
[----:B----4-:R-:W-:Y:S06]  /*0570*/  BRA.U UP0, `(.L_x_72) ;  /* 0x00000005003c7547 */ /* 0x010fec000b800000 */
[----:B------:R-:W-:Y:S01]  /*0580*/  IABS R16, R6 ;  /* 0x0000000600107213 */ /* 0x000fe20000000000 */
[----:B------:R-:W0:Y:S03]  /*0590*/  LDC R9, c[0x0][0x394] ;  /* 0x0000e500ff097b82 */ /* 0x000e260000000800 */
[----:B------:R-:W1:Y:S05]  /*05a0*/  I2F.RP R14, R16 ;  /* 0x00000010000e7306 */ /* 0x000e6a0000209400 */
[----:B------:R-:W2:Y:S03]  /*05b0*/  LDC.64 R10, c[0x0][0x380] ;  /* 0x0000e000ff0a7b82 */ /* 0x000ea60000000a00 */
[----:B-1----:R-:W1:Y:S02]  /*05c0*/  MUFU.RCP R14, R14 ;  /* 0x0000000e000e7308 */ /* 0x002e640000001000 */
[----:B-1----:R-:W-:-:S06]  /*05d0*/  VIADD R12, R14, 0xffffffe ;  /* 0x0ffffffe0e0c7836 */ /* 0x002fcc0000000000 */
[----:B------:R1:W3:Y:S02]  /*05e0*/  F2I.FTZ.U32.TRUNC.NTZ R13, R12 ;  /* 0x0000000c000d7305 */ /* 0x0002e4000021f000 */
[----:B-1----:R-:W-:Y:S02]  /*05f0*/  IMAD.MOV.U32 R12, RZ, RZ, RZ ;  /* 0x000000ffff0c7224 */ /* 0x002fe400078e00ff */
[----:B---3--:R-:W-:-:S04]  /*0600*/  IMAD.MOV R17, RZ, RZ, -R13 ;  /* 0x000000ffff117224 */ /* 0x008fc800078e0a0d */
[----:B------:R-:W-:-:S04]  /*0610*/  IMAD R17, R17, R16, RZ ;  /* 0x0000001011117224 */ /* 0x000fc800078e02ff */
[----:B0-2---:R-:W-:-:S07]  /*0620*/  IMAD.HI.U32 R17, R13, R17, R12 ;  /* 0x000000110d117227 */ /* 0x005fce00078e000c */
.L_x_77:
[----:B01----:R-:W-:Y:S01]  /*0630*/  IABS R14, R9 ;  /* 0x00000009000e7213 */ /* 0x003fe20000000000 */
[----:B------:R-:W-:Y:S01]  /*0640*/  BSSY.RECONVERGENT B0, `(.L_x_73) ;  /* 0x0000038000007945 */ /* 0x000fe20003800200 */
[----:B------:R-:W-:Y:S02]  /*0650*/  IABS R13, R6 ;  /* 0x00000006000d7213 */ /* 0x000fe40000000000 */
[----:B------:R-:W-:Y:S01]  /*0660*/  IABS R12, R25 ;  /* 0x00000019000c7213 */ /* 0x000fe20000000000 */
[----:B------:R-:W0:Y:S02]  /*0670*/  I2F.RP R18, R14 ;  /* 0x0000000e00127306 */ /* 0x000e240000209400 */
[----:B------:R-:W-:Y:S02]  /*0680*/  IMAD.MOV R13, RZ, RZ, -R13 ;  /* 0x000000ffff0d7224 */ /* 0x000fe400078e0a0d */
[----:B------:R-:W-:-:S04]  /*0690*/  IMAD.HI.U32 R15, R17, R12, RZ ;  /* 0x0000000c110f7227 */ /* 0x000fc800078e00ff */
[----:B------:R-:W-:Y:S01]  /*06a0*/  IMAD R13, R15, R13, R12 ;  /* 0x0000000d0f0d7224 */ /* 0x000fe200078e020c */
[----:B------:R-:W-:-:S04]  /*06b0*/  IABS R12, R6 ;  /* 0x00000006000c7213 */ /* 0x000fc80000000000 */
[----:B------:R-:W-:Y:S01]  /*06c0*/  ISETP.GT.U32.AND P1, PT, R16, R13, PT ;  /* 0x0000000d1000720c */ /* 0x000fe20003f24070 */
[----:B0-----:R-:W0:-:S12]  /*06d0*/  MUFU.RCP R18, R18 ;  /* 0x0000001200127308 */ /* 0x001e180000001000 */
[----:B------:R-:W-:Y:S01]  /*06e0*/  @!P1 IADD3 R13, PT, PT, R13, -R12, RZ ;  /* 0x8000000c0d0d9210 */ /* 0x000fe20007ffe0ff */
[----:B------:R-:W-:Y:S01]  /*06f0*/  @!P1 VIADD R15, R15, 0x1 ;  /* 0x000000010f0f9836 */ /* 0x000fe20000000000 */
[----:B------:R-:W-:Y:S02]  /*0700*/  LOP3.LUT R12, R25, R6, RZ, 0x3c, !PT ;  /* 0x00000006190c7212 */ /* 0x000fe400078e3cff */
[----:B------:R-:W-:Y:S01]  /*0710*/  ISETP.GE.U32.AND P0, PT, R13, R16, PT ;  /* 0x000000100d00720c */ /* 0x000fe20003f06070 */
[----:B0-----:R-:W-:Y:S01]  /*0720*/  VIADD R13, R18, 0xffffffe ;  /* 0x0ffffffe120d7836 */ /* 0x001fe20000000000 */
[----:B------:R-:W-:Y:S01]  /*0730*/  ISETP.GE.AND P2, PT, R12, RZ, PT ;  /* 0x000000ff0c00720c */ /* 0x000fe20003f46270 */
[----:B------:R-:W-:Y:S01]  /*0740*/  IMAD.MOV R18, RZ, RZ, -R6 ;  /* 0x000000ffff127224 */ /* 0x000fe200078e0a06 */
[----:B------:R-:W-:Y:S02]  /*0750*/  ISETP.NE.AND P1, PT, R6, RZ, PT ;  /* 0x000000ff0600720c */ /* 0x000fe40003f25270 */
[----:B------:R-:W-:Y:S01]  /*0760*/  MOV R12, RZ ;  /* 0x000000ff000c7202 */ /* 0x000fe20000000f00 */
[----:B------:R-:W0:Y:S06]  /*0770*/  F2I.FTZ.U32.TRUNC.NTZ R13, R13 ;  /* 0x0000000d000d7305 */ /* 0x000e2c000021f000 */
[----:B------:R-:W-:-:S04]  /*0780*/  @P0 VIADD R15, R15, 0x1 ;  /* 0x000000010f0f0836 */ /* 0x000fc80000000000 */
[----:B------:R-:W-:Y:S01]  /*0790*/  @!P2 IMAD.MOV R15, RZ, RZ, -R15 ;  /* 0x000000ffff0fa224 */ /* 0x000fe200078e0a0f */
[----:B------:R-:W-:Y:S01]  /*07a0*/  @!P1 LOP3.LUT R15, RZ, R6, RZ, 0x33, !PT ;  /* 0x00000006ff0f9212 */ /* 0x000fe200078e33ff */
[----:B0-----:R-:W-:-:S04]  /*07b0*/  IMAD.MOV R19, RZ, RZ, -R13 ;  /* 0x000000ffff137224 */ /* 0x001fc800078e0a0d */
[----:B------:R-:W-:Y:S02]  /*07c0*/  IMAD R18, R15, R18, R25 ;  /* 0x000000120f127224 */ /* 0x000fe400078e0219 */
[----:B------:R-:W-:-:S03]  /*07d0*/  IMAD R19, R19, R14, RZ ;  /* 0x0000000e13137224 */ /* 0x000fc600078e02ff */
[----:B------:R-:W-:Y:S01]  /*07e0*/  IABS R20, R18 ;  /* 0x0000001200147213 */ /* 0x000fe20000000000 */
[----:B------:R-:W-:-:S04]  /*07f0*/  IMAD.HI.U32 R12, R13, R19, R12 ;  /* 0x000000130d0c7227 */ /* 0x000fc800078e000c */
[----:B------:R-:W-:-:S04]  /*0800*/  IMAD.MOV.U32 R13, RZ, RZ, R20 ;  /* 0x000000ffff0d7224 */ /* 0x000fc800078e0014 */
[----:B------:R-:W-:-:S04]  /*0810*/  IMAD.HI.U32 R12, R12, R13, RZ ;  /* 0x0000000d0c0c7227 */ /* 0x000fc800078e00ff */
[----:B------:R-:W-:-:S04]  /*0820*/  IMAD.MOV R19, RZ, RZ, -R12 ;  /* 0x000000ffff137224 */ /* 0x000fc800078e0a0c */
[----:B------:R-:W-:-:S05]  /*0830*/  IMAD R13, R14, R19, R13 ;  /* 0x000000130e0d7224 */ /* 0x000fca00078e020d */
[----:B------:R-:W-:-:S13]  /*0840*/  ISETP.GT.U32.AND P1, PT, R14, R13, PT ;  /* 0x0000000d0e00720c */ /* 0x000fda0003f24070 */
[----:B------:R-:W-:Y:S02]  /*0850*/  @!P1 IMAD.IADD R13, R13, 0x1, -R14 ;  /* 0x000000010d0d9824 */ /* 0x000fe400078e0a0e */
[----:B------:R-:W-:Y:S01]  /*0860*/  @!P1 VIADD R12, R12, 0x1 ;  /* 0x000000010c0c9836 */ /* 0x000fe20000000000 */
[----:B------:R-:W-:Y:S02]  /*0870*/  ISETP.NE.AND P1, PT, R9, RZ, PT ;  /* 0x000000ff0900720c */ /* 0x000fe40003f25270 */
[----:B------:R-:W-:Y:S02]  /*0880*/  ISETP.GE.U32.AND P0, PT, R13, R14, PT ;  /* 0x0000000e0d00720c */ /* 0x000fe40003f06070 */
[----:B------:R-:W-:-:S04]  /*0890*/  LOP3.LUT R13, R18, R9, RZ, 0x3c, !PT ;  /* 0x00000009120d7212 */ /* 0x000fc800078e3cff */
[----:B------:R-:W-:-:S07]  /*08a0*/  ISETP.GE.AND P2, PT, R13, RZ, PT ;  /* 0x000000ff0d00720c */ /* 0x000fce0003f46270 */
[----:B------:R-:W-:-:S04]  /*08b0*/  @P0 VIADD R12, R12, 0x1 ;  /* 0x000000010c0c0836 */ /* 0x000fc80000000000 */
[----:B------:R-:W-:-:S05]  /*08c0*/  IMAD.MOV.U32 R13, RZ, RZ, R12 ;  /* 0x000000ffff0d7224 */ /* 0x000fca00078e000c */
[----:B------:R-:W-:Y:S02]  /*08d0*/  @!P2 IADD3 R13, PT, PT, -R13, RZ, RZ ;  /* 0x000000ff0d0da210 */ /* 0x000fe40007ffe1ff */
[----:B------:R-:W-:-:S04]  /*08e0*/  @!P1 LOP3.LUT R13, RZ, R9, RZ, 0x33, !PT ;  /* 0x00000009ff0d9212 */ /* 0x000fc800078e33ff */
[C---:B------:R-:W-:Y:S01]  /*08f0*/  ISETP.NE.AND P0, PT, R13.reuse, R2, PT ;  /* 0x000000020d00720c */ /* 0x040fe20003f05270 */
[----:B------:R-:W-:Y:S01]  /*0900*/  IMAD.MOV R12, RZ, RZ, -R13 ;  /* 0x000000ffff0c7224 */ /* 0x000fe200078e0a0d */
[----:B------:R-:W-:Y:S02]  /*0910*/  ISETP.NE.AND P1, PT, R13, R5, PT ;  /* 0x000000050d00720c */ /* 0x000fe40003f25270 */
[----:B------:R-:W-:Y:S01]  /*0920*/  ISETP.NE.AND P0, PT, R15, R4, P0 ;  /* 0x000000040f00720c */ /* 0x000fe20000705270 */
[----:B------:R-:W-:Y:S01]  /*0930*/  IMAD R12, R9, R12, R18 ;  /* 0x0000000c090c7224 */ /* 0x000fe200078e0212 */
[----:B------:R-:W-:-:S04]  /*0940*/  ISETP.NE.AND P1, PT, R15, R8, P1 ;  /* 0x000000080f00720c */ /* 0x000fc80000f25270 */
[C---:B------:R-:W-:Y:S02]  /*0950*/  ISETP.NE.AND P2, PT, R12.reuse, R3, PT ;  /* 0x000000030c00720c */ /* 0x040fe40003f45270 */
[----:B------:R-:W-:Y:S01]  /*0960*/  ISETP.NE.AND P3, PT, R12, R7, PT ;  /* 0x000000070c00720c */ /* 0x000fe20003f65270 */
[----:B------:R-:W-:-:S10]  /*0970*/  IMAD.WIDE R12, R25, 0x8, R10 ;  /* 0x00000008190c7825 */ /* 0x000fd400078e020a */
[----:B------:R-:W-:Y:S05]  /*0980*/  @P0 BRA P2, `(.L_x_74) ;  /* 0x00000000000c0947 */ /* 0x000fea0001000000 */
[----:B------:R-:W2:Y:S02]  /*0990*/  LDG.E.64 R14, desc[UR6][R12.64] ;  /* 0x000000060c0e7981 */ /* 0x000ea4000c1e1b00 */
[----:B--2---:R-:W-:-:S07]  /*09a0*/  DADD R14, R14, R14 ;  /* 0x000000000e0e7229 */ /* 0x004fce000000000e */
[----:B------:R0:W-:Y:S04]  /*09b0*/  STG.E.64 desc[UR6][R12.64], R14 ;  /* 0x0000000e0c007986 */ /* 0x0001e8000c101b06 */
.L_x_74:
[----:B------:R-:W-:Y:S05]  /*09c0*/  BSYNC.RECONVERGENT B0 ;  /* 0x0000000000007941 */ /* 0x000fea0003800200 */
.L_x_73:
[----:B------:R-:W-:Y:S04]  /*09d0*/  BSSY.RECONVERGENT B0, `(.L_x_75) ;  /* 0x0000005000007945 */ /* 0x000fe80003800200 */
[----:B------:R-:W-:Y:S05]  /*09e0*/  @P1 BRA P3, `(.L_x_76) ;  /* 0x00000000000c1947 */ /* 0x000fea0001800000 */
[----:B0-----:R-:W2:Y:S02]  /*09f0*/  LDG.E.64 R14, desc[UR6][R12.64] ;  /* 0x000000060c0e7981 */ /* 0x001ea4000c1e1b00 */
[----:B--2---:R-:W-:-:S07]  /*0a00*/  DADD R14, R14, R14 ;  /* 0x000000000e0e7229 */ /* 0x004fce000000000e */
[----:B------:R1:W-:Y:S04]  /*0a10*/  STG.E.64 desc[UR6][R12.64], R14 ;  /* 0x0000000e0c007986 */ /* 0x0003e8000c101b06 */
.L_x_76:
[----:B------:R-:W-:Y:S05]  /*0a20*/  BSYNC.RECONVERGENT B0 ;  /* 0x0000000000007941 */ /* 0x000fea0003800200 */
.L_x_75:
[----:B------:R-:W-:-:S05]  /*0a30*/  IMAD.IADD R25, R0, 0x1, R25 ;  /* 0x0000000100197824 */ /* 0x000fca00078e0219 */
[----:B------:R-:W-:-:S13]  /*0a40*/  ISETP.GE.AND P0, PT, R25, UR4, PT ;  /* 0x0000000419007c0c */ /* 0x000fda000bf06270 */
[----:B------:R-:W-:Y:S05]  /*0a50*/  @!P0 BRA `(.L_x_77) ;  /* 0xfffffff800f48947 */ /* 0x000fea000383ffff */
[----:B------:R-:W-:Y:S05]  /*0a60*/  EXIT ;  /* 0x000000000000794d */ /* 0x000fea0003800000 */
.L_x_72:
[----:B------:R-:W0:Y:S01]  /*0a70*/  I2F.U32.RP R14, R0 ;  /* 0x00000000000e7306 */ /* 0x000e220000209000 */
[C---:B------:R-:W-:Y:S01]  /*0a80*/  IMAD.IADD R9, R0.reuse, 0x1, R25 ;  /* 0x0000000100097824 */ /* 0x040fe200078e0219 */
[----:B------:R-:W-:Y:S01]  /*0a90*/  ISETP.NE.U32.AND P2, PT, R0, RZ, PT ;  /* 0x000000ff0000720c */ /* 0x000fe20003f45070 */
[----:B------:R-:W-:Y:S01]  /*0aa0*/  IMAD.MOV R15, RZ, RZ, -R0 ;  /* 0x000000ffff0f7224 */ /* 0x000fe200078e0a00 */
[----:B------:R-:W-:Y:S02]  /*0ab0*/  BSSY.RECONVERGENT B0, `(.L_x_78) ;  /* 0x0000065000007945 */ /* 0x000fe40003800200 */
        /* <DEDUP_REMOVED lines=10> */
[----:B------:R-:W-:-:S05]  /*0b60*/  IMAD.HI.U32 R14, R14, R9, RZ ;  /* 0x000000090e0e7227 */ /* 0x000fca00078e00ff */
[----:B------:R-:W-:-:S05]  /*0b70*/  IADD3 R10, PT, PT, -R14, RZ, RZ ;  /* 0x000000ff0e0a7210 */ /* 0x000fca0007ffe1ff */
[----:B------:R-:W-:-:S05]  /*0b80*/  IMAD R9, R0, R10, R9 ;  /* 0x0000000a00097224 */ /* 0x000fca00078e0209 */
[----:B------:R-:W-:-:S13]  /*0b90*/  ISETP.GE.U32.AND P0, PT, R9, R0, PT ;  /* 0x000000000900720c */ /* 0x000fda0003f06070 */
[----:B------:R-:W-:Y:S02]  /*0ba0*/  @P0 IMAD.IADD R9, R9, 0x1, -R0 ;  /* 0x0000000109090824 */ /* 0x000fe400078e0a00 */
[----:B------:R-:W-:-:S03]  /*0bb0*/  @P0 VIADD R14, R14, 0x1 ;  /* 0x000000010e0e0836 */ /* 0x000fc60000000000 */
[----:B------:R-:W-:-:S13]  /*0bc0*/  ISETP.GE.U32.AND P1, PT, R9, R0, PT ;  /* 0x000000000900720c */ /* 0x000fda0003f26070 */
[----:B------:R-:W-:Y:S01]  /*0bd0*/  @P1 VIADD R14, R14, 0x1 ;  /* 0x000000010e0e1836 */ /* 0x000fe20000000000 */
[----:B------:R-:W-:-:S05]  /*0be0*/  @!P2 LOP3.LUT R14, RZ, R0, RZ, 0x33, !PT ;  /* 0x00000000ff0ea212 */ /* 0x000fca00078e33ff */
[----:B------:R-:W-:-:S05]  /*0bf0*/  IMAD.IADD R12, R13, 0x1, R14 ;  /* 0x000000010d0c7824 */ /* 0x000fca00078e020e */
[C---:B------:R-:W-:Y:S02]  /*0c00*/  LOP3.LUT R9, R12.reuse, 0x3, RZ, 0xc0, !PT ;  /* 0x000000030c097812 */ /* 0x040fe400078ec0ff */
[----:B------:R-:W-:Y:S02]  /*0c10*/  ISETP.GE.U32.AND P2, PT, R12, 0x3, PT ;  /* 0x000000030c00780c */ /* 0x000fe40003f46070 */
[----:B------:R-:W-:-:S13]  /*0c20*/  ISETP.NE.AND P0, PT, R9, 0x3, PT ;  /* 0x000000030900780c */ /* 0x000fda0003f05270 */
[----:B------:R-:W-:Y:S05]  /*0c30*/  @!P0 BRA `(.L_x_79) ;  /* 0x0000000400308947 */ /* 0x000fea0003800000 */
[----:B------:R-:W-:Y:S01]  /*0c40*/  IABS R18, R6 ;  /* 0x0000000600127213 */ /* 0x000fe20000000000 */
[----:B------:R-:W0:Y:S01]  /*0c50*/  LDC R9, c[0x0][0x394] ;  /* 0x0000e500ff097b82 */ /* 0x000e220000000800 */
[----:B------:R-:W-:Y:S02]  /*0c60*/  IADD3 R12, PT, PT, R12, 0x1, RZ ;  /* 0x000000010c0c7810 */ /* 0x000fe40007ffe0ff */
[----:B------:R-:W1:Y:S02]  /*0c70*/  I2F.RP R14, R18 ;  /* 0x00000012000e7306 */ /* 0x000e640000209400 */
[----:B------:R-:W-:Y:S01]  /*0c80*/  LOP3.LUT R20, R12, 0x3, RZ, 0xc0, !PT ;  /* 0x000000030c147812 */ /* 0x000fe200078ec0ff */
[----:B------:R-:W-:Y:S02]  /*0c90*/  IMAD.MOV.U32 R12, RZ, RZ, RZ ;  /* 0x000000ffff0c7224 */ /* 0x000fe400078e00ff */
[----:B------:R-:W2:Y:S02]  /*0ca0*/  LDC.64 R10, c[0x0][0x380] ;  /* 0x0000e000ff0a7b82 */ /* 0x000ea40000000a00 */
[----:B------:R-:W-:Y:S01]  /*0cb0*/  IMAD.MOV R20, RZ, RZ, -R20 ;  /* 0x000000ffff147224 */ /* 0x000fe200078e0a14 */
[----:B-1----:R-:W1:Y:S02]  /*0cc0*/  MUFU.RCP R14, R14 ;  /* 0x0000000e000e7308 */ /* 0x002e640000001000 */
[----:B-1----:R-:W-:-:S06]  /*0cd0*/  VIADD R13, R14, 0xffffffe ;  /* 0x0ffffffe0e0d7836 */ /* 0x002fcc0000000000 */
[----:B------:R-:W1:Y:S02]  /*0ce0*/  F2I.FTZ.U32.TRUNC.NTZ R13, R13 ;  /* 0x0000000d000d7305 */ /* 0x000e64000021f000 */
[----:B-1----:R-:W-:-:S04]  /*0cf0*/  IMAD.MOV R19, RZ, RZ, -R13 ;  /* 0x000000ffff137224 */ /* 0x002fc800078e0a0d */
[----:B------:R-:W-:-:S04]  /*0d00*/  IMAD R19, R19, R18, RZ ;  /* 0x0000001213137224 */ /* 0x000fc800078e02ff */
[----:B0-2---:R-:W-:-:S07]  /*0d10*/  IMAD.HI.U32 R19, R13, R19, R12 ;  /* 0x000000130d137227 */ /* 0x005fce00078e000c */
.L_x_80:
[----:B0-----:R-:W-:Y:S01]  /*0d20*/  IABS R14, R9 ;  /* 0x00000009000e7213 */ /* 0x001fe20000000000 */
[----:B------:R-:W-:Y:S01]  /*0d30*/  IMAD.MOV R16, RZ, RZ, -R6 ;  /* 0x000000ffff107224 */ /* 0x000fe200078e0a06 */
        /* <DEDUP_REMOVED lines=9> */
[----:B------:R-:W-:Y:S01]  /*0dd0*/  @!P1 IMAD.IADD R13, R13, 0x1, -R12 ;  /* 0x000000010d0d9824 */ /* 0x000fe200078e0a0c */
[----:B------:R-:W-:Y:S01]  /*0de0*/  LOP3.LUT R12, R25, R6, RZ, 0x3c, !PT ;  /* 0x00000006190c7212 */ /* 0x000fe200078e3cff */
[----:B------:R-:W-:Y:S01]  /*0df0*/  @!P1 VIADD R17, R17, 0x1 ;  /* 0x0000000111119836 */ /* 0x000fe20000000000 */
[----:B------:R-:W-:Y:S02]  /*0e00*/  ISETP.NE.AND P1, PT, R6, RZ, PT ;  /* 0x000000ff0600720c */ /* 0x000fe40003f25270 */
[----:B------:R-:W-:Y:S01]  /*0e10*/  ISETP.GE.U32.AND P0, PT, R13, R18, PT ;  /* 0x000000120d00720c */ /* 0x000fe20003f06070 */
[----:B0-----:R-:W-:Y:S01]  /*0e20*/  VIADD R13, R15, 0xffffffe ;  /* 0x0ffffffe0f0d7836 */ /* 0x001fe20000000000 */
[----:B------:R-:W-:Y:S01]  /*0e30*/  ISETP.GE.AND P3, PT, R12, RZ, PT ;  /* 0x000000ff0c00720c */ /* 0x000fe20003f66270 */
[----:B------:R-:W-:-:S04]  /*0e40*/  IMAD.MOV.U32 R12, RZ, RZ, RZ ;  /* 0x000000ffff0c7224 */ /* 0x000fc800078e00ff */
[----:B------:R-:W0:Y:S06]  /*0e50*/  F2I.FTZ.U32.TRUNC.NTZ R13, R13 ;  /* 0x0000000d000d7305 */ /* 0x000e2c000021f000 */
[----:B------:R-:W-:-:S05]  /*0e60*/  @P0 IADD3 R17, PT, PT, R17, 0x1, RZ ;  /* 0x0000000111110810 */ /* 0x000fca0007ffe0ff */
        /* <DEDUP_REMOVED lines=12> */
[-C--:B------:R-:W-:Y:S01]  /*0f30*/  @!P1 IADD3 R13, PT, PT, R13, -R14.reuse, RZ ;  /* 0x8000000e0d0d9210 */ /* 0x080fe20007ffe0ff */
[----:B------:R-:W-:Y:S01]  /*0f40*/  @!P1 VIADD R12, R12, 0x1 ;  /* 0x000000010c0c9836 */ /* 0x000fe20000000000 */
[----:B------:R-:W-:Y:S02]  /*0f50*/  ISETP.NE.AND P1, PT, R9, RZ, PT ;  /* 0x000000ff0900720c */ /* 0x000fe40003f25270 */
[----:B------:R-:W-:Y:S02]  /*0f60*/  ISETP.GE.U32.AND P0, PT, R13, R14, PT ;  /* 0x0000000e0d00720c */ /* 0x000fe40003f06070 */
[----:B------:R-:W-:-:S04]  /*0f70*/  LOP3.LUT R13, R16, R9, RZ, 0x3c, !PT ;  /* 0x00000009100d7212 */ /* 0x000fc800078e3cff */
[----:B------:R-:W-:-:S07]  /*0f80*/  ISETP.GE.AND P3, PT, R13, RZ, PT ;  /* 0x000000ff0d00720c */ /* 0x000fce0003f66270 */
[----:B------:R-:W-:-:S04]  /*0f90*/  @P0 VIADD R12, R12, 0x1 ;  /* 0x000000010c0c0836 */ /* 0x000fc80000000000 */
[----:B------:R-:W-:-:S04]  /*0fa0*/  IMAD.MOV.U32 R21, RZ, RZ, R12 ;  /* 0x000000ffff157224 */ /* 0x000fc800078e000c */
[----:B------:R-:W-:Y:S01]  /*0fb0*/  @!P3 IMAD.MOV R21, RZ, RZ, -R21 ;  /* 0x000000ffff15b224 */ /* 0x000fe200078e0a15 */
[----:B------:R-:W-:-:S04]  /*0fc0*/  @!P1 LOP3.LUT R21, RZ, R9, RZ, 0x33, !PT ;  /* 0x00000009ff159212 */ /* 0x000fc800078e33ff */
[----:B------:R-:W-:Y:S01]  /*0fd0*/  ISETP.NE.AND P0, PT, R21, R2, PT ;  /* 0x000000021500720c */ /* 0x000fe20003f05270 */
[----:B------:R-:W-:-:S03]  /*0fe0*/  IMAD.MOV R12, RZ, RZ, -R21 ;  /* 0x000000ffff0c7224 */ /* 0x000fc600078e0a15 */
[----:B------:R-:W-:Y:S01]  /*0ff0*/  ISETP.NE.AND P0, PT, R17, R4, P0 ;  /* 0x000000041100720c */ /* 0x000fe20000705270 */
[----:B------:R-:W-:Y:S02]  /*1000*/  IMAD R16, R9, R12, R16 ;  /* 0x0000000c09107224 */ /* 0x000fe400078e0210 */
[----:B------:R-:W-:-:S03]  /*1010*/  IMAD.WIDE R12, R25, 0x8, R10 ;  /* 0x00000008190c7825 */ /* 0x000fc600078e020a */
[----:B------:R-:W-:-:S13]  /*1020*/  ISETP.NE.AND P0, PT, R16, R3, P0 ;  /* 0x000000031000720c */ /* 0x000fda0000705270 */
[----:B------:R-:W2:Y:S01]  /*1030*/  @!P0 LDG.E.64 R14, desc[UR6][R12.64] ;  /* 0x000000060c0e8981 */ /* 0x000ea2000c1e1b00 */
[----:B------:R-:W-:-:S04]  /*1040*/  ISETP.NE.AND P1, PT, R21, R5, PT ;  /* 0x000000051500720c */ /* 0x000fc80003f25270 */
[----:B------:R-:W-:-:S04]  /*1050*/  ISETP.NE.AND P1, PT, R17, R8, P1 ;  /* 0x000000081100720c */ /* 0x000fc80000f25270 */
[----:B------:R-:W-:Y:S01]  /*1060*/  ISETP.NE.AND P1, PT, R16, R7, P1 ;  /* 0x000000071000720c */ /* 0x000fe20000f25270 */
[----:B--2---:R-:W-:-:S07]  /*1070*/  @!P0 DMUL R14, R14, 0.5 ;  /* 0x3fe000000e0e8828 */ /* 0x004fce0000000000 */
[----:B------:R0:W-:Y:S05]  /*1080*/  @!P0 STG.E.64 desc[UR6][R12.64], R14 ;  /* 0x0000000e0c008986 */ /* 0x0001ea000c101b06 */
[----:B------:R-:W2:Y:S01]  /*1090*/  @!P1 LDG.E.64 R16, desc[UR6][R12.64] ;  /* 0x000000060c109981 */ /* 0x000ea2000c1e1b00 */
[----:B------:R-:W-:Y:S01]  /*10a0*/  VIADD R20, R20, 0x1 ;  /* 0x0000000114147836 */ /* 0x000fe20000000000 */
[----:B------:R-:W-:-:S04]  /*10b0*/  IADD3 R25, PT, PT, R0, R25, RZ ;  /* 0x0000001900197210 */ /* 0x000fc80007ffe0ff */
[----:B------:R-:W-:Y:S01]  /*10c0*/  ISETP.NE.AND P0, PT, R20, RZ, PT ;  /* 0x000000ff1400720c */ /* 0x000fe20003f05270 */
[----:B--2---:R-:W-:-:S07]  /*10d0*/  @!P1 DMUL R16, R16, 0.5 ;  /* 0x3fe0000010109828 */ /* 0x004fce0000000000 */
[----:B------:R0:W-:Y:S05]  /*10e0*/  @!P1 STG.E.64 desc[UR6][R12.64], R16 ;  /* 0x000000100c009986 */ /* 0x0001ea000c101b06 */
[----:B------:R-:W-:Y:S05]  /*10f0*/  @P0 BRA `(.L_x_80) ;  /* 0xfffffffc00080947 */ /* 0x000fea000383ffff */
.L_x_79:
[----:B------:R-:W-:Y:S05]  /*1100*/  BSYNC.RECONVERGENT B0 ;  /* 0x0000000000007941 */ /* 0x000fea0003800200 */
.L_x_78:
[----:B------:R-:W-:Y:S05]  /*1110*/  @!P2 EXIT ;  /* 0x000000000000a94d */ /* 0x000fea0003800000 */
[----:B------:R-:W-:-:S04]  /*1120*/  IABS R9, R6 ;  /* 0x0000000600097213 */ /* 0x000fc80000000000 */
[----:B0-----:R-:W0:Y:S08]  /*1130*/  I2F.RP R12, R9 ;  /* 0x00000009000c7306 */ /* 0x001e300000209400 */
[----:B0-----:R-:W0:Y:S02]  /*1140*/  MUFU.RCP R12, R12 ;  /* 0x0000000c000c7308 */ /* 0x001e240000001000 */
[----:B0-----:R-:W-:-:S06]  /*1150*/  VIADD R11, R12, 0xffffffe ;  /* 0x0ffffffe0c0b7836 */ /* 0x001fcc0000000000 */
[----:B------:R-:W0:Y:S02]  /*1160*/  F2I.FTZ.U32.TRUNC.NTZ R11, R11 ;  /* 0x0000000b000b7305 */ /* 0x000e24000021f000 */
[----:B0-----:R-:W-:-:S04]  /*1170*/  IMAD.MOV R10, RZ, RZ, -R11 ;  /* 0x000000ffff0a7224 */ /* 0x001fc800078e0a0b */
[----:B------:R-:W-:Y:S02]  /*1180*/  IMAD R13, R10, R9, RZ ;  /* 0x000000090a0d7224 */ /* 0x000fe400078e02ff */
[----:B------:R-:W-:-:S04]  /*1190*/  IMAD.MOV.U32 R10, RZ, RZ, RZ ;  /* 0x000000ffff0a7224 */ /* 0x000fc800078e00ff */
[----:B------:R-:W-:-:S07]  /*11a0*/  IMAD.HI.U32 R10, R11, R13, R10 ;  /* 0x0000000d0b0a7227 */ /* 0x000fce00078e000a */
.L_x_91:
[----:B0-----:R-:W0:Y:S01]  /*11b0*/  LDC R11, c[0x0][0x394] ;  /* 0x0000e500ff0b7b82 */ /* 0x001e220000000800 */
[----:B-1----:R-:W-:Y:S01]  /*11c0*/  IABS R13, R25 ;  /* 0x00000019000d7213 */ /* 0x002fe20000000000 */
[----:B------:R-:W-:Y:S01]  /*11d0*/  IMAD.MOV R22, RZ, RZ, -R6 ;  /* 0x000000ffff167224 */ /* 0x000fe200078e0a06 */
[-C--:B------:R-:W-:Y:S01]  /*11e0*/  IABS R12, R6.reuse ;  /* 0x00000006000c7213 */ /* 0x080fe20000000000 */
[----:B------:R-:W-:Y:S01]  /*11f0*/  BSSY.RECONVERGENT B0, `(.L_x_81) ;  /* 0x0000039000007945 */ /* 0x000fe20003800200 */
[-C--:B------:R-:W-:Y:S01]  /*1200*/  IABS R20, R6.reuse ;  /* 0x0000000600147213 */ /* 0x080fe20000000000 */
[----:B------:R-:W-:Y:S01]  /*1210*/  IMAD.HI.U32 R10, R10, R13, RZ ;  /* 0x0000000d0a0a7227 */ /* 0x000fe200078e00ff */
[----:B------:R-:W-:Y:S02]  /*1220*/  ISETP.NE.AND P2, PT, R6, RZ, PT ;  /* 0x000000ff0600720c */ /* 0x000fe40003f45270 */
[----:B------:R-:W-:Y:S01]  /*1230*/  LOP3.LUT R21, RZ, R6, RZ, 0x33, !PT ;  /* 0x00000006ff157212 */ /* 0x000fe200078e33ff */
[----:B------:R-:W-:-:S04]  /*1240*/  IMAD.MOV R19, RZ, RZ, -R12 ;  /* 0x000000ffff137224 */ /* 0x000fc800078e0a0c */
[----:B------:R-:W-:-:S05]  /*1250*/  IMAD R12, R10, R19, R13 ;  /* 0x000000130a0c7224 */ /* 0x000fca00078e020d */
[----:B------:R-:W-:Y:S02]  /*1260*/  ISETP.GT.U32.AND P1, PT, R9, R12, PT ;  /* 0x0000000c0900720c */ /* 0x000fe40003f24070 */
[-C--:B0-----:R-:W-:Y:S02]  /*1270*/  IABS R18, R11.reuse ;  /* 0x0000000b00127213 */ /* 0x081fe40000000000 */
[----:B------:R-:W-:Y:S02]  /*1280*/  LOP3.LUT R24, RZ, R11, RZ, 0x33, !PT ;  /* 0x0000000bff187212 */ /* 0x000fe400078e33ff */
[----:B------:R-:W0:Y:S07]  /*1290*/  I2F.RP R14, R18 ;  /* 0x00000012000e7306 */ /* 0x000e2e0000209400 */
[----:B------:R-:W-:Y:S01]  /*12a0*/  @!P1 IMAD.IADD R12, R12, 0x1, -R20 ;  /* 0x000000010c0c9824 */ /* 0x000fe200078e0a14 */
[----:B------:R-:W-:-:S04]  /*12b0*/  @!P1 IADD3 R10, PT, PT, R10, 0x1, RZ ;  /* 0x000000010a0a9810 */ /* 0x000fc80007ffe0ff */
[----:B------:R-:W-:Y:S02]  /*12c0*/  ISETP.GE.U32.AND P0, PT, R12, R9, PT ;  /* 0x000000090c00720c */ /* 0x000fe40003f06070 */
[----:B------:R-:W-:Y:S01]  /*12d0*/  LOP3.LUT R9, R25, R6, RZ, 0x3c, !PT ;  /* 0x0000000619097212 */ /* 0x000fe200078e3cff */
[----:B0-----:R-:W0:Y:S03]  /*12e0*/  MUFU.RCP R14, R14 ;  /* 0x0000000e000e7308 */ /* 0x001e260000001000 */
[----:B------:R-:W-:-:S07]  /*12f0*/  ISETP.GE.AND P3, PT, R9, RZ, PT ;  /* 0x000000ff0900720c */ /* 0x000fce0003f66270 */
[----:B------:R-:W-:-:S06]  /*1300*/  @P0 VIADD R10, R10, 0x1 ;  /* 0x000000010a0a0836 */ /* 0x000fcc0000000000 */
[----:B------:R-:W-:Y:S01]  /*1310*/  @!P3 IMAD.MOV R10, RZ, RZ, -R10 ;  /* 0x000000ffff0ab224 */ /* 0x000fe200078e0a0a */
[----:B------:R-:W-:Y:S01]  /*1320*/  ISETP.NE.AND P3, PT, R11, RZ, PT ;  /* 0x000000ff0b00720c */ /* 0x000fe20003f65270 */
[----:B0-----:R-:W-:-:S03]  /*1330*/  VIADD R12, R14, 0xffffffe ;  /* 0x0ffffffe0e0c7836 */ /* 0x001fc60000000000 */
[----:B------:R-:W-:Y:S01]  /*1340*/  SEL R9, R21, R10, !P2 ;  /* 0x0000000a15097207 */ /* 0x000fe20005000000 */
[----:B------:R0:W1:Y:S04]  /*1350*/  F2I.FTZ.U32.TRUNC.NTZ R13, R12 ;  /* 0x0000000c000d7305 */ /* 0x000068000021f000 */
[----:B------:R-:W-:-:S05]  /*1360*/  IMAD R10, R9, R22, R25 ;  /* 0x00000016090a7224 */ /* 0x000fca00078e0219 */
[----:B------:R-:W-:Y:S01]  /*1370*/  IABS R14, R10 ;  /* 0x0000000a000e7213 */ /* 0x000fe20000000000 */
[----:B0-----:R-:W-:Y:S02]  /*1380*/  IMAD.MOV.U32 R12, RZ, RZ, RZ ;  /* 0x000000ffff0c7224 */ /* 0x001fe400078e00ff */
[----:B-1----:R-:W-:-:S04]  /*1390*/  IMAD.MOV R23, RZ, RZ, -R13 ;  /* 0x000000ffff177224 */ /* 0x002fc800078e0a0d */
[----:B------:R-:W-:-:S04]  /*13a0*/  IMAD R23, R23, R18, RZ ;  /* 0x0000001217177224 */ /* 0x000fc800078e02ff */
[----:B------:R-:W-:-:S04]  /*13b0*/  IMAD.HI.U32 R23, R13, R23, R12 ;  /* 0x000000170d177227 */ /* 0x000fc800078e000c */
[----:B------:R-:W-:-:S04]  /*13c0*/  IMAD.MOV.U32 R13, RZ, RZ, R14 ;  /* 0x000000ffff0d7224 */ /* 0x000fc800078e000e */
[----:B------:R-:W-:-:S05]  /*13d0*/  IMAD.HI.U32 R12, R23, R13, RZ ;  /* 0x0000000d170c7227 */ /* 0x000fca00078e00ff */
[----:B------:R-:W-:-:S05]  /*13e0*/  IADD3 R14, PT, PT, -R12, RZ, RZ ;  /* 0x000000ff0c0e7210 */ /* 0x000fca0007ffe1ff */
[----:B------:R-:W-:-:S05]  /*13f0*/  IMAD R13, R18, R14, R13 ;  /* 0x0000000e120d7224 */ /* 0x000fca00078e020d */
[----:B------:R-:W-:-:S13]  /*1400*/  ISETP.GT.U32.AND P1, PT, R18, R13, PT ;  /* 0x0000000d1200720c */ /* 0x000fda0003f24070 */
[----:B------:R-:W-:Y:S02]  /*1410*/  @!P1 IMAD.IADD R13, R13, 0x1, -R18 ;  /* 0x000000010d0d9824 */ /* 0x000fe400078e0a12 */
[----:B------:R-:W-:-:S03]  /*1420*/  @!P1 VIADD R12, R12, 0x1 ;  /* 0x000000010c0c9836 */ /* 0x000fc60000000000 */
[----:B------:R-:W-:Y:S02]  /*1430*/  ISETP.GE.U32.AND P0, PT, R13, R18, PT ;  /* 0x000000120d00720c */ /* 0x000fe40003f06070 */
[----:B------:R-:W-:-:S04]  /*1440*/  LOP3.LUT R13, R10, R11, RZ, 0x3c, !PT ;  /* 0x0000000b0a0d7212 */ /* 0x000fc800078e3cff */
[----:B------:R-:W-:-:S07]  /*1450*/  ISETP.GE.AND P4, PT, R13, RZ, PT ;  /* 0x000000ff0d00720c */ /* 0x000fce0003f86270 */
[----:B------:R-:W-:-:S04]  /*1460*/  @P0 VIADD R12, R12, 0x1 ;  /* 0x000000010c0c0836 */ /* 0x000fc80000000000 */
[----:B------:R-:W-:Y:S02]  /*1470*/  IMAD.MOV.U32 R15, RZ, RZ, R12 ;  /* 0x000000ffff0f7224 */ /* 0x000fe400078e000c */
[----:B------:R-:W0:Y:S02]  /*1480*/  LDC.64 R12, c[0x0][0x380] ;  /* 0x0000e000ff0c7b82 */ /* 0x000e240000000a00 */
[----:B------:R-:W-:-:S05]  /*1490*/  @!P4 IMAD.MOV R15, RZ, RZ, -R15 ;  /* 0x000000ffff0fc224 */ /* 0x000fca00078e0a0f */
[----:B------:R-:W-:-:S04]  /*14a0*/  SEL R15, R24, R15, !P3 ;  /* 0x0000000f180f7207 */ /* 0x000fc80005800000 */
[C---:B------:R-:W-:Y:S02]  /*14b0*/  IADD3 R14, PT, PT, -R15.reuse, RZ, RZ ;  /* 0x000000ff0f0e7210 */ /* 0x040fe40007ffe1ff */
[C---:B------:R-:W-:Y:S02]  /*14c0*/  ISETP.NE.AND P1, PT, R15.reuse, R2, PT ;  /* 0x000000020f00720c */ /* 0x040fe40003f25270 */
[----:B------:R-:W-:Y:S01]  /*14d0*/  ISETP.NE.AND P0, PT, R15, R5, PT ;  /* 0x000000050f00720c */ /* 0x000fe20003f05270 */
[----:B------:R-:W-:Y:S01]  /*14e0*/  IMAD R14, R11, R14, R10 ;  /* 0x0000000e0b0e7224 */ /* 0x000fe200078e020a */
[C---:B------:R-:W-:Y:S02]  /*14f0*/  ISETP.NE.AND P1, PT, R9.reuse, R4, P1 ;  /* 0x000000040900720c */ /* 0x040fe40000f25270 */
[----:B------:R-:W-:Y:S02]  /*1500*/  ISETP.NE.AND P0, PT, R9, R8, P0 ;  /* 0x000000080900720c */ /* 0x000fe40000705270 */
[----:B------:R-:W-:-:S02]  /*1510*/  ISETP.NE.AND P4, PT, R14, R3, PT ;  /* 0x000000030e00720c */ /* 0x000fc40003f85270 */
[----:B------:R-:W-:Y:S01]  /*1520*/  ISETP.NE.AND P0, PT, R14, R7, P0 ;  /* 0x000000070e00720c */ /* 0x000fe20000705270 */
[----:B0-----:R-:W-:-:S10]  /*1530*/  IMAD.WIDE R14, R25, 0x8, R12 ;  /* 0x00000008190e7825 */ /* 0x001fd400078e020c */
[----:B------:R-:W-:Y:S05]  /*1540*/  @P1 BRA P4, `(.L_x_82) ;  /* 0x00000000000c1947 */ /* 0x000fea0002000000 */
[----:B------:R-:W2:Y:S02]  /*1550*/  LDG.E.64 R16, desc[UR6][R14.64] ;  /* 0x000000060e107981 */ /* 0x000ea4000c1e1b00 */
[----:B--2---:R-:W-:-:S07]  /*1560*/  DMUL R16, R16, 0.5 ;  /* 0x3fe0000010107828 */ /* 0x004fce0000000000 */
[----:B------:R0:W-:Y:S04]  /*1570*/  STG.E.64 desc[UR6][R14.64], R16 ;  /* 0x000000100e007986 */ /* 0x0001e8000c101b06 */
.L_x_82:
[----:B------:R-:W-:Y:S05]  /*1580*/  BSYNC.RECONVERGENT B0 ;  /* 0x0000000000007941 */ /* 0x000fea0003800200 */
.L_x_81:
[----:B------:R-:W2:Y:S01]  /*1590*/  @!P0 LDG.E.64 R26, desc[UR6][R14.64] ;  /* 0x000000060e1a8981 */ /* 0x000ea2000c1e1b00 */
[----:B------:R-:W1:Y:S01]  /*15a0*/  I2F.RP R9, R20 ;  /* 0x0000001400097306 */ /* 0x000e620000209400 */
[----:B------:R-:W-:Y:S01]  /*15b0*/  IMAD.IADD R25, R0, 0x1, R25 ;  /* 0x0000000100197824 */ /* 0x000fe200078e0219 */
[----:B------:R-:W-:Y:S06]  /*15c0*/  BSSY.RECONVERGENT B0, `(.L_x_83) ;  /* 0x0000032000007945 */ /* 0x000fec0003800200 */
[----:B-1----:R-:W0:Y:S02]  /*15d0*/  MUFU.RCP R9, R9 ;  /* 0x0000000900097308 */ /* 0x002e240000001000 */
[----:B0-----:R-:W-:Y:S01]  /*15e0*/  VIADD R16, R9, 0xffffffe ;  /* 0x0ffffffe09107836 */ /* 0x001fe20000000000 */
[----:B------:R-:W-:-:S05]  /*15f0*/  IABS R9, R25 ;  /* 0x0000001900097213 */ /* 0x000fca0000000000 */
[----:B------:R0:W1:Y:S02]  /*1600*/  F2I.FTZ.U32.TRUNC.NTZ R17, R16 ;  /* 0x0000001000117305 */ /* 0x000064000021f000 */
[----:B0-----:R-:W-:Y:S02]  /*1610*/  IMAD.MOV.U32 R16, RZ, RZ, RZ ;  /* 0x000000ffff107224 */ /* 0x001fe400078e00ff */
[----:B-1----:R-:W-:-:S04]  /*1620*/  IMAD.MOV R29, RZ, RZ, -R17 ;  /* 0x000000ffff1d7224 */ /* 0x002fc800078e0a11 */
[----:B------:R-:W-:-:S04]  /*1630*/  IMAD R29, R29, R20, RZ ;  /* 0x000000141d1d7224 */ /* 0x000fc800078e02ff */
[----:B------:R-:W-:Y:S01]  /*1640*/  IMAD.HI.U32 R10, R17, R29, R16 ;  /* 0x0000001d110a7227 */ /* 0x000fe200078e0010 */
[----:B------:R-:W-:-:S04]  /*1650*/  LOP3.LUT R17, R25, R6, RZ, 0x3c, !PT ;  /* 0x0000000619117212 */ /* 0x000fc800078e3cff */
[----:B------:R-:W-:Y:S01]  /*1660*/  ISETP.GE.AND P4, PT, R17, RZ, PT ;  /* 0x000000ff1100720c */ /* 0x000fe20003f86270 */
[----:B------:R-:W-:-:S04]  /*1670*/  IMAD.HI.U32 R16, R10, R9, RZ ;  /* 0x000000090a107227 */ /* 0x000fc800078e00ff */
[----:B------:R-:W-:Y:S02]  /*1680*/  IMAD R28, R16, R19, R9 ;  /* 0x00000013101c7224 */ /* 0x000fe400078e0209 */
[----:B------:R-:W-:-:S05]  /*1690*/  IMAD.MOV.U32 R9, RZ, RZ, R20 ;  /* 0x000000ffff097224 */ /* 0x000fca00078e0014 */
[----:B------:R-:W-:-:S13]  /*16a0*/  ISETP.GT.U32.AND P1, PT, R9, R28, PT ;  /* 0x0000001c0900720c */ /* 0x000fda0003f24070 */
[----:B------:R-:W-:Y:S01]  /*16b0*/  @!P1 IADD3 R28, PT, PT, R28, -R20, RZ ;  /* 0x800000141c1c9210 */ /* 0x000fe20007ffe0ff */
[----:B------:R-:W-:Y:S01]  /*16c0*/  @!P1 VIADD R16, R16, 0x1 ;  /* 0x0000000110109836 */ /* 0x000fe20000000000 */
[----:B--2---:R-:W-:-:S07]  /*16d0*/  @!P0 DMUL R26, R26, 0.5 ;  /* 0x3fe000001a1a8828 */ /* 0x004fce0000000000 */
[----:B------:R0:W-:Y:S01]  /*16e0*/  @!P0 STG.E.64 desc[UR6][R14.64], R26 ;  /* 0x0000001a0e008986 */ /* 0x0001e2000c101b06 */
[----:B------:R-:W-:-:S13]  /*16f0*/  ISETP.GE.U32.AND P0, PT, R28, R9, PT ;  /* 0x000000091c00720c */ /* 0x000fda0003f06070 */
[----:B------:R-:W-:Y:S02]  /*1700*/  @P0 VIADD R16, R16, 0x1 ;  /* 0x0000000110100836 */ /* 0x000fe40000000000 */
[----:B0-----:R-:W-:-:S04]  /*1710*/  IMAD.WIDE R14, R0, 0x8, R14 ;  /* 0x00000008000e7825 */ /* 0x001fc800078e020e */
[----:B------:R-:W-:-:S05]  /*1720*/  @!P4 IMAD.MOV R16, RZ, RZ, -R16 ;  /* 0x000000ffff10c224 */ /* 0x000fca00078e0a10 */
[----:B------:R-:W-:-:S05]  /*1730*/  SEL R17, R21, R16, !P2 ;  /* 0x0000001015117207 */ /* 0x000fca0005000000 */
[----:B------:R-:W-:-:S05]  /*1740*/  IMAD R16, R17, R22, R25 ;  /* 0x0000001611107224 */ /* 0x000fca00078e0219 */
[----:B------:R-:W-:-:S05]  /*1750*/  IABS R27, R16 ;  /* 0x00000010001b7213 */ /* 0x000fca0000000000 */
[----:B------:R-:W-:-:S04]  /*1760*/  IMAD.HI.U32 R26, R23, R27, RZ ;  /* 0x0000001b171a7227 */ /* 0x000fc800078e00ff */
[----:B------:R-:W-:-:S04]  /*1770*/  IMAD.MOV R28, RZ, RZ, -R26 ;  /* 0x000000ffff1c7224 */ /* 0x000fc800078e0a1a */
[----:B------:R-:W-:-:S05]  /*1780*/  IMAD R27, R18, R28, R27 ;  /* 0x0000001c121b7224 */ /* 0x000fca00078e021b */
[----:B------:R-:W-:-:S13]  /*1790*/  ISETP.GT.U32.AND P1, PT, R18, R27, PT ;  /* 0x0000001b1200720c */ /* 0x000fda0003f24070 */
[----:B------:R-:W-:Y:S01]  /*17a0*/  @!P1 IMAD.IADD R27, R27, 0x1, -R18 ;  /* 0x000000011b1b9824 */ /* 0x000fe200078e0a12 */
[----:B------:R-:W-:-:S04]  /*17b0*/  @!P1 IADD3 R26, PT, PT, R26, 0x1, RZ ;  /* 0x000000011a1a9810 */ /* 0x000fc80007ffe0ff */
[----:B------:R-:W-:Y:S02]  /*17c0*/  ISETP.GE.U32.AND P0, PT, R27, R18, PT ;  /* 0x000000121b00720c */ /* 0x000fe40003f06070 */
[----:B------:R-:W-:-:S04]  /*17d0*/  LOP3.LUT R27, R16, R11, RZ, 0x3c, !PT ;  /* 0x0000000b101b7212 */ /* 0x000fc800078e3cff */
[----:B------:R-:W-:-:S07]  /*17e0*/  ISETP.GE.AND P4, PT, R27, RZ, PT ;  /* 0x000000ff1b00720c */ /* 0x000fce0003f86270 */
[----:B------:R-:W-:-:S06]  /*17f0*/  @P0 VIADD R26, R26, 0x1 ;  /* 0x000000011a1a0836 */ /* 0x000fcc0000000000 */
[----:B------:R-:W-:-:S05]  /*1800*/  @!P4 IMAD.MOV R26, RZ, RZ, -R26 ;  /* 0x000000ffff1ac224 */ /* 0x000fca00078e0a1a */
[----:B------:R-:W-:-:S04]  /*1810*/  SEL R27, R24, R26, !P3 ;  /* 0x0000001a181b7207 */ /* 0x000fc80005800000 */
[C---:B------:R-:W-:Y:S01]  /*1820*/  ISETP.NE.AND P1, PT, R27.reuse, R2, PT ;  /* 0x000000021b00720c */ /* 0x040fe20003f25270 */
[----:B------:R-:W-:Y:S01]  /*1830*/  IMAD.MOV R26, RZ, RZ, -R27 ;  /* 0x000000ffff1a7224 */ /* 0x000fe200078e0a1b */
[----:B------:R-:W-:Y:S02]  /*1840*/  ISETP.NE.AND P0, PT, R27, R5, PT ;  /* 0x000000051b00720c */ /* 0x000fe40003f05270 */
[----:B------:R-:W-:Y:S01]  /*1850*/  ISETP.NE.AND P1, PT, R17, R4, P1 ;  /* 0x000000041100720c */ /* 0x000fe20000f25270 */
[----:B------:R-:W-:Y:S01]  /*1860*/  IMAD R26, R11, R26, R16 ;  /* 0x0000001a0b1a7224 */ /* 0x000fe200078e0210 */
[----:B------:R-:W-:-:S04]  /*1870*/  ISETP.NE.AND P0, PT, R17, R8, P0 ;  /* 0x000000081100720c */ /* 0x000fc80000705270 */
[C---:B------:R-:W-:Y:S02]  /*1880*/  ISETP.NE.AND P4, PT, R26.reuse, R3, PT ;  /* 0x000000031a00720c */ /* 0x040fe40003f85270 */
[----:B------:R-:W-:-:S11]  /*1890*/  ISETP.NE.AND P0, PT, R26, R7, P0 ;  /* 0x000000071a00720c */ /* 0x000fd60000705270 */
[----:B------:R-:W-:Y:S05]  /*18a0*/  @P1 BRA P4, `(.L_x_84) ;  /* 0x00000000000c1947 */ /* 0x000fea0002000000 */
[----:B------:R-:W2:Y:S02]  /*18b0*/  LDG.E.64 R16, desc[UR6][R14.64] ;  /* 0x000000060e107981 */ /* 0x000ea4000c1e1b00 */
[----:B--2---:R-:W-:-:S07]  /*18c0*/  DMUL R16, R16, 0.5 ;  /* 0x3fe0000010107828 */ /* 0x004fce0000000000 */
[----:B------:R0:W-:Y:S04]  /*18d0*/  STG.E.64 desc[UR6][R14.64], R16 ;  /* 0x000000100e007986 */ /* 0x0001e8000c101b06 */
.L_x_84:
[----:B------:R-:W-:Y:S05]  /*18e0*/  BSYNC.RECONVERGENT B0 ;  /* 0x0000000000007941 */ /* 0x000fea0003800200 */
.L_x_83:
[----:B0-----:R-:W2:Y:S01]  /*18f0*/  @!P0 LDG.E.64 R16, desc[UR6][R14.64] ;  /* 0x000000060e108981 */ /* 0x001ea2000c1e1b00 */
[----:B------:R-:W-:Y:S01]  /*1900*/  IMAD.IADD R25, R0, 0x1, R25 ;  /* 0x0000000100197824 */ /* 0x000fe200078e0219 */
[----:B------:R-:W-:Y:S04]  /*1910*/  BSSY.RECONVERGENT B0, `(.L_x_85) ;  /* 0x000002a000007945 */ /* 0x000fe80003800200 */
[----:B------:R-:W-:-:S05]  /*1920*/  IABS R27, R25 ;  /* 0x00000019001b7213 */ /* 0x000fca0000000000 */
[----:B------:R-:W-:-:S04]  /*1930*/  IMAD.HI.U32 R26, R10, R27, RZ ;  /* 0x0000001b0a1a7227 */ /* 0x000fc800078e00ff */
[----:B------:R-:W-:Y:S01]  /*1940*/  IMAD R28, R26, R19, R27 ;  /* 0x000000131a1c7224 */ /* 0x000fe200078e021b */
[----:B------:R-:W-:-:S04]  /*1950*/  LOP3.LUT R27, R25, R6, RZ, 0x3c, !PT ;  /* 0x00000006191b7212 */ /* 0x000fc800078e3cff */
[----:B------:R-:W-:Y:S02]  /*1960*/  ISETP.GT.U32.AND P1, PT, R9, R28, PT ;  /* 0x0000001c0900720c */ /* 0x000fe40003f24070 */
[----:B------:R-:W-:-:S11]  /*1970*/  ISETP.GE.AND P4, PT, R27, RZ, PT ;  /* 0x000000ff1b00720c */ /* 0x000fd60003f86270 */
[----:B------:R-:W-:Y:S01]  /*1980*/  @!P1 IMAD.IADD R28, R28, 0x1, -R20 ;  /* 0x000000011c1c9824 */ /* 0x000fe200078e0a14 */
[----:B------:R-:W-:Y:S01]  /*1990*/  @!P1 IADD3 R26, PT, PT, R26, 0x1, RZ ;  /* 0x000000011a1a9810 */ /* 0x000fe20007ffe0ff */
[----:B--2---:R-:W-:-:S07]  /*19a0*/  @!P0 DMUL R16, R16, 0.5 ;  /* 0x3fe0000010108828 */ /* 0x004fce0000000000 */
[----:B------:R0:W-:Y:S01]  /*19b0*/  @!P0 STG.E.64 desc[UR6][R14.64], R16 ;  /* 0x000000100e008986 */ /* 0x0001e2000c101b06 */
[----:B------:R-:W-:-:S13]  /*19c0*/  ISETP.GE.U32.AND P0, PT, R28, R9, PT ;  /* 0x000000091c00720c */ /* 0x000fda0003f06070 */
[----:B------:R-:W-:-:S04]  /*19d0*/  @P0 VIADD R26, R26, 0x1 ;  /* 0x000000011a1a0836 */ /* 0x000fc80000000000 */
[----:B------:R-:W-:-:S05]  /*19e0*/  @!P4 IMAD.MOV R26, RZ, RZ, -R26 ;  /* 0x000000ffff1ac224 */ /* 0x000fca00078e0a1a */
[----:B0-----:R-:W-:-:S05]  /*19f0*/  SEL R15, R21, R26, !P2 ;  /* 0x0000001a150f7207 */ /* 0x001fca0005000000 */
[----:B------:R-:W-:-:S05]  /*1a00*/  IMAD R14, R15, R22, R25 ;  /* 0x000000160f0e7224 */ /* 0x000fca00078e0219 */
[----:B------:R-:W-:-:S05]  /*1a10*/  IABS R17, R14 ;  /* 0x0000000e00117213 */ /* 0x000fca0000000000 */
[----:B------:R-:W-:-:S04]  /*1a20*/  IMAD.HI.U32 R16, R23, R17, RZ ;  /* 0x0000001117107227 */ /* 0x000fc800078e00ff */
[----:B------:R-:W-:-:S04]  /*1a30*/  IMAD.MOV R26, RZ, RZ, -R16 ;  /* 0x000000ffff1a7224 */ /* 0x000fc800078e0a10 */
[----:B------:R-:W-:-:S05]  /*1a40*/  IMAD R17, R18, R26, R17 ;  /* 0x0000001a12117224 */ /* 0x000fca00078e0211 */
[----:B------:R-:W-:-:S13]  /*1a50*/  ISETP.GT.U32.AND P1, PT, R18, R17, PT ;  /* 0x000000111200720c */ /* 0x000fda0003f24070 */
[----:B------:R-:W-:Y:S02]  /*1a60*/  @!P1 IMAD.IADD R17, R17, 0x1, -R18 ;  /* 0x0000000111119824 */ /* 0x000fe400078e0a12 */
[----:B------:R-:W-:-:S03]  /*1a70*/  @!P1 VIADD R16, R16, 0x1 ;  /* 0x0000000110109836 */ /* 0x000fc60000000000 */
[----:B------:R-:W-:Y:S02]  /*1a80*/  ISETP.GE.U32.AND P0, PT, R17, R18, PT ;  /* 0x000000121100720c */ /* 0x000fe40003f06070 */
[----:B------:R-:W-:-:S04]  /*1a90*/  LOP3.LUT R17, R14, R11, RZ, 0x3c, !PT ;  /* 0x0000000b0e117212 */ /* 0x000fc800078e3cff */
[----:B------:R-:W-:-:S07]  /*1aa0*/  ISETP.GE.AND P4, PT, R17, RZ, PT ;  /* 0x000000ff1100720c */ /* 0x000fce0003f86270 */
[----:B------:R-:W-:-:S06]  /*1ab0*/  @P0 IADD3 R16, PT, PT, R16, 0x1, RZ ;  /* 0x0000000110100810 */ /* 0x000fcc0007ffe0ff */
[----:B------:R-:W-:-:S05]  /*1ac0*/  @!P4 IMAD.MOV R16, RZ, RZ, -R16 ;  /* 0x000000ffff10c224 */ /* 0x000fca00078e0a10 */
[----:B------:R-:W-:-:S04]  /*1ad0*/  SEL R17, R24, R16, !P3 ;  /* 0x0000001018117207 */ /* 0x000fc80005800000 */
[C---:B------:R-:W-:Y:S01]  /*1ae0*/  ISETP.NE.AND P1, PT, R17.reuse, R2, PT ;  /* 0x000000021100720c */ /* 0x040fe20003f25270 */
[----:B------:R-:W-:Y:S01]  /*1af0*/  IMAD.MOV R16, RZ, RZ, -R17 ;  /* 0x000000ffff107224 */ /* 0x000fe200078e0a11 */
[----:B------:R-:W-:Y:S02]  /*1b00*/  ISETP.NE.AND P0, PT, R17, R5, PT ;  /* 0x000000051100720c */ /* 0x000fe40003f05270 */
[----:B------:R-:W-:Y:S01]  /*1b10*/  ISETP.NE.AND P1, PT, R15, R4, P1 ;  /* 0x000000040f00720c */ /* 0x000fe20000f25270 */
[----:B------:R-:W-:Y:S01]  /*1b20*/  IMAD R16, R11, R16, R14 ;  /* 0x000000100b107224 */ /* 0x000fe200078e020e */
[----:B------:R-:W-:Y:S01]  /*1b30*/  ISETP.NE.AND P0, PT, R15, R8, P0 ;  /* 0x000000080f00720c */ /* 0x000fe20000705270 */
[----:B------:R-:W-:-:S03]  /*1b40*/  IMAD.WIDE R14, R25, 0x8, R12 ;  /* 0x00000008190e7825 */ /* 0x000fc600078e020c */
[C---:B------:R-:W-:Y:S02]  /*1b50*/  ISETP.NE.AND P4, PT, R16.reuse, R3, PT ;  /* 0x000000031000720c */ /* 0x040fe40003f85270 */
[----:B------:R-:W-:-:S11]  /*1b60*/  ISETP.NE.AND P0, PT, R16, R7, P0 ;  /* 0x000000071000720c */ /* 0x000fd60000705270 */
[----:B------:R-:W-:Y:S05]  /*1b70*/  @P1 BRA P4, `(.L_x_86) ;  /* 0x00000000000c1947 */ /* 0x000fea0002000000 */
[----:B------:R-:W2:Y:S02]  /*1b80*/  LDG.E.64 R16, desc[UR6][R14.64] ;  /* 0x000000060e107981 */ /* 0x000ea4000c1e1b00 */
[----:B--2---:R-:W-:-:S07]  /*1b90*/  DMUL R16, R16, 0.5 ;  /* 0x3fe0000010107828 */ /* 0x004fce0000000000 */
[----:B------:R0:W-:Y:S04]  /*1ba0*/  STG.E.64 desc[UR6][R14.64], R16 ;  /* 0x000000100e007986 */ /* 0x0001e8000c101b06 */
.L_x_86:
[----:B------:R-:W-:Y:S05]  /*1bb0*/  BSYNC.RECONVERGENT B0 ;  /* 0x0000000000007941 */ /* 0x000fea0003800200 */
.L_x_85:
[----:B0-----:R-:W2:Y:S01]  /*1bc0*/  @!P0 LDG.E.64 R16, desc[UR6][R14.64] ;  /* 0x000000060e108981 */ /* 0x001ea2000c1e1b00 */
[----:B------:R-:W-:Y:S01]  /*1bd0*/  IMAD.IADD R25, R0, 0x1, R25 ;  /* 0x0000000100197824 */ /* 0x000fe200078e0219 */
[----:B------:R-:W-:Y:S03]  /*1be0*/  BSSY.RECONVERGENT B0, `(.L_x_87) ;  /* 0x000002a000007945 */ /* 0x000fe60003800200 */
[----:B------:R-:W-:Y:S01]  /*1bf0*/  IMAD.WIDE R12, R25, 0x8, R12 ;  /* 0x00000008190c7825 */ /* 0x000fe200078e020c */
[----:B------:R-:W-:-:S05]  /*1c00*/  IABS R27, R25 ;  /* 0x00000019001b7213 */ /* 0x000fca0000000000 */
[----:B------:R-:W-:-:S04]  /*1c10*/  IMAD.HI.U32 R26, R10, R27, RZ ;  /* 0x0000001b0a1a7227 */ /* 0x000fc800078e00ff */
[----:B------:R-:W-:Y:S01]  /*1c20*/  IMAD R28, R26, R19, R27 ;  /* 0x000000131a1c7224 */ /* 0x000fe200078e021b */
[----:B------:R-:W-:-:S04]  /*1c30*/  LOP3.LUT R19, R25, R6, RZ, 0x3c, !PT ;  /* 0x0000000619137212 */ /* 0x000fc800078e3cff */
[----:B------:R-:W-:Y:S02]  /*1c40*/  ISETP.GT.U32.AND P1, PT, R9, R28, PT ;  /* 0x0000001c0900720c */ /* 0x000fe40003f24070 */
[----:B------:R-:W-:-:S11]  /*1c50*/  ISETP.GE.AND P4, PT, R19, RZ, PT ;  /* 0x000000ff1300720c */ /* 0x000fd60003f86270 */
[----:B------:R-:W-:Y:S02]  /*1c60*/  @!P1 IMAD.IADD R28, R28, 0x1, -R20 ;  /* 0x000000011c1c9824 */ /* 0x000fe400078e0a14 */
[----:B------:R-:W-:Y:S01]  /*1c70*/  @!P1 VIADD R26, R26, 0x1 ;  /* 0x000000011a1a9836 */ /* 0x000fe20000000000 */
[----:B--2---:R-:W-:-:S07]  /*1c80*/  @!P0 DMUL R16, R16, 0.5 ;  /* 0x3fe0000010108828 */ /* 0x004fce0000000000 */
[----:B------:R0:W-:Y:S01]  /*1c90*/  @!P0 STG.E.64 desc[UR6][R14.64], R16 ;  /* 0x000000100e008986 */ /* 0x0001e2000c101b06 */
[----:B------:R-:W-:-:S13]  /*1ca0*/  ISETP.GE.U32.AND P0, PT, R28, R9, PT ;  /* 0x000000091c00720c */ /* 0x000fda0003f06070 */
[----:B------:R-:W-:-:S05]  /*1cb0*/  @P0 IADD3 R26, PT, PT, R26, 0x1, RZ ;  /* 0x000000011a1a0810 */ /* 0x000fca0007ffe0ff */
[----:B------:R-:W-:-:S05]  /*1cc0*/  @!P4 IMAD.MOV R26, RZ, RZ, -R26 ;  /* 0x000000ffff1ac224 */ /* 0x000fca00078e0a1a */
[----:B------:R-:W-:-:S05]  /*1cd0*/  SEL R21, R21, R26, !P2 ;  /* 0x0000001a15157207 */ /* 0x000fca0005000000 */
[----:B------:R-:W-:-:S05]  /*1ce0*/  IMAD R22, R21, R22, R25 ;  /* 0x0000001615167224 */ /* 0x000fca00078e0219 */
[----:B0-----:R-:W-:-:S05]  /*1cf0*/  IABS R15, R22 ;  /* 0x00000016000f7213 */ /* 0x001fca0000000000 */
[----:B------:R-:W-:-:S04]  /*1d00*/  IMAD.HI.U32 R23, R23, R15, RZ ;  /* 0x0000000f17177227 */ /* 0x000fc800078e00ff */
[----:B------:R-:W-:-:S04]  /*1d10*/  IMAD.MOV R14, RZ, RZ, -R23 ;  /* 0x000000ffff0e7224 */ /* 0x000fc800078e0a17 */
[----:B------:R-:W-:Y:S01]  /*1d20*/  IMAD R15, R18, R14, R15 ;  /* 0x0000000e120f7224 */ /* 0x000fe200078e020f */
[----:B------:R-:W-:-:S04]  /*1d30*/  LOP3.LUT R14, R22, R11, RZ, 0x3c, !PT ;  /* 0x0000000b160e7212 */ /* 0x000fc800078e3cff */
[----:B------:R-:W-:Y:S02]  /*1d40*/  ISETP.GT.U32.AND P1, PT, R18, R15, PT ;  /* 0x0000000f1200720c */ /* 0x000fe40003f24070 */
[----:B------:R-:W-:-:S11]  /*1d50*/  ISETP.GE.AND P2, PT, R14, RZ, PT ;  /* 0x000000ff0e00720c */ /* 0x000fd60003f46270 */
[----:B------:R-:W-:Y:S02]  /*1d60*/  @!P1 IMAD.IADD R15, R15, 0x1, -R18 ;  /* 0x000000010f0f9824 */ /* 0x000fe400078e0a12 */
[----:B------:R-:W-:-:S03]  /*1d70*/  @!P1 VIADD R23, R23, 0x1 ;  /* 0x0000000117179836 */ /* 0x000fc60000000000 */
[----:B------:R-:W-:-:S13]  /*1d80*/  ISETP.GE.U32.AND P0, PT, R15, R18, PT ;  /* 0x000000120f00720c */ /* 0x000fda0003f06070 */
[----:B------:R-:W-:-:S05]  /*1d90*/  @P0 VIADD R23, R23, 0x1 ;  /* 0x0000000117170836 */ /* 0x000fca0000000000 */
[----:B------:R-:W-:-:S04]  /*1da0*/  @!P2 IADD3 R23, PT, PT, -R23, RZ, RZ ;  /* 0x000000ff1717a210 */ /* 0x000fc80007ffe1ff */
        /* <DEDUP_REMOVED lines=8> */
[----:B------:R-:W-:-:S11]  /*1e30*/  ISETP.NE.AND P3, PT, R14, R7, PT ;  /* 0x000000070e00720c */ /* 0x000fd60003f65270 */
[----:B------:R-:W-:Y:S05]  /*1e40*/  @P0 BRA P2, `(.L_x_88) ;  /* 0x00000000000c0947 */ /* 0x000fea0001000000 */
[----:B------:R-:W2:Y:S02]  /*1e50*/  LDG.E.64 R14, desc[UR6][R12.64] ;  /* 0x000000060c0e7981 */ /* 0x000ea4000c1e1b00 */
[----:B--2---:R-:W-:-:S07]  /*1e60*/  DMUL R14, R14, 0.5 ;  /* 0x3fe000000e0e7828 */ /* 0x004fce0000000000 */
[----:B------:R0:W-:Y:S04]  /*1e70*/  STG.E.64 desc[UR6][R12.64], R14 ;  /* 0x0000000e0c007986 */ /* 0x0001e8000c101b06 */
.L_x_88:
[----:B------:R-:W-:Y:S05]  /*1e80*/  BSYNC.RECONVERGENT B0 ;  /* 0x0000000000007941 */ /* 0x000fea0003800200 */
.L_x_87:
[----:B------:R-:W-:Y:S04]  /*1e90*/  BSSY.RECONVERGENT B0, `(.L_x_89) ;  /* 0x0000005000007945 */ /* 0x000fe80003800200 */
[----:B------:R-:W-:Y:S05]  /*1ea0*/  @P1 BRA P3, `(.L_x_90) ;  /* 0x00000000000c1947 */ /* 0x000fea0001800000 */
[----:B0-----:R-:W2:Y:S02]  /*1eb0*/  LDG.E.64 R14, desc[UR6][R12.64] ;  /* 0x000000060c0e7981 */ /* 0x001ea4000c1e1b00 */
[----:B--2---:R-:W-:-:S07]  /*1ec0*/  DMUL R14, R14, 0.5 ;  /* 0x3fe000000e0e7828 */ /* 0x004fce0000000000 */
[----:B------:R1:W-:Y:S04]  /*1ed0*/  STG.E.64 desc[UR6][R12.64], R14 ;  /* 0x0000000e0c007986 */ /* 0x0003e8000c101b06 */
.L_x_90:
[----:B------:R-:W-:Y:S05]  /*1ee0*/  BSYNC.RECONVERGENT B0 ;  /* 0x0000000000007941 */ /* 0x000fea0003800200 */
.L_x_89:
[----:B------:R-:W-:-:S05]  /*1ef0*/  IMAD.IADD R25, R0, 0x1, R25 ;  /* 0x0000000100197824 */ /* 0x000fca00078e0219 */
[----:B------:R-:W-:-:S13]  /*1f00*/  ISETP.GE.AND P0, PT, R25, UR4, PT ;  /* 0x0000000419007c0c */ /* 0x000fda000bf06270 */
[----:B------:R-:W-:Y:S05]  /*1f10*/  @!P0 BRA `(.L_x_91) ;  /* 0xfffffff000a48947 */ /* 0x000fea000383ffff */
[----:B------:R-:W-:Y:S05]  /*1f20*/  EXIT ;  /* 0x000000000000794d */ /* 0x000fea0003800000 */
        .weak           $__internal_2_$__cuda_sm20_dblrcp_rn_slowpath_v3
        .type           $__internal_2_$__cuda_sm20_dblrcp_rn_slowpath_v3,@function
        .size           $__internal_2_$__cuda_sm20_dblrcp_rn_slowpath_v3,(.L_x_308 - $__internal_2_$__cuda_sm20_dblrcp_rn_slowpath_v3)
$__internal_2_$__cuda_sm20_dblrcp_rn_slowpath_v3:
[----:B------:R-:W-:-:S06]  /*1f30*/  IMAD.MOV.U32 R4, RZ, RZ, R7 ;  /* 0x000000ffff047224 */ /* 0x000fcc00078e0007 */
[----:B------:R-:W-:-:S14]  /*1f40*/  DSETP.GTU.AND P0, PT, |R4|, +INF , PT ;  /* 0x7ff000000400742a */ /* 0x000fdc0003f0c200 */
[----:B------:R-:W-:Y:S05]  /*1f50*/  @P0 BRA `(.L_x_92) ;  /* 0x00000000007c0947 */ /* 0x000fea0003800000 */
[----:B------:R-:W-:-:S05]  /*1f60*/  LOP3.LUT R11, R5, 0x7fffffff, RZ, 0xc0, !PT ;  /* 0x7fffffff050b7812 */ /* 0x000fca00078ec0ff */
[----:B------:R-:W-:-:S05]  /*1f70*/  VIADD R7, R11, 0xffffffff ;  /* 0xffffffff0b077836 */ /* 0x000fca0000000000 */
[----:B------:R-:W-:-:S13]  /*1f80*/  ISETP.GE.U32.AND P0, PT, R7, 0x7fefffff, PT ;  /* 0x7fefffff0700780c */ /* 0x000fda0003f06070 */
[----:B------:R-:W-:Y:S01]  /*1f90*/  @P0 LOP3.LUT R9, R5, 0x7ff00000, RZ, 0x3c, !PT ;  /* 0x7ff0000005090812 */ /* 0x000fe200078e3cff */
[----:B------:R-:W-:Y:S01]  /*1fa0*/  @P0 IMAD.MOV.U32 R8, RZ, RZ, RZ ;  /* 0x000000ffff080224 */ /* 0x000fe200078e00ff */
[----:B------:R-:W-:Y:S06]  /*1fb0*/  @P0 BRA `(.L_x_93) ;  /* 0x00000000006c0947 */ /* 0x000fec0003800000 */
[----:B------:R-:W-:-:S13]  /*1fc0*/  ISETP.GE.U32.AND P0, PT, R11, 0x1000001, PT ;  /* 0x010000010b00780c */ /* 0x000fda0003f06070 */
[----:B------:R-:W-:Y:S05]  /*1fd0*/  @!P0 BRA `(.L_x_94) ;  /* 0x0000000000348947 */ /* 0x000fea0003800000 */
[----:B------:R-:W-:Y:S01]  /*1fe0*/  IADD3 R9, PT, PT, R5, -0x3fe00000, RZ ;  /* 0xc020000005097810 */ /* 0x000fe20007ffe0ff */
[----:B------:R-:W-:-:S03]  /*1ff0*/  IMAD.MOV.U32 R8, RZ, RZ, R4 ;  /* 0x000000ffff087224 */ /* 0x000fc600078e0004 */
[----:B------:R-:W0:Y:S03]  /*2000*/  MUFU.RCP64H R11, R9 ;  /* 0x00000009000b7308 */ /* 0x000e260000001800 */
        /* <DEDUP_REMOVED lines=10> */
.L_x_94:
        /* <DEDUP_REMOVED lines=10> */
.L_x_92:
[----:B------:R-:W-:Y:S01]  /*2150*/  LOP3.LUT R9, R5, 0x80000, RZ, 0xfc, !PT ;  /* 0x0008000005097812 */ /* 0x000fe200078efcff */
[----:B------:R-:W-:-:S07]  /*2160*/  IMAD.MOV.U32 R8, RZ, RZ, R4 ;  /* 0x000000ffff087224 */ /* 0x000fce00078e0004 */
.L_x_93:
[----:B------:R-:W-:-:S04]  /*2170*/  IMAD.MOV.U32 R7, RZ, RZ, 0x0 ;  /* 0x00000000ff077424 */ /* 0x000fc800078e00ff */
[----:B------:R-:W-:Y:S05]  /*2180*/  RET.REL.NODEC R6 `(_Z14prepareDensityIdEvPT_biiiddd) ;  /* 0xffffffdc069c7950 */ /* 0x000fea0003c3ffff */
.L_x_95:
        /* <DEDUP_REMOVED lines=15> */
.L_x_308:


//--------------------- .text._Z19initWeightFunctionsIdEvPT_iiiddd --------------------------
	.section	.text._Z19initWeightFunctionsIdEvPT_iiiddd,"ax",@progbits
	.align	128
        .global         _Z19initWeightFunctionsIdEvPT_iiiddd
        .type           _Z19initWeightFunctionsIdEvPT_iiiddd,@function
        .size           _Z19initWeightFunctionsIdEvPT_iiiddd,(.L_x_312 - _Z19initWeightFunctionsIdEvPT_iiiddd)
        .other          _Z19initWeightFunctionsIdEvPT_iiiddd,@"STO_CUDA_ENTRY STV_DEFAULT"
_Z19initWeightFunctionsIdEvPT_iiiddd:
.text._Z19initWeightFunctionsIdEvPT_iiiddd:
[----:B------:R-:W0:Y:S08]  /*0000*/  LDC R1, c[0x0][0x37c] ;  /* 0x0000df00ff017b82 */ /* 0x000e300000000800 */
[----:B------:R-:W1:Y:S01]  /*0010*/  LDC R10, c[0x0][0x390] ;  /* 0x0000e400ff0a7b82 */ /* 0x000e620000000800 */
[----:B------:R-:W2:Y:S01]  /*0020*/  S2R R11, SR_TID.X ;  /* 0x00000000000b7919 */ /* 0x000ea20000002100 */
[----:B0-----:R-:W-:-:S06]  /*0030*/  VIADD R1, R1, 0xffffffd8 ;  /* 0xffffffd801017836 */ /* 0x001fcc0000000000 */
[----:B------:R-:W0:Y:S08]  /*0040*/  LDC.64 R12, c[0x0][0x388] ;  /* 0x0000e200ff0c7b82 */ /* 0x000e300000000a00 */
[----:B------:R-:W2:Y:S08]  /*0050*/  S2UR UR4, SR_CTAID.X ;  /* 0x00000000000479c3 */ /* 0x000eb00000002500 */
[----:B------:R-:W2:Y:S01]  /*0060*/  LDC R2, c[0x0][0x360] ;  /* 0x0000d800ff027b82 */ /* 0x000ea20000000800 */
[----:B-1----:R-:W-:-:S04]  /*0070*/  LEA.HI R0, R10, R10, RZ, 0x1 ;  /* 0x0000000a0a007211 */ /* 0x002fc800078f08ff */
[----:B------:R-:W-:Y:S01]  /*0080*/  SHF.R.S32.HI R3, RZ, 0x1, R0 ;  /* 0x00000001ff037819 */ /* 0x000fe20000011400 */
[----:B0-----:R-:W-:-:S04]  /*0090*/  IMAD R30, R13, R12, RZ ;  /* 0x0000000c0d1e7224 */ /* 0x001fc800078e02ff */
[----:B------:R-:W-:Y:S02]  /*00a0*/  IMAD R30, R30, R3, R30 ;  /* 0x000000031e1e7224 */ /* 0x000fe400078e021e */
[----:B--2---:R-:W-:-:S05]  /*00b0*/  IMAD R11, R2, UR4, R11 ;  /* 0x00000004020b7c24 */ /* 0x004fca000f8e020b */
[----:B------:R-:W-:-:S13]  /*00c0*/  ISETP.GE.AND P0, PT, R11, R30, PT ;  /* 0x0000001e0b00720c */ /* 0x000fda0003f06270 */
[----:B------:R-:W-:Y:S05]  /*00d0*/  @P0 EXIT ;  /* 0x000000000000094d */ /* 0x000fea0003800000 */
[----:B------:R-:W-:Y:S08]  /*00e0*/  I2F.F64 R2, R12 ;  /* 0x0000000c00027312 */ /* 0x000ff00000201c00 */
[----:B------:R-:W0:Y:S08]  /*00f0*/  I2F.F64 R4, R13 ;  /* 0x0000000d00047312 */ /* 0x000e300000201c00 */
[----:B------:R-:W1:Y:S01]  /*0100*/  I2F.F64 R6, R10 ;  /* 0x0000000a00067312 */ /* 0x000e620000201c00 */
[----:B0-----:R-:W-:-:S08]  /*0110*/  DMUL R2, R2, R4 ;  /* 0x0000000402027228 */ /* 0x001fd00000000000 */
[----:B-1----:R-:W-:-:S06]  /*0120*/  DMUL R2, R6, R2 ;  /* 0x0000000206027228 */ /* 0x002fcc0000000000 */
[----:B------:R-:W0:Y:S04]  /*0130*/  MUFU.RCP64H R5, R3 ;  /* 0x0000000300057308 */ /* 0x000e280000001800 */
[----:B------:R-:W-:-:S05]  /*0140*/  VIADD R4, R3, 0x300402 ;  /* 0x0030040203047836 */ /* 0x000fca0000000000 */
        /* <DEDUP_REMOVED lines=10> */
[----:B------:R-:W-:Y:S05]  /*01f0*/  CALL.REL.NOINC `($__internal_3_$__cuda_sm20_dblrcp_rn_slowpath_v3) ;  /* 0x0000001800707944 */ /* 0x000fea0003c00000 */
.L_x_96:
[----:B------:R-:W0:Y:S01]  /*0200*/  MUFU.RCP64H R3, 3 ;  /* 0x4008000000037908 */ /* 0x000e220000001800 */
[----:B------:R-:W-:Y:S01]  /*0210*/  IMAD.MOV.U32 R6, RZ, RZ, 0x0 ;  /* 0x00000000ff067424 */ /* 0x000fe200078e00ff */
[----:B------:R-:W-:Y:S01]  /*0220*/  UMOV UR4, 0x54442d18 ;  /* 0x54442d1800047882 */ /* 0x000fe20000000000 */
[----:B------:R-:W-:Y:S01]  /*0230*/  IMAD.MOV.U32 R7, RZ, RZ, 0x40080000 ;  /* 0x40080000ff077424 */ /* 0x000fe200078e00ff */
[----:B------:R-:W-:Y:S01]  /*0240*/  UMOV UR5, 0x402921fb ;  /* 0x402921fb00057882 */ /* 0x000fe20000000000 */
[----:B------:R-:W-:Y:S01]  /*0250*/  IMAD.MOV.U32 R2, RZ, RZ, 0x1 ;  /* 0x00000001ff027424 */ /* 0x000fe200078e00ff */
[----:B------:R-:W-:-:S10]  /*0260*/  DMUL R12, R12, UR4 ;  /* 0x000000040c0c7c28 */ /* 0x000fd40008000000 */
[----:B------:R-:W-:Y:S01]  /*0270*/  FSETP.GEU.AND P1, PT, |R13|, 6.5827683646048100446e-37, PT ;  /* 0x036000000d00780b */ /* 0x000fe20003f2e200 */
[----:B0-----:R-:W-:-:S08]  /*0280*/  DFMA R4, R2, -R6, 1 ;  /* 0x3ff000000204742b */ /* 0x001fd00000000806 */
[----:B------:R-:W-:-:S08]  /*0290*/  DFMA R4, R4, R4, R4 ;  /* 0x000000040404722b */ /* 0x000fd00000000004 */
[----:B------:R-:W-:-:S08]  /*02a0*/  DFMA R4, R2, R4, R2 ;  /* 0x000000040204722b */ /* 0x000fd00000000002 */
[----:B------:R-:W-:-:S08]  /*02b0*/  DFMA R2, R4, -R6, 1 ;  /* 0x3ff000000402742b */ /* 0x000fd00000000806 */
[----:B------:R-:W-:-:S08]  /*02c0*/  DFMA R2, R4, R2, R4 ;  /* 0x000000020402722b */ /* 0x000fd00000000004 */
[----:B------:R-:W-:-:S08]  /*02d0*/  DMUL R4, R12, R2 ;  /* 0x000000020c047228 */ /* 0x000fd00000000000 */
[----:B------:R-:W-:-:S08]  /*02e0*/  DFMA R6, R4, -3, R12 ;  /* 0xc00800000406782b */ /* 0x000fd0000000000c */
[----:B------:R-:W-:-:S10]  /*02f0*/  DFMA R2, R2, R6, R4 ;  /* 0x000000060202722b */ /* 0x000fd40000000004 */
[----:B------:R-:W-:-:S05]  /*0300*/  FFMA R0, RZ, 2.125, R3 ;  /* 0x40080000ff007823 */ /* 0x000fca0000000003 */
[----:B------:R-:W-:-:S13]  /*0310*/  FSETP.GT.AND P0, PT, |R0|, 1.469367938527859385e-39, PT ;  /* 0x001000000000780b */ /* 0x000fda0003f04200 */
[----:B------:R-:W-:Y:S05]  /*0320*/  @P0 BRA P1, `(.L_x_97) ;  /* 0x0000000000200947 */ /* 0x000fea0000800000 */
[----:B------:R-:W-:Y:S01]  /*0330*/  IMAD.MOV.U32 R24, RZ, RZ, R12 ;  /* 0x000000ffff187224 */ /* 0x000fe200078e000c */
[----:B------:R-:W-:Y:S01]  /*0340*/  MOV R18, 0x390 ;  /* 0x0000039000127802 */ /* 0x000fe20000000f00 */
[----:B------:R-:W-:Y:S02]  /*0350*/  IMAD.MOV.U32 R25, RZ, RZ, R13 ;  /* 0x000000ffff197224 */ /* 0x000fe400078e000d */
[----:B------:R-:W-:Y:S02]  /*0360*/  IMAD.MOV.U32 R16, RZ, RZ, RZ ;  /* 0x000000ffff107224 */ /* 0x000fe400078e00ff */
[----:B------:R-:W-:-:S07]  /*0370*/  IMAD.MOV.U32 R19, RZ, RZ, 0x40080000 ;  /* 0x40080000ff137424 */ /* 0x000fce00078e00ff */
[----:B------:R-:W-:Y:S05]  /*0380*/  CALL.REL.NOINC `($__internal_4_$__cuda_sm20_div_rn_f64_full) ;  /* 0x0000001800ac7944 */ /* 0x000fea0003c00000 */
[----:B------:R-:W-:Y:S02]  /*0390*/  IMAD.MOV.U32 R2, RZ, RZ, R16 ;  /* 0x000000ffff027224 */ /* 0x000fe400078e0010 */
[----:B------:R-:W-:-:S07]  /*03a0*/  IMAD.MOV.U32 R3, RZ, RZ, R17 ;  /* 0x000000ffff037224 */ /* 0x000fce00078e0011 */
.L_x_97:
[----:B------:R-:W0:Y:S01]  /*03b0*/  LDC R0, c[0x0][0x390] ;  /* 0x0000e400ff007b82 */ /* 0x000e220000000800 */
[----:B------:R-:W1:Y:S01]  /*03c0*/  LDCU.64 UR10, c[0x0][0x3a8] ;  /* 0x00007500ff0a77ac */ /* 0x000e620008000a00 */
[----:B------:R-:W2:Y:S01]  /*03d0*/  LDCU.64 UR6, c[0x0][0x388] ;  /* 0x00007100ff0677ac */ /* 0x000ea20008000a00 */
[----:B------:R-:W3:Y:S01]  /*03e0*/  LDCU.64 UR8, c[0x0][0x358] ;  /* 0x00006b00ff0877ac */ /* 0x000ee20008000a00 */
[----:B------:R-:W4:Y:S01]  /*03f0*/  LDCU UR18, c[0x0][0x38c] ;  /* 0x00007180ff1277ac */ /* 0x000f220008000800 */
[----:B------:R-:W0:Y:S01]  /*0400*/  LDCU UR19, c[0x0][0x388] ;  /* 0x00007100ff1377ac */ /* 0x000e220008000800 */
[----:B------:R-:W0:Y:S02]  /*0410*/  LDCU.64 UR12, c[0x0][0x398] ;  /* 0x00007300ff0c77ac */ /* 0x000e240008000a00 */
[----:B0-----:R0:W1:Y:S01]  /*0420*/  I2F.F64 R14, R0 ;  /* 0x00000000000e7312 */ /* 0x0010620000201c00 */
[----:B------:R-:W-:Y:S01]  /*0430*/  LEA.HI R4, R0, R0, RZ, 0x1 ;  /* 0x0000000000047211 */ /* 0x000fe200078f08ff */
[----:B--2---:R-:W-:-:S02]  /*0440*/  ULEA.HI UR4, UR6, UR6, URZ, 0x1 ;  /* 0x0000000606047291 */ /* 0x004fc4000f8f08ff */
[----:B------:R-:W-:Y:S01]  /*0450*/  ULEA.HI UR5, UR7, UR7, URZ, 0x1 ;  /* 0x0000000707057291 */ /* 0x000fe2000f8f08ff */
[----:B------:R-:W-:Y:S01]  /*0460*/  SHF.R.S32.HI R4, RZ, 0x1, R4 ;  /* 0x00000001ff047819 */ /* 0x000fe20000011404 */
[----:B------:R-:W2:Y:S03]  /*0470*/  LDCU.64 UR14, c[0x0][0x3a0] ;  /* 0x00007400ff0e77ac */ /* 0x000ea60008000a00 */
[----:B------:R-:W-:Y:S01]  /*0480*/  LOP3.LUT R10, RZ, R4, RZ, 0x33, !PT ;  /* 0x00000004ff0a7212 */ /* 0x000fe200078e33ff */
[----:B0-----:R-:W-:Y:S01]  /*0490*/  VIADD R0, R4, 0x1 ;  /* 0x0000000104007836 */ /* 0x001fe20000000000 */
[----:B------:R-:W0:Y:S03]  /*04a0*/  LDCU.64 UR16, c[0x4][0x8] ;  /* 0x01000100ff1077ac */ /* 0x000e260008000a00 */
[----:B------:R-:W-:Y:S01]  /*04b0*/  IMAD R10, R10, UR7, RZ ;  /* 0x000000070a0a7c24 */ /* 0x000fe2000f8e02ff */
[----:B-1----:R-:W-:Y:S01]  /*04c0*/  DMUL R14, R14, UR10 ;  /* 0x0000000a0e0e7c28 */ /* 0x002fe20008000000 */
[----:B------:R-:W-:-:S02]  /*04d0*/  USHF.R.S32.HI UR4, URZ, 0x1, UR4 ;  /* 0x00000001ff047899 */ /* 0x000fc40008011404 */
[----:B---34-:R-:W-:-:S12]  /*04e0*/  USHF.R.S32.HI UR5, URZ, 0x1, UR5 ;  /* 0x00000001ff057899 */ /* 0x018fd80008011405 */
.L_x_119:
[----:B------:R-:W-:Y:S01]  /*04f0*/  IMAD R8, R0, UR18, RZ ;  /* 0x0000001200087c24 */ /* 0x000fe2000f8e02ff */
[-C--:B------:R-:W-:Y:S01]  /*0500*/  IABS R17, R0.reuse ;  /* 0x0000000000117213 */ /* 0x080fe20000000000 */
[----:B------:R-:W-:Y:S01]  /*0510*/  IMAD.MOV.U32 R4, RZ, RZ, RZ ;  /* 0x000000ffff047224 */ /* 0x000fe200078e00ff */
[----:B------:R-:W-:Y:S01]  /*0520*/  IABS R22, R0 ;  /* 0x0000000000167213 */ /* 0x000fe20000000000 */
[----:B------:R-:W-:Y:S01]  /*0530*/  BSSY.RECONVERGENT B0, `(.L_x_98) ;  /* 0x0000051000007945 */ /* 0x000fe20003800200 */
[-C--:B------:R-:W-:Y:S02]  /*0540*/  IABS R16, R8.reuse ;  /* 0x0000000800107213 */ /* 0x080fe40000000000 */
[----:B------:R-:W-:Y:S01]  /*0550*/  IABS R9, R8 ;  /* 0x0000000800097213 */ /* 0x000fe20000000000 */
[----:B------:R-:W-:Y:S01]  /*0560*/  IMAD.MOV R22, RZ, RZ, -R22 ;  /* 0x000000ffff167224 */ /* 0x000fe200078e0a16 */
[----:B------:R-:W1:Y:S03]  /*0570*/  I2F.RP R6, R16 ;  /* 0x0000001000067306 */ /* 0x000e660000209400 */
[----:B------:R-:W-:-:S05]  /*0580*/  IMAD.MOV R9, RZ, RZ, -R9 ;  /* 0x000000ffff097224 */ /* 0x000fca00078e0a09 */
[----:B-1----:R-:W1:Y:S02]  /*0590*/  MUFU.RCP R6, R6 ;  /* 0x0000000600067308 */ /* 0x002e640000001000 */
[----:B-1----:R-:W-:Y:S01]  /*05a0*/  VIADD R5, R6, 0xffffffe ;  /* 0x0ffffffe06057836 */ /* 0x002fe20000000000 */
[----:B------:R-:W-:-:S05]  /*05b0*/  IABS R6, R11 ;  /* 0x0000000b00067213 */ /* 0x000fca0000000000 */
[----:B------:R-:W1:Y:S02]  /*05c0*/  F2I.FTZ.U32.TRUNC.NTZ R5, R5 ;  /* 0x0000000500057305 */ /* 0x000e64000021f000 */
[----:B-1----:R-:W-:-:S04]  /*05d0*/  IMAD.MOV R7, RZ, RZ, -R5 ;  /* 0x000000ffff077224 */ /* 0x002fc800078e0a05 */
[----:B------:R-:W-:-:S04]  /*05e0*/  IMAD R7, R7, R16, RZ ;  /* 0x0000001007077224 */ /* 0x000fc800078e02ff */
[----:B------:R-:W-:-:S04]  /*05f0*/  IMAD.HI.U32 R7, R5, R7, R4 ;  /* 0x0000000705077227 */ /* 0x000fc800078e0004 */
[----:B------:R-:W-:Y:S02]  /*0600*/  IMAD.MOV.U32 R4, RZ, RZ, R17 ;  /* 0x000000ffff047224 */ /* 0x000fe400078e0011 */
[----:B------:R-:W-:Y:S02]  /*0610*/  IMAD.HI.U32 R5, R7, R6, RZ ;  /* 0x0000000607057227 */ /* 0x000fe400078e00ff */
[----:B------:R-:W1:Y:S02]  /*0620*/  I2F.RP R20, R4 ;  /* 0x0000000400147306 */ /* 0x000e640000209400 */
[----:B------:R-:W-:-:S05]  /*0630*/  IMAD R9, R5, R9, R6 ;  /* 0x0000000905097224 */ /* 0x000fca00078e0206 */
[----:B------:R-:W-:Y:S01]  /*0640*/  ISETP.GT.U32.AND P1, PT, R16, R9, PT ;  /* 0x000000091000720c */ /* 0x000fe20003f24070 */
[----:B------:R-:W3:Y:S08]  /*0650*/  I2F.F64 R6, UR19 ;  /* 0x0000001300067d12 */ /* 0x000ef00008201c00 */
[----:B-1----:R-:W1:Y:S04]  /*0660*/  MUFU.RCP R20, R20 ;  /* 0x0000001400147308 */ /* 0x002e680000001000 */
[----:B------:R-:W-:-:S02]  /*0670*/  @!P1 IMAD.IADD R9, R9, 0x1, -R16 ;  /* 0x0000000109099824 */ /* 0x000fc400078e0a10 */
[----:B------:R-:W-:Y:S01]  /*0680*/  @!P1 VIADD R5, R5, 0x1 ;  /* 0x0000000105059836 */ /* 0x000fe20000000000 */
[----:B---3--:R-:W-:Y:S01]  /*0690*/  DMUL R6, R6, UR12 ;  /* 0x0000000c06067c28 */ /* 0x008fe20008000000 */
[----:B------:R-:W-:Y:S02]  /*06a0*/  ISETP.NE.AND P1, PT, R8, RZ, PT ;  /* 0x000000ff0800720c */ /* 0x000fe40003f25270 */
[----:B------:R-:W-:Y:S01]  /*06b0*/  ISETP.GE.U32.AND P0, PT, R9, R16, PT ;  /* 0x000000100900720c */ /* 0x000fe20003f06070 */
[----:B------:R-:W-:Y:S01]  /*06c0*/  IMAD.MOV.U32 R16, RZ, RZ, 0x1 ;  /* 0x00000001ff107424 */ /* 0x000fe200078e00ff */
[----:B------:R-:W-:Y:S01]  /*06d0*/  LOP3.LUT R9, R11, R8, RZ, 0x3c, !PT ;  /* 0x000000080b097212 */ /* 0x000fe200078e3cff */
[----:B------:R-:W3:Y:S03]  /*06e0*/  MUFU.RCP64H R17, R7 ;  /* 0x0000000700117308 */ /* 0x000ee60000001800 */
[----:B------:R-:W-:Y:S01]  /*06f0*/  ISETP.GE.AND P2, PT, R9, RZ, PT ;  /* 0x000000ff0900720c */ /* 0x000fe20003f46270 */
[----:B-1----:R-:W-:-:S04]  /*0700*/  VIADD R18, R20, 0xffffffe ;  /* 0x0ffffffe14127836 */ /* 0x002fc80000000000 */
[----:B------:R1:W4:Y:S02]  /*0710*/  F2I.FTZ.U32.TRUNC.NTZ R19, R18 ;  /* 0x0000001200137305 */ /* 0x000324000021f000 */
[----:B------:R-:W-:-:S06]  /*0720*/  @P0 VIADD R5, R5, 0x1 ;  /* 0x0000000105050836 */ /* 0x000fcc0000000000 */
[----:B------:R-:W-:Y:S01]  /*0730*/  @!P2 IMAD.MOV R5, RZ, RZ, -R5 ;  /* 0x000000ffff05a224 */ /* 0x000fe200078e0a05 */
[----:B------:R-:W-:Y:S01]  /*0740*/  @!P1 LOP3.LUT R5, RZ, R8, RZ, 0x33, !PT ;  /* 0x00000008ff059212 */ /* 0x000fe200078e33ff */
[----:B---3--:R-:W-:Y:S01]  /*0750*/  DFMA R20, -R6, R16, 1 ;  /* 0x3ff000000614742b */ /* 0x008fe20000000110 */
[----:B-1----:R-:W-:Y:S02]  /*0760*/  IMAD.MOV.U32 R18, RZ, RZ, RZ ;  /* 0x000000ffff127224 */ /* 0x002fe400078e00ff */
[C---:B------:R-:W-:Y:S01]  /*0770*/  ISETP.GT.AND P0, PT, R5.reuse, UR4, PT ;  /* 0x0000000405007c0c */ /* 0x040fe2000bf04270 */
[----:B------:R-:W-:Y:S02]  /*0780*/  IMAD R9, R5, R10, R11 ;  /* 0x0000000a05097224 */ /* 0x000fe400078e020b */
[----:B----4-:R-:W-:Y:S02]  /*0790*/  IMAD.MOV R23, RZ, RZ, -R19 ;  /* 0x000000ffff177224 */ /* 0x010fe400078e0a13 */
[----:B------:R-:W-:Y:S01]  /*07a0*/  DFMA R20, R20, R20, R20 ;  /* 0x000000141414722b */ /* 0x000fe20000000014 */
[----:B------:R-:W-:Y:S01]  /*07b0*/  IABS R8, R9 ;  /* 0x0000000900087213 */ /* 0x000fe20000000000 */
[----:B------:R-:W-:-:S04]  /*07c0*/  IMAD R23, R23, R4, RZ ;  /* 0x0000000417177224 */ /* 0x000fc800078e02ff */
[----:B------:R-:W-:Y:S02]  /*07d0*/  IMAD.HI.U32 R18, R19, R23, R18 ;  /* 0x0000001713127227 */ /* 0x000fe400078e0012 */
[----:B------:R-:W-:Y:S01]  /*07e0*/  @P0 IADD3 R5, PT, PT, -R5, UR19, RZ ;  /* 0x0000001305050c10 */ /* 0x000fe2000fffe1ff */
[----:B------:R-:W-:Y:S01]  /*07f0*/  DFMA R20, R16, R20, R16 ;  /* 0x000000141014722b */ /* 0x000fe20000000010 */
[----:B------:R-:W-:Y:S02]  /*0800*/  IMAD.MOV.U32 R23, RZ, RZ, R8 ;  /* 0x000000ffff177224 */ /* 0x000fe400078e0008 */
[----:B------:R-:W-:Y:S01]  /*0810*/  IMAD.MOV.U32 R16, RZ, RZ, R22 ;  /* 0x000000ffff107224 */ /* 0x000fe200078e0016 */
[----:B------:R-:W1:Y:S01]  /*0820*/  I2F.F64 R24, R5 ;  /* 0x0000000500187312 */ /* 0x000e620000201c00 */
[----:B------:R-:W-:-:S04]  /*0830*/  IMAD.HI.U32 R8, R18, R23, RZ ;  /* 0x0000001712087227 */ /* 0x000fc800078e00ff */
[----:B------:R-:W-:Y:S01]  /*0840*/  IMAD R23, R8, R16, R23 ;  /* 0x0000001008177224 */ /* 0x000fe200078e0217 */
[----:B------:R-:W-:Y:S01]  /*0850*/  DFMA R16, -R6, R20, 1 ;  /* 0x3ff000000610742b */ /* 0x000fe20000000114 */
[----:B------:R-:W-:-:S03]  /*0860*/  IMAD.MOV.U32 R18, RZ, RZ, 0x401921fb ;  /* 0x401921fbff127424 */ /* 0x000fc600078e00ff */
[----:B------:R-:W-:Y:S02]  /*0870*/  ISETP.GT.U32.AND P1, PT, R4, R23, PT ;  /* 0x000000170400720c */ /* 0x000fe40003f24070 */
[----:B------:R-:W-:Y:S01]  /*0880*/  FSEL R19, -R18, 2.3926990032196044922, P0 ;  /* 0x401921fb12137808 */ /* 0x000fe20000000100 */
[----:B------:R-:W-:Y:S01]  /*0890*/  IMAD.MOV.U32 R18, RZ, RZ, 0x54442d18 ;  /* 0x54442d18ff127424 */ /* 0x000fe200078e00ff */
[----:B------:R-:W-:-:S05]  /*08a0*/  DFMA R16, R20, R16, R20 ;  /* 0x000000101410722b */ /* 0x000fca0000000014 */
[----:B-1----:R-:W-:-:S04]  /*08b0*/  DMUL R24, R24, R18 ;  /* 0x0000001218187228 */ /* 0x002fc80000000000 */
[----:B------:R-:W-:Y:S02]  /*08c0*/  @!P1 IMAD.IADD R23, R23, 0x1, -R4 ;  /* 0x0000000117179824 */ /* 0x000fe400078e0a04 */
[----:B------:R-:W-:Y:S01]  /*08d0*/  @!P1 VIADD R8, R8, 0x1 ;  /* 0x0000000108089836 */ /* 0x000fe20000000000 */
[----:B------:R-:W-:Y:S01]  /*08e0*/  ISETP.NE.AND P1, PT, R0, RZ, PT ;  /* 0x000000ff0000720c */ /* 0x000fe20003f25270 */
[----:B------:R-:W-:Y:S01]  /*08f0*/  DMUL R18, R24, R16 ;  /* 0x0000001018127228 */ /* 0x000fe20000000000 */
[----:B------:R-:W-:Y:S02]  /*0900*/  ISETP.GE.U32.AND P0, PT, R23, R4, PT ;  /* 0x000000041700720c */ /* 0x000fe40003f06070 */
[----:B------:R-:W-:-:S04]  /*0910*/  LOP3.LUT R4, R9, R0, RZ, 0x3c, !PT ;  /* 0x0000000009047212 */ /* 0x000fc800078e3cff */
[----:B------:R-:W-:Y:S01]  /*0920*/  ISETP.GE.AND P2, PT, R4, RZ, PT ;  /* 0x000000ff0400720c */ /* 0x000fe20003f46270 */
[----:B------:R-:W-:-:S06]  /*0930*/  DFMA R4, -R6, R18, R24 ;  /* 0x000000120604722b */ /* 0x000fcc0000000118 */
[----:B------:R-:W-:Y:S02]  /*0940*/  @P0 VIADD R8, R8, 0x1 ;  /* 0x0000000108080836 */ /* 0x000fe40000000000 */
[----:B------:R-:W-:-:S04]  /*0950*/  DFMA R4, R16, R4, R18 ;  /* 0x000000041004722b */ /* 0x000fc80000000012 */
[----:B------:R-:W-:Y:S01]  /*0960*/  @!P2 IMAD.MOV R8, RZ, RZ, -R8 ;  /* 0x000000ffff08a224 */ /* 0x000fe200078e0a08 */
[----:B------:R-:W-:Y:S02]  /*0970*/  @!P1 LOP3.LUT R8, RZ, R0, RZ, 0x33, !PT ;  /* 0x00000000ff089212 */ /* 0x000fe400078e33ff */
[----:B------:R-:W-:-:S03]  /*0980*/  FSETP.GEU.AND P1, PT, |R25|, 6.5827683646048100446e-37, PT ;  /* 0x036000001900780b */ /* 0x000fc60003f2e200 */
[----:B------:R-:W-:Y:S01]  /*0990*/  FFMA R16, RZ, R7, R5 ;  /* 0x00000007ff107223 */ /* 0x000fe20000000005 */
[----:B------:R-:W-:-:S04]  /*09a0*/  IMAD.MOV R28, RZ, RZ, -R8 ;  /* 0x000000ffff1c7224 */ /* 0x000fc800078e0a08 */
[----:B------:R-:W-:Y:S01]  /*09b0*/  FSETP.GT.AND P0, PT, |R16|, 1.469367938527859385e-39, PT ;  /* 0x001000001000780b */ /* 0x000fe20003f04200 */
[----:B------:R-:W-:-:S12]  /*09c0*/  IMAD R28, R0, R28, R9 ;  /* 0x0000001c001c7224 */ /* 0x000fd800078e0209 */
[----:B------:R-:W-:Y:S05]  /*09d0*/  @P0 BRA P1, `(.L_x_99) ;  /* 0x0000000000180947 */ /* 0x000fea0000800000 */
[----:B------:R-:W-:Y:S01]  /*09e0*/  IMAD.MOV.U32 R16, RZ, RZ, R6 ;  /* 0x000000ffff107224 */ /* 0x000fe200078e0006 */
[----:B------:R-:W-:Y:S01]  /*09f0*/  MOV R18, 0xa20 ;  /* 0x00000a2000127802 */ /* 0x000fe20000000f00 */
[----:B------:R-:W-:-:S07]  /*0a00*/  IMAD.MOV.U32 R19, RZ, RZ, R7 ;  /* 0x000000ffff137224 */ /* 0x000fce00078e0007 */
[----:B0-2---:R-:W-:Y:S05]  /*0a10*/  CALL.REL.NOINC `($__internal_4_$__cuda_sm20_div_rn_f64_full) ;  /* 0x0000001400087944 */ /* 0x005fea0003c00000 */
[----:B------:R-:W-:Y:S02]  /*0a20*/  IMAD.MOV.U32 R4, RZ, RZ, R16 ;  /* 0x000000ffff047224 */ /* 0x000fe400078e0010 */
[----:B------:R-:W-:-:S07]  /*0a30*/  IMAD.MOV.U32 R5, RZ, RZ, R17 ;  /* 0x000000ffff057224 */ /* 0x000fce00078e0011 */
.L_x_99:
[----:B0-2---:R-:W-:Y:S05]  /*0a40*/  BSYNC.RECONVERGENT B0 ;  /* 0x0000000000007941 */ /* 0x005fea0003800200 */
.L_x_98:
[----:B------:R-:W0:Y:S01]  /*0a50*/  I2F.F64 R16, UR18 ;  /* 0x0000001200107d12 */ /* 0x000e220008201c00 */
[----:B------:R-:W-:Y:S01]  /*0a60*/  IMAD.MOV.U32 R6, RZ, RZ, 0x1 ;  /* 0x00000001ff067424 */ /* 0x000fe200078e00ff */
[----:B------:R-:W-:Y:S01]  /*0a70*/  ISETP.GT.AND P0, PT, R8, UR5, PT ;  /* 0x0000000508007c0c */ /* 0x000fe2000bf04270 */
[----:B------:R-:W-:Y:S01]  /*0a80*/  IMAD.MOV.U32 R20, RZ, RZ, 0x401921fb ;  /* 0x401921fbff147424 */ /* 0x000fe200078e00ff */
[----:B------:R-:W-:Y:S04]  /*0a90*/  BSSY.RECONVERGENT B0, `(.L_x_100) ;  /* 0x0000019000007945 */ /* 0x000fe80003800200 */
[----:B------:R-:W-:Y:S01]  /*0aa0*/  FSEL R21, -R20, 2.3926990032196044922, P0 ;  /* 0x401921fb14157808 */ /* 0x000fe20000000100 */
[----:B------:R-:W-:Y:S01]  /*0ab0*/  IMAD.MOV.U32 R20, RZ, RZ, 0x54442d18 ;  /* 0x54442d18ff147424 */ /* 0x000fe200078e00ff */
[----:B0-----:R-:W-:-:S05]  /*0ac0*/  DMUL R16, R16, UR14 ;  /* 0x0000000e10107c28 */ /* 0x001fca0008000000 */
[----:B------:R-:W-:Y:S01]  /*0ad0*/  @P0 IADD3 R8, PT, PT, -R8, UR18, RZ ;  /* 0x0000001208080c10 */ /* 0x000fe2000fffe1ff */
[----:B------:R-:W0:Y:S08]  /*0ae0*/  MUFU.RCP64H R7, R17 ;  /* 0x0000001100077308 */ /* 0x000e300000001800 */
[----:B------:R-:W1:Y:S01]  /*0af0*/  I2F.F64 R8, R8 ;  /* 0x0000000800087312 */ /* 0x000e620000201c00 */
[----:B0-----:R-:W-:-:S02]  /*0b00*/  DFMA R18, -R16, R6, 1 ;  /* 0x3ff000001012742b */ /* 0x001fc40000000106 */
[----:B-1----:R-:W-:-:S06]  /*0b10*/  DMUL R24, R8, R20 ;  /* 0x0000001408187228 */ /* 0x002fcc0000000000 */
[----:B------:R-:W-:-:S08]  /*0b20*/  DFMA R18, R18, R18, R18 ;  /* 0x000000121212722b */ /* 0x000fd00000000012 */
[----:B------:R-:W-:Y:S01]  /*0b30*/  DFMA R18, R6, R18, R6 ;  /* 0x000000120612722b */ /* 0x000fe20000000006 */
[----:B------:R-:W-:-:S07]  /*0b40*/  FSETP.GEU.AND P1, PT, |R25|, 6.5827683646048100446e-37, PT ;  /* 0x036000001900780b */ /* 0x000fce0003f2e200 */
        /* <DEDUP_REMOVED lines=9> */
[----:B------:R-:W-:-:S07]  /*0be0*/  MOV R18, 0xc00 ;  /* 0x00000c0000127802 */ /* 0x000fce0000000f00 */
[----:B------:R-:W-:Y:S05]  /*0bf0*/  CALL.REL.NOINC `($__internal_4_$__cuda_sm20_div_rn_f64_full) ;  /* 0x0000001000907944 */ /* 0x000fea0003c00000 */
[----:B------:R-:W-:Y:S02]  /*0c00*/  IMAD.MOV.U32 R6, RZ, RZ, R16 ;  /* 0x000000ffff067224 */ /* 0x000fe400078e0010 */
[----:B------:R-:W-:-:S07]  /*0c10*/  IMAD.MOV.U32 R7, RZ, RZ, R17 ;  /* 0x000000ffff077224 */ /* 0x000fce00078e0011 */
.L_x_101:
[----:B------:R-:W-:Y:S05]  /*0c20*/  BSYNC.RECONVERGENT B0 ;  /* 0x0000000000007941 */ /* 0x000fea0003800200 */
.L_x_100:
[----:B------:R-:W0:Y:S01]  /*0c30*/  MUFU.RCP64H R9, R15 ;  /* 0x0000000f00097308 */ /* 0x000e220000001800 */
[----:B------:R-:W-:Y:S01]  /*0c40*/  IMAD.MOV.U32 R8, RZ, RZ, 0x1 ;  /* 0x00000001ff087424 */ /* 0x000fe200078e00ff */
[----:B------:R-:W-:Y:S01]  /*0c50*/  UMOV UR6, 0x54442d18 ;  /* 0x54442d1800067882 */ /* 0x000fe20000000000 */
[----:B------:R-:W-:Y:S01]  /*0c60*/  UMOV UR7, 0x401921fb ;  /* 0x401921fb00077882 */ /* 0x000fe20000000000 */
[----:B------:R-:W-:Y:S04]  /*0c70*/  BSSY.RECONVERGENT B0, `(.L_x_102) ;  /* 0x0000015000007945 */ /* 0x000fe80003800200 */
[----:B------:R-:W1:Y:S01]  /*0c80*/  I2F.F64 R28, R28 ;  /* 0x0000001c001c7312 */ /* 0x000e620000201c00 */
[----:B0-----:R-:W-:Y:S02]  /*0c90*/  DFMA R16, R8, -R14, 1 ;  /* 0x3ff000000810742b */ /* 0x001fe4000000080e */
[----:B-1----:R-:W-:-:S06]  /*0ca0*/  DMUL R24, R28, UR6 ;  /* 0x000000061c187c28 */ /* 0x002fcc0008000000 */
[----:B------:R-:W-:-:S08]  /*0cb0*/  DFMA R16, R16, R16, R16 ;  /* 0x000000101010722b */ /* 0x000fd00000000010 */
[----:B------:R-:W-:Y:S01]  /*0cc0*/  DFMA R16, R8, R16, R8 ;  /* 0x000000100810722b */ /* 0x000fe20000000008 */
[----:B------:R-:W-:-:S07]  /*0cd0*/  FSETP.GEU.AND P1, PT, |R25|, 6.5827683646048100446e-37, PT ;  /* 0x036000001900780b */ /* 0x000fce0003f2e200 */
[----:B------:R-:W-:-:S08]  /*0ce0*/  DFMA R8, R16, -R14, 1 ;  /* 0x3ff000001008742b */ /* 0x000fd0000000080e */
[----:B------:R-:W-:-:S08]  /*0cf0*/  DFMA R8, R16, R8, R16 ;  /* 0x000000081008722b */ /* 0x000fd00000000010 */
[----:B------:R-:W-:-:S08]  /*0d00*/  DMUL R16, R24, R8 ;  /* 0x0000000818107228 */ /* 0x000fd00000000000 */
[----:B------:R-:W-:-:S08]  /*0d10*/  DFMA R18, R16, -R14, R24 ;  /* 0x8000000e1012722b */ /* 0x000fd00000000018 */
[----:B------:R-:W-:-:S10]  /*0d20*/  DFMA R8, R8, R18, R16 ;  /* 0x000000120808722b */ /* 0x000fd40000000010 */
[----:B------:R-:W-:-:S05]  /*0d30*/  FFMA R16, RZ, R15, R9 ;  /* 0x0000000fff107223 */ /* 0x000fca0000000009 */
[----:B------:R-:W-:-:S13]  /*0d40*/  FSETP.GT.AND P0, PT, |R16|, 1.469367938527859385e-39, PT ;  /* 0x001000001000780b */ /* 0x000fda0003f04200 */
[----:B------:R-:W-:Y:S05]  /*0d50*/  @P0 BRA P1, `(.L_x_103) ;  /* 0x0000000000180947 */ /* 0x000fea0000800000 */
[----:B------:R-:W-:Y:S01]  /*0d60*/  IMAD.MOV.U32 R16, RZ, RZ, R14 ;  /* 0x000000ffff107224 */ /* 0x000fe200078e000e */
[----:B------:R-:W-:Y:S01]  /*0d70*/  MOV R18, 0xda0 ;  /* 0x00000da000127802 */ /* 0x000fe20000000f00 */
[----:B------:R-:W-:-:S07]  /*0d80*/  IMAD.MOV.U32 R19, RZ, RZ, R15 ;  /* 0x000000ffff137224 */ /* 0x000fce00078e000f */
[----:B------:R-:W-:Y:S05]  /*0d90*/  CALL.REL.NOINC `($__internal_4_$__cuda_sm20_div_rn_f64_full) ;  /* 0x0000001000287944 */ /* 0x000fea0003c00000 */
[----:B------:R-:W-:Y:S02]  /*0da0*/  IMAD.MOV.U32 R8, RZ, RZ, R16 ;  /* 0x000000ffff087224 */ /* 0x000fe400078e0010 */
[----:B------:R-:W-:-:S07]  /*0db0*/  IMAD.MOV.U32 R9, RZ, RZ, R17 ;  /* 0x000000ffff097224 */ /* 0x000fce00078e0011 */
.L_x_103:
[----:B------:R-:W-:Y:S05]  /*0dc0*/  BSYNC.RECONVERGENT B0 ;  /* 0x0000000000007941 */ /* 0x000fea0003800200 */
.L_x_102:
[----:B------:R-:W-:Y:S01]  /*0dd0*/  DMUL R16, R6, R6 ;  /* 0x0000000606107228 */ /* 0x000fe20000000000 */
[----:B------:R-:W-:Y:S01]  /*0de0*/  IMAD.MOV.U32 R22, RZ, RZ, 0x0 ;  /* 0x00000000ff167424 */ /* 0x000fe200078e00ff */
[----:B------:R-:W-:Y:S01]  /*0df0*/  BSSY.RECONVERGENT B0, `(.L_x_104) ;  /* 0x0000014000007945 */ /* 0x000fe20003800200 */
[----:B------:R-:W-:-:S05]  /*0e00*/  IMAD.MOV.U32 R23, RZ, RZ, 0x3fd80000 ;  /* 0x3fd80000ff177424 */ /* 0x000fca00078e00ff */
[----:B------:R-:W-:-:S08]  /*0e10*/  DFMA R16, R4, R4, R16 ;  /* 0x000000040410722b */ /* 0x000fd00000000010 */
[----:B------:R-:W-:-:S06]  /*0e20*/  DFMA R16, R8, R8, R16 ;  /* 0x000000080810722b */ /* 0x000fcc0000000010 */
[----:B------:R-:W0:Y:S04]  /*0e30*/  MUFU.RSQ64H R21, R17 ;  /* 0x0000001100157308 */ /* 0x000e280000001c00 */
[----:B------:R-:W-:-:S05]  /*0e40*/  VIADD R20, R17, 0xfcb00000 ;  /* 0xfcb0000011147836 */ /* 0x000fca0000000000 */
[----:B------:R-:W-:Y:S01]  /*0e50*/  ISETP.GE.U32.AND P0, PT, R20, 0x7ca00000, PT ;  /* 0x7ca000001400780c */ /* 0x000fe20003f06070 */
[----:B0-----:R-:W-:-:S08]  /*0e60*/  DMUL R18, R20, R20 ;  /* 0x0000001414127228 */ /* 0x001fd00000000000 */
[----:B------:R-:W-:-:S08]  /*0e70*/  DFMA R18, R16, -R18, 1 ;  /* 0x3ff000001012742b */ /* 0x000fd00000000812 */
[----:B------:R-:W-:Y:S02]  /*0e80*/  DFMA R22, R18, R22, 0.5 ;  /* 0x3fe000001216742b */ /* 0x000fe40000000016 */
[----:B------:R-:W-:-:S08]  /*0e90*/  DMUL R18, R20, R18 ;  /* 0x0000001214127228 */ /* 0x000fd00000000000 */
[----:B------:R-:W-:-:S08]  /*0ea0*/  DFMA R24, R22, R18, R20 ;  /* 0x000000121618722b */ /* 0x000fd00000000014 */
[----:B------:R-:W-:Y:S02]  /*0eb0*/  DMUL R26, R16, R24 ;  /* 0x00000018101a7228 */ /* 0x000fe40000000000 */
[----:B------:R-:W-:Y:S02]  /*0ec0*/  VIADD R23, R25, 0xfff00000 ;  /* 0xfff0000019177836 */ /* 0x000fe40000000000 */
[----:B------:R-:W-:-:S04]  /*0ed0*/  IMAD.MOV.U32 R22, RZ, RZ, R24 ;  /* 0x000000ffff167224 */ /* 0x000fc800078e0018 */
[----:B------:R-:W-:-:S08]  /*0ee0*/  DFMA R32, R26, -R26, R16 ;  /* 0x8000001a1a20722b */ /* 0x000fd00000000010 */
[----:B------:R-:W-:Y:S01]  /*0ef0*/  DFMA R28, R32, R22, R26 ;  /* 0x00000016201c722b */ /* 0x000fe2000000001a */
[----:B------:R-:W-:Y:S10]  /*0f00*/  @!P0 BRA `(.L_x_105) ;  /* 0x0000000000088947 */ /* 0x000ff40003800000 */
[----:B------:R-:W-:-:S07]  /*0f10*/  MOV R18, 0xf30 ;  /* 0x00000f3000127802 */ /* 0x000fce0000000f00 */
[----:B------:R-:W-:Y:S05]  /*0f20*/  CALL.REL.NOINC `($__internal_5_$__cuda_sm20_dsqrt_rn_f64_mediumpath_v1) ;  /* 0x0000001400347944 */ /* 0x000fea0003c00000 */
.L_x_105:
[----:B------:R-:W-:Y:S05]  /*0f30*/  BSYNC.RECONVERGENT B0 ;  /* 0x0000000000007941 */ /* 0x000fea0003800200 */
.L_x_104:
[----:B------:R-:W-:Y:S01]  /*0f40*/  DSETP.NEU.AND P0, PT, R16, RZ, PT ;  /* 0x000000ff1000722a */ /* 0x000fe20003f0d000 */
[----:B------:R-:W-:-:S13]  /*0f50*/  BSSY.RECONVERGENT B0, `(.L_x_106) ;  /* 0x00000c0000007945 */ /* 0x000fda0003800200 */
[----:B------:R-:W-:Y:S05]  /*0f60*/  @P0 BRA `(.L_x_107) ;  /* 0x0000000000300947 */ /* 0x000fea0003800000 */
[----:B------:R-:W0:Y:S02]  /*0f70*/  LDC.64 R4, c[0x0][0x380] ;  /* 0x0000e000ff047b82 */ /* 0x000e240000000a00 */
[----:B0-----:R-:W-:-:S05]  /*0f80*/  IMAD.WIDE R4, R11, 0x8, R4 ;  /* 0x000000080b047825 */ /* 0x001fca00078e0204 */
[----:B------:R1:W-:Y:S01]  /*0f90*/  STG.E.64 desc[UR8][R4.64], R2 ;  /* 0x0000000204007986 */ /* 0x0003e2000c101b08 */
[----:B------:R-:W-:-:S05]  /*0fa0*/  IMAD.WIDE R6, R30, 0x8, R4 ;  /* 0x000000081e067825 */ /* 0x000fca00078e0204 */
[----:B------:R1:W-:Y:S01]  /*0fb0*/  STG.E.64 desc[UR8][R6.64], R12 ;  /* 0x0000000c06007986 */ /* 0x0003e2000c101b08 */
[----:B------:R-:W-:-:S05]  /*0fc0*/  IMAD.WIDE R8, R30, 0x8, R6 ;  /* 0x000000081e087825 */ /* 0x000fca00078e0206 */
[----:B------:R1:W-:Y:S01]  /*0fd0*/  STG.E.64 desc[UR8][R8.64], RZ ;  /* 0x000000ff08007986 */ /* 0x0003e2000c101b08 */
[----:B------:R-:W-:-:S05]  /*0fe0*/  IMAD.WIDE R16, R30, 0x8, R8 ;  /* 0x000000081e107825 */ /* 0x000fca00078e0208 */
[----:B------:R1:W-:Y:S01]  /*0ff0*/  STG.E.64 desc[UR8][R16.64], RZ ;  /* 0x000000ff10007986 */ /* 0x0003e2000c101b08 */
[----:B------:R-:W-:-:S05]  /*1000*/  IMAD.WIDE R18, R30, 0x8, R16 ;  /* 0x000000081e127825 */ /* 0x000fca00078e0210 */
[----:B------:R1:W-:Y:S01]  /*1010*/  STG.E.64 desc[UR8][R18.64], RZ ;  /* 0x000000ff12007986 */ /* 0x0003e2000c101b08 */
[----:B------:R-:W-:Y:S05]  /*1020*/  BRA `(.L_x_108) ;  /* 0x0000000800c87947 */ /* 0x000fea0003800000 */
.L_x_107:
[----:B------:R-:W-:Y:S01]  /*1030*/  DSETP.NEU.AND P0, PT, |R28|, +INF , PT ;  /* 0x7ff000001c00742a */ /* 0x000fe20003f0d200 */
[----:B------:R-:W-:-:S13]  /*1040*/  BSSY.RECONVERGENT B1, `(.L_x_109) ;  /* 0x000001b000017945 */ /* 0x000fda0003800200 */
[----:B------:R-:W-:Y:S01]  /*1050*/  @!P0 DMUL R32, RZ, R28 ;  /* 0x0000001cff208228 */ /* 0x000fe20000000000 */
[----:B------:R-:W-:Y:S01]  /*1060*/  @!P0 IMAD.MOV.U32 R31, RZ, RZ, RZ ;  /* 0x000000ffff1f8224 */ /* 0x000fe200078e00ff */
[----:B------:R-:W-:Y:S09]  /*1070*/  @!P0 BRA `(.L_x_110) ;  /* 0x00000000005c8947 */ /* 0x000ff20003800000 */
[----:B------:R-:W-:Y:S01]  /*1080*/  UMOV UR6, 0x6dc9c883 ;  /* 0x6dc9c88300067882 */ /* 0x000fe20000000000 */
[----:B------:R-:W-:Y:S01]  /*1090*/  UMOV UR7, 0x3fe45f30 ;  /* 0x3fe45f3000077882 */ /* 0x000fe20000000000 */
[C---:B------:R-:W-:Y:S02]  /*10a0*/  DSETP.GE.AND P0, PT, |R28|.reuse, 2.14748364800000000000e+09, PT ;  /* 0x41e000001c00742a */ /* 0x040fe40003f06200 */
[----:B------:R-:W-:Y:S01]  /*10b0*/  DMUL R16, R28, UR6 ;  /* 0x000000061c107c28 */ /* 0x000fe20008000000 */
[----:B------:R-:W-:Y:S01]  /*10c0*/  UMOV UR6, 0x54442d18 ;  /* 0x54442d1800067882 */ /* 0x000fe20000000000 */
[----:B------:R-:W-:-:S04]  /*10d0*/  UMOV UR7, 0x3ff921fb ;  /* 0x3ff921fb00077882 */ /* 0x000fc80000000000 */
[----:B------:R-:W0:Y:S08]  /*10e0*/  F2I.F64 R31, R16 ;  /* 0x00000010001f7311 */ /* 0x000e300000301100 */
[----:B0-----:R-:W0:Y:S02]  /*10f0*/  I2F.F64 R32, R31 ;  /* 0x0000001f00207312 */ /* 0x001e240000201c00 */
[----:B0-----:R-:W-:Y:S01]  /*1100*/  DFMA R18, R32, -UR6, R28 ;  /* 0x8000000620127c2b */ /* 0x001fe2000800001c */
[----:B------:R-:W-:Y:S01]  /*1110*/  UMOV UR6, 0x33145c00 ;  /* 0x33145c0000067882 */ /* 0x000fe20000000000 */
[----:B------:R-:W-:-:S06]  /*1120*/  UMOV UR7, 0x3c91a626 ;  /* 0x3c91a62600077882 */ /* 0x000fcc0000000000 */
[----:B------:R-:W-:Y:S01]  /*1130*/  DFMA R18, R32, -UR6, R18 ;  /* 0x8000000620127c2b */ /* 0x000fe20008000012 */
[----:B------:R-:W-:Y:S01]  /*1140*/  UMOV UR6, 0x252049c0 ;  /* 0x252049c000067882 */ /* 0x000fe20000000000 */
[----:B------:R-:W-:-:S06]  /*1150*/  UMOV UR7, 0x397b839a ;  /* 0x397b839a00077882 */ /* 0x000fcc0000000000 */
[----:B------:R-:W-:Y:S01]  /*1160*/  DFMA R32, R32, -UR6, R18 ;  /* 0x8000000620207c2b */ /* 0x000fe20008000012 */
[----:B------:R-:W-:Y:S10]  /*1170*/  @!P0 BRA `(.L_x_110) ;  /* 0x00000000001c8947 */ /* 0x000ff40003800000 */
[----:B------:R-:W-:Y:S01]  /*1180*/  IMAD.MOV.U32 R19, RZ, RZ, R28 ;  /* 0x000000ffff137224 */ /* 0x000fe200078e001c */
[----:B------:R-:W-:Y:S01]  /*1190*/  MOV R16, 0x11c0 ;  /* 0x000011c000107802 */ /* 0x000fe20000000f00 */
[----:B------:R-:W-:-:S07]  /*11a0*/  IMAD.MOV.U32 R17, RZ, RZ, R29 ;  /* 0x000000ffff117224 */ /* 0x000fce00078e001d */
[----:B------:R-:W-:Y:S05]  /*11b0*/  CALL.REL.NOINC `($_Z19initWeightFunctionsIdEvPT_iiiddd$__internal_trig_reduction_slowpathd) ;  /* 0x0000001400487944 */ /* 0x000fea0003c00000 */
[----:B------:R-:W-:Y:S02]  /*11c0*/  IMAD.MOV.U32 R31, RZ, RZ, R19 ;  /* 0x000000ffff1f7224 */ /* 0x000fe400078e0013 */
[----:B------:R-:W-:Y:S02]  /*11d0*/  IMAD.MOV.U32 R32, RZ, RZ, R34 ;  /* 0x000000ffff207224 */ /* 0x000fe400078e0022 */
[----:B------:R-:W-:-:S07]  /*11e0*/  IMAD.MOV.U32 R33, RZ, RZ, R35 ;  /* 0x000000ffff217224 */ /* 0x000fce00078e0023 */
.L_x_110:
[----:B------:R-:W-:Y:S05]  /*11f0*/  BSYNC.RECONVERGENT B1 ;  /* 0x0000000000017941 */ /* 0x000fea0003800200 */
.L_x_109:
[----:B------:R-:W-:-:S05]  /*1200*/  IMAD.SHL.U32 R16, R31, 0x40, RZ ;  /* 0x000000401f107824 */ /* 0x000fca00078e00ff */
[----:B------:R-:W-:-:S04]  /*1210*/  LOP3.LUT R16, R16, 0x40, RZ, 0xc0, !PT ;  /* 0x0000004010107812 */ /* 0x000fc800078ec0ff */
[----:B------:R-:W-:-:S05]  /*1220*/  IADD3 R36, P0, PT, R16, UR16, RZ ;  /* 0x0000001010247c10 */ /* 0x000fca000ff1e0ff */
[----:B------:R-:W-:-:S05]  /*1230*/  IMAD.X R37, RZ, RZ, UR17, P0 ;  /* 0x00000011ff257e24 */ /* 0x000fca00080e06ff */
[----:B------:R-:W2:Y:S04]  /*1240*/  LDG.E.128.CONSTANT R16, desc[UR8][R36.64] ;  /* 0x0000000824107981 */ /* 0x000ea8000c1e9d00 */
[----:B------:R-:W3:Y:S04]  /*1250*/  LDG.E.128.CONSTANT R20, desc[UR8][R36.64+0x10] ;  /* 0x0000100824147981 */ /* 0x000ee8000c1e9d00 */
[----:B------:R-:W4:Y:S01]  /*1260*/  LDG.E.128.CONSTANT R24, desc[UR8][R36.64+0x20] ;  /* 0x0000200824187981 */ /* 0x000f22000c1e9d00 */
[----:B------:R-:W-:Y:S01]  /*1270*/  LOP3.LUT R34, R31, 0x1, RZ, 0xc0, !PT ;  /* 0x000000011f227812 */ /* 0x000fe200078ec0ff */
[----:B------:R-:W-:Y:S01]  /*1280*/  IMAD.MOV.U32 R38, RZ, RZ, 0x20fd8164 ;  /* 0x20fd8164ff267424 */ /* 0x000fe200078e00ff */
[----:B------:R-:W-:Y:S01]  /*1290*/  DSETP.NEU.AND P1, PT, |R28|, +INF , PT ;  /* 0x7ff000001c00742a */ /* 0x000fe20003f2d200 */
[----:B------:R-:W-:Y:S01]  /*12a0*/  IMAD.MOV.U32 R39, RZ, RZ, 0x3da8ff83 ;  /* 0x3da8ff83ff277424 */ /* 0x000fe200078e00ff */
[----:B------:R-:W-:Y:S01]  /*12b0*/  ISETP.NE.U32.AND P0, PT, R34, 0x1, PT ;  /* 0x000000012200780c */ /* 0x000fe20003f05070 */
[----:B------:R-:W-:Y:S01]  /*12c0*/  DMUL R34, R32, R32 ;  /* 0x0000002020227228 */ /* 0x000fe20000000000 */
[----:B------:R-:W-:Y:S02]  /*12d0*/  BSSY.RECONVERGENT B1, `(.L_x_111) ;  /* 0x000002c000017945 */ /* 0x000fe40003800200 */
[----:B------:R-:W-:-:S02]  /*12e0*/  FSEL R38, R38, -8.06006814911005101289e+34, !P0 ;  /* 0xf9785eba26267808 */ /* 0x000fc40004000000 */
[----:B------:R-:W-:-:S06]  /*12f0*/  FSEL R39, -R39, 0.11223486810922622681, !P0 ;  /* 0x3de5db6527277808 */ /* 0x000fcc0004000100 */
[----:B--2---:R-:W-:-:S08]  /*1300*/  DFMA R16, R34, R38, R16 ;  /* 0x000000262210722b */ /* 0x004fd00000000010 */
[----:B------:R-:W-:-:S08]  /*1310*/  DFMA R16, R34, R16, R18 ;  /* 0x000000102210722b */ /* 0x000fd00000000012 */
[----:B---3--:R-:W-:-:S08]  /*1320*/  DFMA R16, R34, R16, R20 ;  /* 0x000000102210722b */ /* 0x008fd00000000014 */
[----:B------:R-:W-:-:S08]  /*1330*/  DFMA R16, R34, R16, R22 ;  /* 0x000000102210722b */ /* 0x000fd00000000016 */
[----:B----4-:R-:W-:-:S08]  /*1340*/  DFMA R16, R34, R16, R24 ;  /* 0x000000102210722b */ /* 0x010fd00000000018 */
[----:B------:R-:W-:-:S08]  /*1350*/  DFMA R16, R34, R16, R26 ;  /* 0x000000102210722b */ /* 0x000fd0000000001a */
[----:B------:R-:W-:Y:S02]  /*1360*/  DFMA R32, R16, R32, R32 ;  /* 0x000000201020722b */ /* 0x000fe40000000020 */
[----:B------:R-:W-:Y:S02]  /*1370*/  DFMA R16, R34, R16, 1 ;  /* 0x3ff000002210742b */ /* 0x000fe40000000010 */
[----:B------:R-:W-:-:S08]  /*1380*/  @!P1 DMUL R34, RZ, R28 ;  /* 0x0000001cff229228 */ /* 0x000fd00000000000 */
[----:B------:R-:W-:Y:S02]  /*1390*/  FSEL R18, R16, R32, !P0 ;  /* 0x0000002010127208 */ /* 0x000fe40004000000 */
[----:B------:R-:W-:Y:S02]  /*13a0*/  FSEL R19, R17, R33, !P0 ;  /* 0x0000002111137208 */ /* 0x000fe40004000000 */
[----:B------:R-:W-:Y:S01]  /*13b0*/  LOP3.LUT P0, RZ, R31, 0x2, RZ, 0xc0, !PT ;  /* 0x000000021fff7812 */ /* 0x000fe2000780c0ff */
[----:B------:R-:W-:-:S03]  /*13c0*/  @!P1 IMAD.MOV.U32 R31, RZ, RZ, 0x1 ;  /* 0x00000001ff1f9424 */ /* 0x000fc600078e00ff */
[----:B------:R-:W-:-:S10]  /*13d0*/  DADD R16, RZ, -R18 ;  /* 0x00000000ff107229 */ /* 0x000fd40000000812 */
[----:B------:R-:W-:Y:S02]  /*13e0*/  FSEL R32, R18, R16, !P0 ;  /* 0x0000001012207208 */ /* 0x000fe40004000000 */
[----:B------:R-:W-:Y:S01]  /*13f0*/  FSEL R33, R19, R17, !P0 ;  /* 0x0000001113217208 */ /* 0x000fe20004000000 */
[----:B------:R-:W-:Y:S06]  /*1400*/  @!P1 BRA `(.L_x_112) ;  /* 0x0000000000609947 */ /* 0x000fec0003800000 */
[----:B------:R-:W-:Y:S01]  /*1410*/  UMOV UR6, 0x6dc9c883 ;  /* 0x6dc9c88300067882 */ /* 0x000fe20000000000 */
[----:B------:R-:W-:Y:S01]  /*1420*/  UMOV UR7, 0x3fe45f30 ;  /* 0x3fe45f3000077882 */ /* 0x000fe20000000000 */
[C---:B------:R-:W-:Y:S01]  /*1430*/  DSETP.GE.AND P0, PT, |R28|.reuse, 2.14748364800000000000e+09, PT ;  /* 0x41e000001c00742a */ /* 0x040fe20003f06200 */
[----:B------:R-:W-:Y:S01]  /*1440*/  BSSY.RECONVERGENT B2, `(.L_x_113) ;  /* 0x0000013000027945 */ /* 0x000fe20003800200 */
[----:B------:R-:W-:Y:S01]  /*1450*/  DMUL R16, R28, UR6 ;  /* 0x000000061c107c28 */ /* 0x000fe20008000000 */
[----:B------:R-:W-:Y:S01]  /*1460*/  UMOV UR6, 0x54442d18 ;  /* 0x54442d1800067882 */ /* 0x000fe20000000000 */
[----:B------:R-:W-:-:S08]  /*1470*/  UMOV UR7, 0x3ff921fb ;  /* 0x3ff921fb00077882 */ /* 0x000fd00000000000 */
        /* <DEDUP_REMOVED lines=14> */
[----:B------:R-:W-:-:S07]  /*1560*/  IMAD.MOV.U32 R16, RZ, RZ, R19 ;  /* 0x000000ffff107224 */ /* 0x000fce00078e0013 */
.L_x_114:
[----:B------:R-:W-:Y:S05]  /*1570*/  BSYNC.RECONVERGENT B2 ;  /* 0x0000000000027941 */ /* 0x000fea0003800200 */
.L_x_113:
[----:B------:R-:W-:-:S07]  /*1580*/  VIADD R31, R16, 0x1 ;  /* 0x00000001101f7836 */ /* 0x000fce0000000000 */
.L_x_112:
[----:B------:R-:W-:Y:S05]  /*1590*/  BSYNC.RECONVERGENT B1 ;  /* 0x0000000000017941 */ /* 0x000fea0003800200 */
.L_x_111:
        /* <DEDUP_REMOVED lines=9> */
[----:B------:R-:W-:Y:S01]  /*1630*/  BSSY.RECONVERGENT B1, `(.L_x_115) ;  /* 0x0000029000017945 */ /* 0x000fe20003800200 */
[----:B------:R-:W-:Y:S01]  /*1640*/  IMAD.MOV.U32 R39, RZ, RZ, 0x3da8ff83 ;  /* 0x3da8ff83ff277424 */ /* 0x000fe200078e00ff */
[----:B------:R-:W-:Y:S01]  /*1650*/  ISETP.NE.U32.AND P0, PT, R36, 0x1, PT ;  /* 0x000000012400780c */ /* 0x000fe20003f05070 */
[----:B------:R-:W-:-:S03]  /*1660*/  DMUL R36, R34, R34 ;  /* 0x0000002222247228 */ /* 0x000fc60000000000 */
[----:B------:R-:W-:Y:S02]  /*1670*/  FSEL R38, R38, -8.06006814911005101289e+34, !P0 ;  /* 0xf9785eba26267808 */ /* 0x000fe40004000000 */
[----:B------:R-:W-:-:S06]  /*1680*/  FSEL R39, -R39, 0.11223486810922622681, !P0 ;  /* 0x3de5db6527277808 */ /* 0x000fcc0004000100 */
[----:B--2---:R-:W-:-:S08]  /*1690*/  DFMA R16, R36, R38, R16 ;  /* 0x000000262410722b */ /* 0x004fd00000000010 */
[----:B------:R-:W-:Y:S02]  /*16a0*/  DFMA R16, R36, R16, R18 ;  /* 0x000000102410722b */ /* 0x000fe40000000012 */
[----:B------:R-:W-:-:S06]  /*16b0*/  DMUL R18, R28, R28 ;  /* 0x0000001c1c127228 */ /* 0x000fcc0000000000 */
[----:B---3--:R-:W-:Y:S02]  /*16c0*/  DFMA R16, R36, R16, R20 ;  /* 0x000000102410722b */ /* 0x008fe40000000014 */
[----:B------:R-:W-:-:S06]  /*16d0*/  DMUL R18, R18, R28 ;  /* 0x0000001c12127228 */ /* 0x000fcc0000000000 */
[----:B------:R-:W-:-:S08]  /*16e0*/  DFMA R16, R36, R16, R22 ;  /* 0x000000102410722b */ /* 0x000fd00000000016 */
[----:B----4-:R-:W-:Y:S02]  /*16f0*/  DFMA R24, R36, R16, R24 ;  /* 0x000000102418722b */ /* 0x010fe40000000018 */
[----:B------:R-:W0:Y:S01]  /*1700*/  MUFU.RCP64H R17, R19 ;  /* 0x0000001300117308 */ /* 0x000e220000001800 */
[----:B------:R-:W-:-:S05]  /*1710*/  IMAD.MOV.U32 R16, RZ, RZ, 0x1 ;  /* 0x00000001ff107424 */ /* 0x000fca00078e00ff */
[----:B------:R-:W-:-:S08]  /*1720*/  DFMA R24, R36, R24, R26 ;  /* 0x000000182418722b */ /* 0x000fd0000000001a */
[----:B------:R-:W-:Y:S02]  /*1730*/  DFMA R34, R24, R34, R34 ;  /* 0x000000221822722b */ /* 0x000fe40000000022 */
[----:B------:R-:W-:Y:S02]  /*1740*/  DFMA R24, R36, R24, 1 ;  /* 0x3ff000002418742b */ /* 0x000fe40000000018 */
[----:B0-----:R-:W-:-:S08]  /*1750*/  DFMA R20, -R18, R16, 1 ;  /* 0x3ff000001214742b */ /* 0x001fd00000000110 */
[----:B------:R-:W-:Y:S01]  /*1760*/  FSEL R24, R24, R34, !P0 ;  /* 0x0000002218187208 */ /* 0x000fe20004000000 */
[----:B------:R-:W-:Y:S01]  /*1770*/  DFMA R22, R20, R20, R20 ;  /* 0x000000141416722b */ /* 0x000fe20000000014 */
[----:B------:R-:W-:Y:S02]  /*1780*/  FSEL R25, R25, R35, !P0 ;  /* 0x0000002319197208 */ /* 0x000fe40004000000 */
[----:B------:R-:W-:-:S04]  /*1790*/  LOP3.LUT P0, RZ, R31, 0x2, RZ, 0xc0, !PT ;  /* 0x000000021fff7812 */ /* 0x000fc8000780c0ff */
[----:B------:R-:W-:Y:S02]  /*17a0*/  DADD R20, RZ, -R24 ;  /* 0x00000000ff147229 */ /* 0x000fe40000000818 */
[----:B------:R-:W-:-:S08]  /*17b0*/  DFMA R22, R16, R22, R16 ;  /* 0x000000161016722b */ /* 0x000fd00000000010 */
[----:B------:R-:W-:Y:S02]  /*17c0*/  FSEL R16, R24, R20, !P0 ;  /* 0x0000001418107208 */ /* 0x000fe40004000000 */
[----:B------:R-:W-:Y:S01]  /*17d0*/  FSEL R17, R25, R21, !P0 ;  /* 0x0000001519117208 */ /* 0x000fe20004000000 */
[----:B------:R-:W-:-:S05]  /*17e0*/  DFMA R20, -R18, R22, 1 ;  /* 0x3ff000001214742b */ /* 0x000fca0000000116 */
[----:B------:R-:W-:-:S03]  /*17f0*/  DFMA R16, -R28, R16, R32 ;  /* 0x000000101c10722b */ /* 0x000fc60000000120 */
[----:B------:R-:W-:-:S05]  /*1800*/  DFMA R20, R22, R20, R22 ;  /* 0x000000141614722b */ /* 0x000fca0000000016 */
[----:B------:R-:W-:-:S08]  /*1810*/  DMUL R24, R12, R16 ;  /* 0x000000100c187228 */ /* 0x000fd00000000000 */
[----:B------:R-:W-:Y:S02]  /*1820*/  DMUL R16, R24, R20 ;  /* 0x0000001418107228 */ /* 0x000fe40000000000 */
[----:B------:R-:W-:-:S06]  /*1830*/  FSETP.GEU.AND P1, PT, |R25|, 6.5827683646048100446e-37, PT ;  /* 0x036000001900780b */ /* 0x000fcc0003f2e200 */
        /* <DEDUP_REMOVED lines=8> */
.L_x_116:
[----:B------:R-:W-:Y:S05]  /*18c0*/  BSYNC.RECONVERGENT B1 ;  /* 0x0000000000017941 */ /* 0x000fea0003800200 */
.L_x_115:
[----:B------:R-:W0:Y:S01]  /*18d0*/  MUFU.RCP64H R19, R29 ;  /* 0x0000001d00137308 */ /* 0x000e220000001800 */
[----:B------:R-:W-:Y:S01]  /*18e0*/  IMAD.MOV.U32 R18, RZ, RZ, 0x1 ;  /* 0x00000001ff127424 */ /* 0x000fe200078e00ff */
[----:B------:R-:W-:Y:S01]  /*18f0*/  DMUL R24, R12, R32 ;  /* 0x000000200c187228 */ /* 0x000fe20000000000 */
[----:B------:R-:W-:Y:S01]  /*1900*/  BSSY.RECONVERGENT B1, `(.L_x_117) ;  /* 0x0000016000017945 */ /* 0x000fe20003800200 */
[----:B------:R-:W1:Y:S08]  /*1910*/  LDC.64 R32, c[0x0][0x380] ;  /* 0x0000e000ff207b82 */ /* 0x000e700000000a00 */
[----:B------:R-:W-:Y:S01]  /*1920*/  FSETP.GEU.AND P1, PT, |R25|, 6.5827683646048100446e-37, PT ;  /* 0x036000001900780b */ /* 0x000fe20003f2e200 */
[----:B0-----:R-:W-:-:S08]  /*1930*/  DFMA R20, R18, -R28, 1 ;  /* 0x3ff000001214742b */ /* 0x001fd0000000081c */
[----:B------:R-:W-:Y:S01]  /*1940*/  DFMA R20, R20, R20, R20 ;  /* 0x000000141414722b */ /* 0x000fe20000000014 */
[----:B-1----:R-:W-:-:S07]  /*1950*/  IMAD.WIDE R32, R11, 0x8, R32 ;  /* 0x000000080b207825 */ /* 0x002fce00078e0220 */
[----:B------:R-:W-:Y:S01]  /*1960*/  DFMA R20, R18, R20, R18 ;  /* 0x000000141214722b */ /* 0x000fe20000000012 */
[----:B------:R0:W-:Y:S07]  /*1970*/  STG.E.64 desc[UR8][R32.64], R16 ;  /* 0x0000001020007986 */ /* 0x0001ee000c101b08 */
[----:B------:R-:W-:-:S08]  /*1980*/  DFMA R18, R20, -R28, 1 ;  /* 0x3ff000001412742b */ /* 0x000fd0000000081c */
[----:B------:R-:W-:-:S08]  /*1990*/  DFMA R18, R20, R18, R20 ;  /* 0x000000121412722b */ /* 0x000fd00000000014 */
[----:B------:R-:W-:-:S08]  /*19a0*/  DMUL R20, R24, R18 ;  /* 0x0000001218147228 */ /* 0x000fd00000000000 */
[----:B------:R-:W-:-:S08]  /*19b0*/  DFMA R22, R20, -R28, R24 ;  /* 0x8000001c1416722b */ /* 0x000fd00000000018 */
[----:B------:R-:W-:-:S10]  /*19c0*/  DFMA R18, R18, R22, R20 ;  /* 0x000000161212722b */ /* 0x000fd40000000014 */
[----:B------:R-:W-:-:S05]  /*19d0*/  FFMA R20, RZ, R29, R19 ;  /* 0x0000001dff147223 */ /* 0x000fca0000000013 */
[----:B------:R-:W-:-:S13]  /*19e0*/  FSETP.GT.AND P0, PT, |R20|, 1.469367938527859385e-39, PT ;  /* 0x001000001400780b */ /* 0x000fda0003f04200 */
[----:B0-----:R-:W-:Y:S05]  /*19f0*/  @P0 BRA P1, `(.L_x_118) ;  /* 0x0000000000180947 */ /* 0x001fea0000800000 */
[----:B------:R-:W-:Y:S01]  /*1a00*/  IMAD.MOV.U32 R16, RZ, RZ, R28 ;  /* 0x000000ffff107224 */ /* 0x000fe200078e001c */
[----:B------:R-:W-:Y:S01]  /*1a10*/  MOV R18, 0x1a40 ;  /* 0x00001a4000127802 */ /* 0x000fe20000000f00 */
[----:B------:R-:W-:-:S07]  /*1a20*/  IMAD.MOV.U32 R19, RZ, RZ, R29 ;  /* 0x000000ffff137224 */ /* 0x000fce00078e001d */
[----:B------:R-:W-:Y:S05]  /*1a30*/  CALL.REL.NOINC `($__internal_4_$__cuda_sm20_div_rn_f64_full) ;  /* 0x0000000400007944 */ /* 0x000fea0003c00000 */
[----:B------:R-:W-:Y:S02]  /*1a40*/  IMAD.MOV.U32 R18, RZ, RZ, R16 ;  /* 0x000000ffff127224 */ /* 0x000fe400078e0010 */
[----:B------:R-:W-:-:S07]  /*1a50*/  IMAD.MOV.U32 R19, RZ, RZ, R17 ;  /* 0x000000ffff137224 */ /* 0x000fce00078e0011 */
.L_x_118:
[----:B------:R-:W-:Y:S05]  /*1a60*/  BSYNC.RECONVERGENT B1 ;  /* 0x0000000000017941 */ /* 0x000fea0003800200 */
.L_x_117:
[----:B------:R-:W-:-:S05]  /*1a70*/  IMAD.WIDE R16, R30, 0x8, R32 ;  /* 0x000000081e107825 */ /* 0x000fca00078e0220 */
[----:B------:R0:W-:Y:S04]  /*1a80*/  STG.E.64 desc[UR8][R16.64], R18 ;  /* 0x0000001210007986 */ /* 0x0001e8000c101b08 */
[----:B------:R-:W2:Y:S02]  /*1a90*/  LDG.E.64 R20, desc[UR8][R32.64] ;  /* 0x0000000820147981 */ /* 0x000ea4000c1e1b00 */
[----:B--2---:R-:W-:Y:S01]  /*1aa0*/  DMUL R20, R20, -R4 ;  /* 0x8000000414147228 */ /* 0x004fe20000000000 */
[----:B------:R-:W-:-:S06]  /*1ab0*/  IMAD.WIDE R4, R30, 0x8, R16 ;  /* 0x000000081e047825 */ /* 0x000fcc00078e0210 */
        /* <DEDUP_REMOVED lines=9> */
.L_x_108:
[----:B------:R-:W-:Y:S05]  /*1b50*/  BSYNC.RECONVERGENT B0 ;  /* 0x0000000000007941 */ /* 0x000fea0003800200 */
.L_x_106:
[----:B------:R-:W2:Y:S01]  /*1b60*/  LDCU UR6, c[0x0][0x370] ;  /* 0x00006e00ff0677ac */ /* 0x000ea20008000800 */
[----:B01----:R-:W2:Y:S02]  /*1b70*/  LDC R4, c[0x0][0x360] ;  /* 0x0000d800ff047b82 */ /* 0x003ea40000000800 */
[----:B--2---:R-:W-:-:S05]  /*1b80*/  IMAD R11, R4, UR6, R11 ;  /* 0x00000006040b7c24 */ /* 0x004fca000f8e020b */
[----:B------:R-:W-:-:S13]  /*1b90*/  ISETP.GE.AND P0, PT, R11, R30, PT ;  /* 0x0000001e0b00720c */ /* 0x000fda0003f06270 */
[----:B------:R-:W-:Y:S05]  /*1ba0*/  @!P0 BRA `(.L_x_119) ;  /* 0xffffffe800508947 */ /* 0x000fea000383ffff */
[----:B------:R-:W-:Y:S05]  /*1bb0*/  EXIT ;  /* 0x000000000000794d */ /* 0x000fea0003800000 */
        .weak           $__internal_3_$__cuda_sm20_dblrcp_rn_slowpath_v3
        .type           $__internal_3_$__cuda_sm20_dblrcp_rn_slowpath_v3,@function
        .size           $__internal_3_$__cuda_sm20_dblrcp_rn_slowpath_v3,($__internal_4_$__cuda_sm20_div_rn_f64_full - $__internal_3_$__cuda_sm20_dblrcp_rn_slowpath_v3)
$__internal_3_$__cuda_sm20_dblrcp_rn_slowpath_v3:
        /* <DEDUP_REMOVED lines=10> */
[----:B------:R-:W-:Y:S02]  /*1c60*/  VIADD R5, R3, 0xc0200000 ;  /* 0xc020000003057836 */ /* 0x000fe40000000000 */
        /* <DEDUP_REMOVED lines=12> */
.L_x_122:
        /* <DEDUP_REMOVED lines=10> */
.L_x_120:
[----:B------:R-:W-:Y:S01]  /*1dd0*/  LOP3.LUT R5, R3, 0x80000, RZ, 0xfc, !PT ;  /* 0x0008000003057812 */ /* 0x000fe200078efcff */
[----:B------:R-:W-:-:S07]  /*1de0*/  IMAD.MOV.U32 R4, RZ, RZ, R2 ;  /* 0x000000ffff047224 */ /* 0x000fce00078e0002 */
.L_x_121:
[----:B------:R-:W-:Y:S02]  /*1df0*/  IMAD.MOV.U32 R2, RZ, RZ, R0 ;  /* 0x000000ffff027224 */ /* 0x000fe400078e0000 */
[----:B------:R-:W-:Y:S02]  /*1e00*/  IMAD.MOV.U32 R3, RZ, RZ, 0x0 ;  /* 0x00000000ff037424 */ /* 0x000fe400078e00ff */
[----:B------:R-:W-:Y:S02]  /*1e10*/  IMAD.MOV.U32 R12, RZ, RZ, R4 ;  /* 0x000000ffff0c7224 */ /* 0x000fe400078e0004 */
[----:B------:R-:W-:Y:S01]  /*1e20*/  IMAD.MOV.U32 R13, RZ, RZ, R5 ;  /* 0x000000ffff0d7224 */ /* 0x000fe200078e0005 */
[----:B------:R-:W-:Y:S06]  /*1e30*/  RET.REL.NODEC R2 `(_Z19initWeightFunctionsIdEvPT_iiiddd) ;  /* 0xffffffe002707950 */ /* 0x000fec0003c3ffff */
        .weak           $__internal_4_$__cuda_sm20_div_rn_f64_full
        .type           $__internal_4_$__cuda_sm20_div_rn_f64_full,@function
        .size           $__internal_4_$__cuda_sm20_div_rn_f64_full,($__internal_5_$__cuda_sm20_dsqrt_rn_f64_mediumpath_v1 - $__internal_4_$__cuda_sm20_div_rn_f64_full)
$__internal_4_$__cuda_sm20_div_rn_f64_full:
[C---:B------:R-:W-:Y:S01]  /*1e40*/  FSETP.GEU.AND P0, PT, |R19|.reuse, 1.469367938527859385e-39, PT ;  /* 0x001000001300780b */ /* 0x040fe20003f0e200 */
[--C-:B------:R-:W-:Y:S01]  /*1e50*/  IMAD.MOV.U32 R22, RZ, RZ, R16.reuse ;  /* 0x000000ffff167224 */ /* 0x100fe200078e0010 */
[----:B------:R-:W-:Y:S01]  /*1e60*/  LOP3.LUT R20, R19, 0x800fffff, RZ, 0xc0, !PT ;  /* 0x800fffff13147812 */ /* 0x000fe200078ec0ff */
[----:B------:R-:W-:Y:S01]  /*1e70*/  IMAD.MOV.U32 R23, RZ, RZ, R19 ;  /* 0x000000ffff177224 */ /* 0x000fe200078e0013 */
[C---:B------:R-:W-:Y:S01]  /*1e80*/  FSETP.GEU.AND P2, PT, |R25|.reuse, 1.469367938527859385e-39, PT ;  /* 0x001000001900780b */ /* 0x040fe20003f4e200 */
[----:B------:R-:W-:Y:S01]  /*1e90*/  IMAD.MOV.U32 R26, RZ, RZ, 0x1 ;  /* 0x00000001ff1a7424 */ /* 0x000fe200078e00ff */
[----:B------:R-:W-:Y:S01]  /*1ea0*/  LOP3.LUT R21, R20, 0x3ff00000, RZ, 0xfc, !PT ;  /* 0x3ff0000014157812 */ /* 0x000fe200078efcff */
[----:B------:R-:W-:Y:S01]  /*1eb0*/  IMAD.MOV.U32 R20, RZ, RZ, R16 ;  /* 0x000000ffff147224 */ /* 0x000fe200078e0010 */
[----:B------:R-:W-:Y:S01]  /*1ec0*/  LOP3.LUT R17, R25, 0x7ff00000, RZ, 0xc0, !PT ;  /* 0x7ff0000019117812 */ /* 0x000fe200078ec0ff */
[----:B------:R-:W-:Y:S01]  /*1ed0*/  BSSY.RECONVERGENT B2, `(.L_x_123) ;  /* 0x0000050000027945 */ /* 0x000fe20003800200 */
[----:B------:R-:W-:-:S03]  /*1ee0*/  LOP3.LUT R40, R19, 0x7ff00000, RZ, 0xc0, !PT ;  /* 0x7ff0000013287812 */ /* 0x000fc600078ec0ff */
[----:B------:R-:W-:Y:S01]  /*1ef0*/  @!P0 DMUL R20, R22, 8.98846567431157953865e+307 ;  /* 0x7fe0000016148828 */ /* 0x000fe20000000000 */
[----:B------:R-:W-:-:S03]  /*1f00*/  ISETP.GE.U32.AND P1, PT, R17, R40, PT ;  /* 0x000000281100720c */ /* 0x000fc60003f26070 */
[----:B------:R-:W-:Y:S01]  /*1f10*/  @!P2 LOP3.LUT R16, R23, 0x7ff00000, RZ, 0xc0, !PT ;  /* 0x7ff000001710a812 */ /* 0x000fe200078ec0ff */
[----:B------:R-:W-:Y:S01]  /*1f20*/  @!P2 IMAD.MOV.U32 R38, RZ, RZ, RZ ;  /* 0x000000ffff26a224 */ /* 0x000fe200078e00ff */
[----:B------:R-:W0:Y:S02]  /*1f30*/  MUFU.RCP64H R27, R21 ;  /* 0x00000015001b7308 */ /* 0x000e240000001800 */
[----:B------:R-:W-:Y:S01]  /*1f40*/  @!P2 ISETP.GE.U32.AND P3, PT, R17, R16, PT ;  /* 0x000000101100a20c */ /* 0x000fe20003f66070 */
[----:B------:R-:W-:Y:S01]  /*1f50*/  IMAD.MOV.U32 R16, RZ, RZ, 0x1ca00000 ;  /* 0x1ca00000ff107424 */ /* 0x000fe200078e00ff */
[----:B------:R-:W-:-:S04]  /*1f60*/  @!P0 LOP3.LUT R40, R21, 0x7ff00000, RZ, 0xc0, !PT ;  /* 0x7ff0000015288812 */ /* 0x000fc800078ec0ff */
[----:B------:R-:W-:-:S04]  /*1f70*/  @!P2 SEL R19, R16, 0x63400000, !P3 ;  /* 0x634000001013a807 */ /* 0x000fc80005800000 */
[----:B------:R-:W-:-:S04]  /*1f80*/  @!P2 LOP3.LUT R19, R19, 0x80000000, R25, 0xf8, !PT ;  /* 0x800000001313a812 */ /* 0x000fc800078ef819 */
[----:B------:R-:W-:Y:S01]  /*1f90*/  @!P2 LOP3.LUT R39, R19, 0x100000, RZ, 0xfc, !PT ;  /* 0x001000001327a812 */ /* 0x000fe200078efcff */
[----:B0-----:R-:W-:Y:S01]  /*1fa0*/  DFMA R34, R26, -R20, 1 ;  /* 0x3ff000001a22742b */ /* 0x001fe20000000814 */
[----:B------:R-:W-:-:S07]  /*1fb0*/  IMAD.MOV.U32 R19, RZ, RZ, R17 ;  /* 0x000000ffff137224 */ /* 0x000fce00078e0011 */
[----:B------:R-:W-:-:S08]  /*1fc0*/  DFMA R34, R34, R34, R34 ;  /* 0x000000222222722b */ /* 0x000fd00000000022 */
[----:B------:R-:W-:Y:S01]  /*1fd0*/  DFMA R34, R26, R34, R26 ;  /* 0x000000221a22722b */ /* 0x000fe2000000001a */
[----:B------:R-:W-:Y:S01]  /*1fe0*/  SEL R27, R16, 0x63400000, !P1 ;  /* 0x63400000101b7807 */ /* 0x000fe20004800000 */
[----:B------:R-:W-:-:S03]  /*1ff0*/  IMAD.MOV.U32 R26, RZ, RZ, R24 ;  /* 0x000000ffff1a7224 */ /* 0x000fc600078e0018 */
[----:B------:R-:W-:-:S03]  /*2000*/  LOP3.LUT R27, R27, 0x800fffff, R25, 0xf8, !PT ;  /* 0x800fffff1b1b7812 */ /* 0x000fc600078ef819 */
[----:B------:R-:W-:-:S03]  /*2010*/  DFMA R36, R34, -R20, 1 ;  /* 0x3ff000002224742b */ /* 0x000fc60000000814 */
[----:B------:R-:W-:-:S05]  /*2020*/  @!P2 DFMA R26, R26, 2, -R38 ;  /* 0x400000001a1aa82b */ /* 0x000fca0000000826 */
[----:B------:R-:W-:-:S05]  /*2030*/  DFMA R36, R34, R36, R34 ;  /* 0x000000242224722b */ /* 0x000fca0000000022 */
[----:B------:R-:W-:-:S03]  /*2040*/  @!P2 LOP3.LUT R19, R27, 0x7ff00000, RZ, 0xc0, !PT ;  /* 0x7ff000001b13a812 */ /* 0x000fc600078ec0ff */
[----:B------:R-:W-:Y:S02]  /*2050*/  DMUL R34, R36, R26 ;  /* 0x0000001a24227228 */ /* 0x000fe40000000000 */
[----:B------:R-:W-:-:S05]  /*2060*/  VIADD R31, R19, 0xffffffff ;  /* 0xffffffff131f7836 */ /* 0x000fca0000000000 */
[----:B------:R-:W-:Y:S01]  /*2070*/  ISETP.GT.U32.AND P0, PT, R31, 0x7feffffe, PT ;  /* 0x7feffffe1f00780c */ /* 0x000fe20003f04070 */
[----:B------:R-:W-:Y:S01]  /*2080*/  VIADD R31, R40, 0xffffffff ;  /* 0xffffffff281f7836 */ /* 0x000fe20000000000 */
[----:B------:R-:W-:-:S04]  /*2090*/  DFMA R38, R34, -R20, R26 ;  /* 0x800000142226722b */ /* 0x000fc8000000001a */
[----:B------:R-:W-:-:S04]  /*20a0*/  ISETP.GT.U32.OR P0, PT, R31, 0x7feffffe, P0 ;  /* 0x7feffffe1f00780c */ /* 0x000fc80000704470 */
[----:B------:R-:W-:-:S09]  /*20b0*/  DFMA R38, R36, R38, R34 ;  /* 0x000000262426722b */ /* 0x000fd20000000022 */
[----:B------:R-:W-:Y:S05]  /*20c0*/  @P0 BRA `(.L_x_124) ;  /* 0x00000000006c0947 */ /* 0x000fea0003800000 */
[----:B------:R-:W-:-:S04]  /*20d0*/  LOP3.LUT R24, R23, 0x7ff00000, RZ, 0xc0, !PT ;  /* 0x7ff0000017187812 */ /* 0x000fc800078ec0ff */
[CC--:B------:R-:W-:Y:S02]  /*20e0*/  VIADDMNMX R19, R17.reuse, -R24.reuse, 0xb9600000, !PT ;  /* 0xb960000011137446 */ /* 0x0c0fe40007800918 */
[----:B------:R-:W-:Y:S01]  /*20f0*/  ISETP.GE.U32.AND P0, PT, R17, R24, PT ;  /* 0x000000181100720c */ /* 0x000fe20003f06070 */
[----:B------:R-:W-:Y:S01]  /*2100*/  IMAD.MOV.U32 R24, RZ, RZ, RZ ;  /* 0x000000ffff187224 */ /* 0x000fe200078e00ff */
[----:B------:R-:W-:Y:S02]  /*2110*/  VIMNMX R19, PT, PT, R19, 0x46a00000, PT ;  /* 0x46a0000013137848 */ /* 0x000fe40003fe0100 */
[----:B------:R-:W-:-:S05]  /*2120*/  SEL R16, R16, 0x63400000, !P0 ;  /* 0x6340000010107807 */ /* 0x000fca0004000000 */
[----:B------:R-:W-:-:S04]  /*2130*/  IMAD.IADD R19, R19, 0x1, -R16 ;  /* 0x0000000113137824 */ /* 0x000fc800078e0a10 */
        /* <DEDUP_REMOVED lines=11> */
[----:B------:R-:W-:Y:S01]  /*21f0*/  DMUL.RP R24, R38, R24 ;  /* 0x0000001826187228 */ /* 0x000fe20000008000 */
[----:B------:R-:W-:Y:S01]  /*2200*/  IMAD.MOV.U32 R20, RZ, RZ, RZ ;  /* 0x000000ffff147224 */ /* 0x000fe200078e00ff */
[----:B------:R-:W-:-:S05]  /*2210*/  IADD3 R19, PT, PT, -R19, -0x43300000, RZ ;  /* 0xbcd0000013137810 */ /* 0x000fca0007ffe1ff */
[----:B------:R-:W-:-:S03]  /*2220*/  DFMA R20, R16, -R20, R38 ;  /* 0x800000141014722b */ /* 0x000fc60000000026 */
[----:B------:R-:W-:-:S07]  /*2230*/  LOP3.LUT R23, R25, R23, RZ, 0x3c, !PT ;  /* 0x0000001719177212 */ /* 0x000fce00078e3cff */
[----:B------:R-:W-:-:S04]  /*2240*/  FSETP.NEU.AND P0, PT, |R21|, R19, PT ;  /* 0x000000131500720b */ /* 0x000fc80003f0d200 */
[----:B------:R-:W-:Y:S02]  /*2250*/  FSEL R16, R24, R16, !P0 ;  /* 0x0000001018107208 */ /* 0x000fe40004000000 */
[----:B------:R-:W-:Y:S01]  /*2260*/  FSEL R17, R23, R17, !P0 ;  /* 0x0000001117117208 */ /* 0x000fe20004000000 */
[----:B------:R-:W-:Y:S06]  /*2270*/  BRA `(.L_x_125) ;  /* 0x0000000000547947 */ /* 0x000fec0003800000 */
.L_x_124:
[----:B------:R-:W-:-:S14]  /*2280*/  DSETP.NAN.AND P0, PT, R24, R24, PT ;  /* 0x000000181800722a */ /* 0x000fdc0003f08000 */
[----:B------:R-:W-:Y:S05]  /*2290*/  @P0 BRA `(.L_x_126) ;  /* 0x0000000000440947 */ /* 0x000fea0003800000 */
[----:B------:R-:W-:-:S14]  /*22a0*/  DSETP.NAN.AND P0, PT, R22, R22, PT ;  /* 0x000000161600722a */ /* 0x000fdc0003f08000 */
[----:B------:R-:W-:Y:S05]  /*22b0*/  @P0 BRA `(.L_x_127) ;  /* 0x0000000000300947 */ /* 0x000fea0003800000 */
[----:B------:R-:W-:Y:S01]  /*22c0*/  ISETP.NE.AND P0, PT, R19, R40, PT ;  /* 0x000000281300720c */ /* 0x000fe20003f05270 */
[----:B------:R-:W-:Y:S02]  /*22d0*/  IMAD.MOV.U32 R16, RZ, RZ, 0x0 ;  /* 0x00000000ff107424 */ /* 0x000fe400078e00ff */
[----:B------:R-:W-:-:S10]  /*22e0*/  IMAD.MOV.U32 R17, RZ, RZ, -0x80000 ;  /* 0xfff80000ff117424 */ /* 0x000fd400078e00ff */
[----:B------:R-:W-:Y:S05]  /*22f0*/  @!P0 BRA `(.L_x_125) ;  /* 0x0000000000348947 */ /* 0x000fea0003800000 */
[----:B------:R-:W-:Y:S02]  /*2300*/  ISETP.NE.AND P0, PT, R19, 0x7ff00000, PT ;  /* 0x7ff000001300780c */ /* 0x000fe40003f05270 */
[----:B------:R-:W-:Y:S02]  /*2310*/  LOP3.LUT R17, R25, 0x80000000, R23, 0x48, !PT ;  /* 0x8000000019117812 */ /* 0x000fe400078e4817 */
[----:B------:R-:W-:-:S13]  /*2320*/  ISETP.EQ.OR P0, PT, R40, RZ, !P0 ;  /* 0x000000ff2800720c */ /* 0x000fda0004702670 */
[----:B------:R-:W-:Y:S01]  /*2330*/  @P0 LOP3.LUT R19, R17, 0x7ff00000, RZ, 0xfc, !PT ;  /* 0x7ff0000011130812 */ /* 0x000fe200078efcff */
[----:B------:R-:W-:Y:S02]  /*2340*/  @!P0 IMAD.MOV.U32 R16, RZ, RZ, RZ ;  /* 0x000000ffff108224 */ /* 0x000fe400078e00ff */
[----:B------:R-:W-:Y:S02]  /*2350*/  @P0 IMAD.MOV.U32 R16, RZ, RZ, RZ ;  /* 0x000000ffff100224 */ /* 0x000fe400078e00ff */
[----:B------:R-:W-:Y:S01]  /*2360*/  @P0 IMAD.MOV.U32 R17, RZ, RZ, R19 ;  /* 0x000000ffff110224 */ /* 0x000fe200078e0013 */
[----:B------:R-:W-:Y:S06]  /*2370*/  BRA `(.L_x_125) ;  /* 0x0000000000147947 */ /* 0x000fec0003800000 */
.L_x_127:
[----:B------:R-:W-:Y:S01]  /*2380*/  LOP3.LUT R17, R23, 0x80000, RZ, 0xfc, !PT ;  /* 0x0008000017117812 */ /* 0x000fe200078efcff */
[----:B------:R-:W-:Y:S01]  /*2390*/  IMAD.MOV.U32 R16, RZ, RZ, R22 ;  /* 0x000000ffff107224 */ /* 0x000fe200078e0016 */
[----:B------:R-:W-:Y:S06]  /*23a0*/  BRA `(.L_x_125) ;  /* 0x0000000000087947 */ /* 0x000fec0003800000 */
.L_x_126:
[----:B------:R-:W-:Y:S01]  /*23b0*/  LOP3.LUT R17, R25, 0x80000, RZ, 0xfc, !PT ;  /* 0x0008000019117812 */ /* 0x000fe200078efcff */
[----:B------:R-:W-:-:S07]  /*23c0*/  IMAD.MOV.U32 R16, RZ, RZ, R24 ;  /* 0x000000ffff107224 */ /* 0x000fce00078e0018 */
.L_x_125:
[----:B------:R-:W-:Y:S05]  /*23d0*/  BSYNC.RECONVERGENT B2 ;  /* 0x0000000000027941 */ /* 0x000fea0003800200 */
.L_x_123:
[----:B------:R-:W-:-:S04]  /*23e0*/  IMAD.MOV.U32 R19, RZ, RZ, 0x0 ;  /* 0x00000000ff137424 */ /* 0x000fc800078e00ff */
[----:B------:R-:W-:Y:S05]  /*23f0*/  RET.REL.NODEC R18 `(_Z19initWeightFunctionsIdEvPT_iiiddd) ;  /* 0xffffffdc12007950 */ /* 0x000fea0003c3ffff */
        .weak           $__internal_5_$__cuda_sm20_dsqrt_rn_f64_mediumpath_v1
        .type           $__internal_5_$__cuda_sm20_dsqrt_rn_f64_mediumpath_v1,@function
        .size           $__internal_5_$__cuda_sm20_dsqrt_rn_f64_mediumpath_v1,($_Z19initWeightFunctionsIdEvPT_iiiddd$__internal_trig_reduction_slowpathd - $__internal_5_$__cuda_sm20_dsqrt_rn_f64_mediumpath_v1)
$__internal_5_$__cuda_sm20_dsqrt_rn_f64_mediumpath_v1:
[----:B------:R-:W-:Y:S01]  /*2400*/  ISETP.GE.U32.AND P0, PT, R20, -0x3400000, PT ;  /* 0xfcc000001400780c */ /* 0x000fe20003f06070 */
[----:B------:R-:W-:Y:S01]  /*2410*/  BSSY.RECONVERGENT B1, `(.L_x_128) ;  /* 0x0000028000017945 */ /* 0x000fe20003800200 */
[----:B------:R-:W-:Y:S02]  /*2420*/  IMAD.MOV.U32 R25, RZ, RZ, R23 ;  /* 0x000000ffff197224 */ /* 0x000fe400078e0017 */
[----:B------:R-:W-:Y:S02]  /*2430*/  IMAD.MOV.U32 R20, RZ, RZ, R32 ;  /* 0x000000ffff147224 */ /* 0x000fe400078e0020 */
[----:B------:R-:W-:Y:S02]  /*2440*/  IMAD.MOV.U32 R21, RZ, RZ, R33 ;  /* 0x000000ffff157224 */ /* 0x000fe400078e0021 */
[----:B------:R-:W-:Y:S02]  /*2450*/  IMAD.MOV.U32 R22, RZ, RZ, R16 ;  /* 0x000000ffff167224 */ /* 0x000fe400078e0010 */
[----:B------:R-:W-:-:S03]  /*2460*/  IMAD.MOV.U32 R23, RZ, RZ, R17 ;  /* 0x000000ffff177224 */ /* 0x000fc600078e0011 */
[----:B------:R-:W-:Y:S05]  /*2470*/  @!P0 BRA `(.L_x_129) ;  /* 0x0000000000208947 */ /* 0x000fea0003800000 */
[----:B------:R-:W-:-:S10]  /*2480*/  DFMA.RM R20, R20, R24, R26 ;  /* 0x000000181414722b */ /* 0x000fd4000000401a */
[----:B------:R-:W-:-:S05]  /*2490*/  IADD3 R24, P0, PT, R20, 0x1, RZ ;  /* 0x0000000114187810 */ /* 0x000fca0007f1e0ff */
[----:B------:R-:W-:-:S06]  /*24a0*/  IMAD.X R25, RZ, RZ, R21, P0 ;  /* 0x000000ffff197224 */ /* 0x000fcc00000e0615 */
[----:B------:R-:W-:-:S08]  /*24b0*/  DFMA.RP R22, -R20, R24, R22 ;  /* 0x000000181416722b */ /* 0x000fd00000008116 */
[----:B------:R-:W-:-:S06]  /*24c0*/  DSETP.GT.AND P0, PT, R22, RZ, PT ;  /* 0x000000ff1600722a */ /* 0x000fcc0003f04000 */
[----:B------:R-:W-:Y:S02]  /*24d0*/  FSEL R20, R24, R20, P0 ;  /* 0x0000001418147208 */ /* 0x000fe40000000000 */
[----:B------:R-:W-:Y:S01]  /*24e0*/  FSEL R21, R25, R21, P0 ;  /* 0x0000001519157208 */ /* 0x000fe20000000000 */
[----:B------:R-:W-:Y:S06]  /*24f0*/  BRA `(.L_x_130) ;  /* 0x0000000000647947 */ /* 0x000fec0003800000 */
.L_x_129:
[----:B------:R-:W-:-:S14]  /*2500*/  DSETP.NE.AND P0, PT, R22, RZ, PT ;  /* 0x000000ff1600722a */ /* 0x000fdc0003f05000 */
[----:B------:R-:W-:Y:S05]  /*2510*/  @!P0 BRA `(.L_x_131) ;  /* 0x0000000000588947 */ /* 0x000fea0003800000 */
[----:B------:R-:W-:-:S13]  /*2520*/  ISETP.GE.AND P0, PT, R23, RZ, PT ;  /* 0x000000ff1700720c */ /* 0x000fda0003f06270 */
[----:B------:R-:W-:Y:S02]  /*2530*/  @!P0 IMAD.MOV.U32 R20, RZ, RZ, 0x0 ;  /* 0x00000000ff148424 */ /* 0x000fe400078e00ff */
[----:B------:R-:W-:Y:S01]  /*2540*/  @!P0 IMAD.MOV.U32 R21, RZ, RZ, -0x80000 ;  /* 0xfff80000ff158424 */ /* 0x000fe200078e00ff */
[----:B------:R-:W-:Y:S06]  /*2550*/  @!P0 BRA `(.L_x_130) ;  /* 0x00000000004c8947 */ /* 0x000fec0003800000 */
[----:B------:R-:W-:-:S13]  /*2560*/  ISETP.GT.AND P0, PT, R23, 0x7fefffff, PT ;  /* 0x7fefffff1700780c */ /* 0x000fda0003f04270 */
[----:B------:R-:W-:Y:S05]  /*2570*/  @P0 BRA `(.L_x_131) ;  /* 0x0000000000400947 */ /* 0x000fea0003800000 */
[----:B------:R-:W-:Y:S01]  /*2580*/  DMUL R20, R22, 8.11296384146066816958e+31 ;  /* 0x4690000016147828 */ /* 0x000fe20000000000 */
[----:B------:R-:W-:Y:S02]  /*2590*/  IMAD.MOV.U32 R26, RZ, RZ, 0x0 ;  /* 0x00000000ff1a7424 */ /* 0x000fe400078e00ff */
[----:B------:R-:W-:Y:S02]  /*25a0*/  IMAD.MOV.U32 R22, RZ, RZ, RZ ;  /* 0x000000ffff167224 */ /* 0x000fe400078e00ff */
[----:B------:R-:W-:Y:S01]  /*25b0*/  IMAD.MOV.U32 R27, RZ, RZ, 0x3fd80000 ;  /* 0x3fd80000ff1b7424 */ /* 0x000fe200078e00ff */
[----:B------:R-:W0:Y:S03]  /*25c0*/  MUFU.RSQ64H R23, R21 ;  /* 0x0000001500177308 */ /* 0x000e260000001c00 */
[----:B0-----:R-:W-:-:S08]  /*25d0*/  DMUL R24, R22, R22 ;  /* 0x0000001616187228 */ /* 0x001fd00000000000 */
[----:B------:R-:W-:-:S08]  /*25e0*/  DFMA R24, R20, -R24, 1 ;  /* 0x3ff000001418742b */ /* 0x000fd00000000818 */
[----:B------:R-:W-:Y:S02]  /*25f0*/  DFMA R26, R24, R26, 0.5 ;  /* 0x3fe00000181a742b */ /* 0x000fe4000000001a */
[----:B------:R-:W-:-:S08]  /*2600*/  DMUL R24, R22, R24 ;  /* 0x0000001816187228 */ /* 0x000fd00000000000 */
[----:B------:R-:W-:-:S08]  /*2610*/  DFMA R24, R26, R24, R22 ;  /* 0x000000181a18722b */ /* 0x000fd00000000016 */
[----:B------:R-:W-:Y:S02]  /*2620*/  DMUL R22, R20, R24 ;  /* 0x0000001814167228 */ /* 0x000fe40000000000 */
[----:B------:R-:W-:-:S06]  /*2630*/  VIADD R25, R25, 0xfff00000 ;  /* 0xfff0000019197836 */ /* 0x000fcc0000000000 */
[----:B------:R-:W-:-:S08]  /*2640*/  DFMA R26, R22, -R22, R20 ;  /* 0x80000016161a722b */ /* 0x000fd00000000014 */
[----:B------:R-:W-:-:S10]  /*2650*/  DFMA R20, R24, R26, R22 ;  /* 0x0000001a1814722b */ /* 0x000fd40000000016 */
[----:B------:R-:W-:Y:S01]  /*2660*/  VIADD R21, R21, 0xfcb00000 ;  /* 0xfcb0000015157836 */ /* 0x000fe20000000000 */
[----:B------:R-:W-:Y:S06]  /*2670*/  BRA `(.L_x_130) ;  /* 0x0000000000047947 */ /* 0x000fec0003800000 */
.L_x_131:
[----:B------:R-:W-:-:S11]  /*2680*/  DADD R20, R22, R22 ;  /* 0x0000000016147229 */ /* 0x000fd60000000016 */
.L_x_130:
[----:B------:R-:W-:Y:S05]  /*2690*/  BSYNC.RECONVERGENT B1 ;  /* 0x0000000000017941 */ /* 0x000fea0003800200 */
.L_x_128:
[----:B------:R-:W-:Y:S02]  /*26a0*/  IMAD.MOV.U32 R19, RZ, RZ, 0x0 ;  /* 0x00000000ff137424 */ /* 0x000fe400078e00ff */
[----:B------:R-:W-:Y:S02]  /*26b0*/  IMAD.MOV.U32 R28, RZ, RZ, R20 ;  /* 0x000000ffff1c7224 */ /* 0x000fe400078e0014 */
[----:B------:R-:W-:Y:S01]  /*26c0*/  IMAD.MOV.U32 R29, RZ, RZ, R21 ;  /* 0x000000ffff1d7224 */ /* 0x000fe200078e0015 */
[----:B------:R-:W-:Y:S06]  /*26d0*/  RET.REL.NODEC R18 `(_Z19initWeightFunctionsIdEvPT_iiiddd) ;  /* 0xffffffd812487950 */ /* 0x000fec0003c3ffff */
        .type           $_Z19initWeightFunctionsIdEvPT_iiiddd$__internal_trig_reduction_slowpathd,@function
        .size           $_Z19initWeightFunctionsIdEvPT_iiiddd$__internal_trig_reduction_slowpathd,(.L_x_312 - $_Z19initWeightFunctionsIdEvPT_iiiddd$__internal_trig_reduction_slowpathd)
$_Z19initWeightFunctionsIdEvPT_iiiddd$__internal_trig_reduction_slowpathd:
[----:B------:R-:W-:Y:S01]  /*26e0*/  SHF.R.U32.HI R18, RZ, 0x14, R17 ;  /* 0x00000014ff127819 */ /* 0x000fe20000011611 */
[----:B------:R-:W-:Y:S02]  /*26f0*/  IMAD.MOV.U32 R34, RZ, RZ, R19 ;  /* 0x000000ffff227224 */ /* 0x000fe400078e0013 */
[----:B------:R-:W-:Y:S01]  /*2700*/  IMAD.MOV.U32 R35, RZ, RZ, R17 ;  /* 0x000000ffff237224 */ /* 0x000fe200078e0011 */
[----:B------:R-:W-:Y:S01]  /*2710*/  LOP3.LUT R20, R18, 0x7ff, RZ, 0xc0, !PT ;  /* 0x000007ff12147812 */ /* 0x000fe200078ec0ff */
[----:B------:R-:W-:-:S03]  /*2720*/  IMAD.MOV.U32 R19, RZ, RZ, RZ ;  /* 0x000000ffff137224 */ /* 0x000fc600078e00ff */
[----:B------:R-:W-:-:S13]  /*2730*/  ISETP.NE.AND P0, PT, R20, 0x7ff, PT ;  /* 0x000007ff1400780c */ /* 0x000fda0003f05270 */
[----:B------:R-:W-:Y:S05]  /*2740*/  @!P0 BRA `(.L_x_132) ;  /* 0x0000000800488947 */ /* 0x000fea0003800000 */
[----:B------:R-:W-:Y:S01]  /*2750*/  VIADD R20, R20, 0xfffffc00 ;  /* 0xfffffc0014147836 */ /* 0x000fe20000000000 */
[----:B------:R-:W-:Y:S01]  /*2760*/  BSSY.RECONVERGENT B3, `(.L_x_133) ;  /* 0x000002f000037945 */ /* 0x000fe20003800200 */
[----:B------:R-:W-:-:S03]  /*2770*/  CS2R R24, SRZ ;  /* 0x0000000000187805 */ /* 0x000fc6000001ff00 */
[----:B------:R-:W-:Y:S02]  /*2780*/  SHF.R.U32.HI R19, RZ, 0x6, R20 ;  /* 0x00000006ff137819 */ /* 0x000fe40000011614 */
[----:B------:R-:W-:Y:S02]  /*2790*/  ISETP.GE.U32.AND P0, PT, R20, 0x80, PT ;  /* 0x000000801400780c */ /* 0x000fe40003f06070 */
[C---:B------:R-:W-:Y:S02]  /*27a0*/  IADD3 R20, PT, PT, -R19.reuse, 0x13, RZ ;  /* 0x0000001313147810 */ /* 0x040fe40007ffe1ff */
[----:B------:R-:W-:Y:S02]  /*27b0*/  IADD3 R37, PT, PT, -R19, 0xf, RZ ;  /* 0x0000000f13257810 */ /* 0x000fe40007ffe1ff */
[----:B------:R-:W-:-:S04]  /*27c0*/  SEL R20, R20, 0x12, P0 ;  /* 0x0000001214147807 */ /* 0x000fc80000000000 */
[----:B------:R-:W-:-:S13]  /*27d0*/  ISETP.GE.AND P0, PT, R37, R20, PT ;  /* 0x000000142500720c */ /* 0x000fda0003f06270 */
[----:B------:R-:W-:Y:S05]  /*27e0*/  @P0 BRA `(.L_x_134) ;  /* 0x0000000000980947 */ /* 0x000fea0003800000 */
[----:B------:R-:W0:Y:S01]  /*27f0*/  LDC.64 R22, c[0x0][0x358] ;  /* 0x0000d600ff167b82 */ /* 0x000e220000000a00 */
[C---:B------:R-:W-:Y:S01]  /*2800*/  SHF.L.U64.HI R21, R34.reuse, 0xb, R35 ;  /* 0x0000000b22157819 */ /* 0x040fe20000010223 */
[----:B------:R-:W-:Y:S01]  /*2810*/  BSSY.RECONVERGENT B4, `(.L_x_135) ;  /* 0x0000022000047945 */ /* 0x000fe20003800200 */
[----:B------:R-:W-:Y:S01]  /*2820*/  IMAD.SHL.U32 R31, R34, 0x800, RZ ;  /* 0x00000800221f7824 */ /* 0x000fe200078e00ff */
[----:B------:R-:W-:Y:S01]  /*2830*/  IADD3 R35, PT, PT, RZ, -R19, -R20 ;  /* 0x80000013ff237210 */ /* 0x000fe20007ffe814 */
[----:B------:R-:W-:Y:S01]  /*2840*/  IMAD.MOV.U32 R34, RZ, RZ, RZ ;  /* 0x000000ffff227224 */ /* 0x000fe200078e00ff */
[----:B------:R-:W-:Y:S02]  /*2850*/  CS2R R24, SRZ ;  /* 0x0000000000187805 */ /* 0x000fe4000001ff00 */
[----:B------:R-:W-:-:S07]  /*2860*/  LOP3.LUT R21, R21, 0x80000000, RZ, 0xfc, !PT ;  /* 0x8000000015157812 */ /* 0x000fce00078efcff */
.L_x_136:
[----:B------:R-:W1:Y:S01]  /*2870*/  LDC.64 R26, c[0x4][RZ] ;  /* 0x01000000ff1a7b82 */ /* 0x000e620000000a00 */
[----:B0-----:R-:W-:Y:S02]  /*2880*/  R2UR UR6, R22 ;  /* 0x00000000160672ca */ /* 0x001fe400000e0000 */
[----:B------:R-:W-:Y:S01]  /*2890*/  R2UR UR7, R23 ;  /* 0x00000000170772ca */ /* 0x000fe200000e0000 */
[----:B-1----:R-:W-:-:S12]  /*28a0*/  IMAD.WIDE R26, R37, 0x8, R26 ;  /* 0x00000008251a7825 */ /* 0x002fd800078e021a */
[----:B------:R-:W2:Y:S01]  /*28b0*/  LDG.E.64.CONSTANT R26, desc[UR6][R26.64] ;  /* 0x000000061a1a7981 */ /* 0x000ea2000c1e9b00 */
[----:B------:R-:W-:Y:S02]  /*28c0*/  VIADD R35, R35, 0x1 ;  /* 0x0000000123237836 */ /* 0x000fe40000000000 */
[----:B------:R-:W-:Y:S02]  /*28d0*/  VIADD R37, R37, 0x1 ;  /* 0x0000000125257836 */ /* 0x000fe40000000000 */
[----:B--2---:R-:W-:-:S04]  /*28e0*/  IMAD.WIDE.U32 R24, P2, R26, R31, R24 ;  /* 0x0000001f1a187225 */ /* 0x004fc80007840018 */
[----:B------:R-:W-:Y:S02]  /*28f0*/  IMAD R39, R26, R21, RZ ;  /* 0x000000151a277224 */ /* 0x000fe400078e02ff */
[CC--:B------:R-:W-:Y:S02]  /*2900*/  IMAD R36, R27.reuse, R31.reuse, RZ ;  /* 0x0000001f1b247224 */ /* 0x0c0fe400078e02ff */
[----:B------:R-:W-:Y:S01]  /*2910*/  IMAD.HI.U32 R41, R27, R31, RZ ;  /* 0x0000001f1b297227 */ /* 0x000fe200078e00ff */
[----:B------:R-:W-:-:S03]  /*2920*/  IADD3 R25, P0, PT, R39, R25, RZ ;  /* 0x0000001927197210 */ /* 0x000fc60007f1e0ff */
[----:B------:R-:W-:Y:S01]  /*2930*/  IMAD R39, R34, 0x8, R1 ;  /* 0x0000000822277824 */ /* 0x000fe200078e0201 */
[----:B------:R-:W-:Y:S01]  /*2940*/  IADD3 R25, P1, PT, R36, R25, RZ ;  /* 0x0000001924197210 */ /* 0x000fe20007f3e0ff */
[----:B------:R-:W-:-:S04]  /*2950*/  IMAD.HI.U32 R36, R26, R21, RZ ;  /* 0x000000151a247227 */ /* 0x000fc800078e00ff */
[----:B------:R-:W-:Y:S01]  /*2960*/  IMAD.X R26, RZ, RZ, R36, P2 ;  /* 0x000000ffff1a7224 */ /* 0x000fe200010e0624 */
[----:B------:R0:W-:Y:S01]  /*2970*/  STL.64 [R39], R24 ;  /* 0x0000001827007387 */ /* 0x0001e20000100a00 */
[----:B------:R-:W-:-:S03]  /*2980*/  IMAD.HI.U32 R36, R27, R21, RZ ;  /* 0x000000151b247227 */ /* 0x000fc600078e00ff */
[----:B------:R-:W-:Y:S01]  /*2990*/  IADD3.X R26, P0, PT, R41, R26, RZ, P0, !PT ;  /* 0x0000001a291a7210 */ /* 0x000fe2000071e4ff */
[----:B------:R-:W-:Y:S02]  /*29a0*/  IMAD R27, R27, R21, RZ ;  /* 0x000000151b1b7224 */ /* 0x000fe400078e02ff */
[----:B------:R-:W-:-:S03]  /*29b0*/  VIADD R34, R34, 0x1 ;  /* 0x0000000122227836 */ /* 0x000fc60000000000 */
[----:B------:R-:W-:Y:S01]  /*29c0*/  IADD3.X R27, P1, PT, R27, R26, RZ, P1, !PT ;  /* 0x0000001a1b1b7210 */ /* 0x000fe20000f3e4ff */
[----:B------:R-:W-:Y:S01]  /*29d0*/  IMAD.X R26, RZ, RZ, R36, P0 ;  /* 0x000000ffff1a7224 */ /* 0x000fe200000e0624 */
[----:B------:R-:W-:-:S03]  /*29e0*/  ISETP.NE.AND P0, PT, R35, -0xf, PT ;  /* 0xfffffff12300780c */ /* 0x000fc60003f05270 */
[----:B------:R-:W-:Y:S02]  /*29f0*/  IMAD.X R26, RZ, RZ, R26, P1 ;  /* 0x000000ffff1a7224 */ /* 0x000fe400008e061a */
[----:B0-----:R-:W-:Y:S02]  /*2a00*/  IMAD.MOV.U32 R24, RZ, RZ, R27 ;  /* 0x000000ffff187224 */ /* 0x001fe400078e001b */
[----:B------:R-:W-:-:S06]  /*2a10*/  IMAD.MOV.U32 R25, RZ, RZ, R26 ;  /* 0x000000ffff197224 */ /* 0x000fcc00078e001a */
[----:B------:R-:W-:Y:S05]  /*2a20*/  @P0 BRA `(.L_x_136) ;  /* 0xfffffffc00900947 */ /* 0x000fea000383ffff */
[----:B------:R-:W-:Y:S05]  /*2a30*/  BSYNC.RECONVERGENT B4 ;  /* 0x0000000000047941 */ /* 0x000fea0003800200 */
.L_x_135:
[----:B------:R-:W-:-:S07]  /*2a40*/  IMAD.MOV.U32 R37, RZ, RZ, R20 ;  /* 0x000000ffff257224 */ /* 0x000fce00078e0014 */
.L_x_134:
[----:B------:R-:W-:Y:S05]  /*2a50*/  BSYNC.RECONVERGENT B3 ;  /* 0x0000000000037941 */ /* 0x000fea0003800200 */
.L_x_133:
[----:B------:R-:W-:Y:S01]  /*2a60*/  LOP3.LUT P0, R39, R18, 0x3f, RZ, 0xc0, !PT ;  /* 0x0000003f12277812 */ /* 0x000fe2000780c0ff */
[----:B------:R-:W-:-:S04]  /*2a70*/  IMAD.IADD R18, R19, 0x1, R37 ;  /* 0x0000000113127824 */ /* 0x000fc800078e0225 */
[----:B------:R-:W-:-:S05]  /*2a80*/  IMAD.U32 R41, R18, 0x8, R1 ;  /* 0x0000000812297824 */ /* 0x000fca00078e0001 */
[----:B------:R0:W-:Y:S04]  /*2a90*/  STL.64 [R41+-0x78], R24 ;  /* 0xffff881829007387 */ /* 0x0001e80000100a00 */
[----:B------:R-:W2:Y:S04]  /*2aa0*/  @P0 LDL.64 R26, [R1+0x8] ;  /* 0x00000800011a0983 */ /* 0x000ea80000100a00 */
[----:B------:R-:W3:Y:S04]  /*2ab0*/  LDL.64 R20, [R1+0x10] ;  /* 0x0000100001147983 */ /* 0x000ee80000100a00 */
[----:B------:R-:W4:Y:S01]  /*2ac0*/  LDL.64 R18, [R1+0x18] ;  /* 0x0000180001127983 */ /* 0x000f220000100a00 */
[----:B------:R-:W-:Y:S01]  /*2ad0*/  @P0 LOP3.LUT R22, R39, 0x3f, RZ, 0x3c, !PT ;  /* 0x0000003f27160812 */ /* 0x000fe200078e3cff */
[----:B------:R-:W-:Y:S01]  /*2ae0*/  BSSY.RECONVERGENT B3, `(.L_x_137) ;  /* 0x0000034000037945 */ /* 0x000fe20003800200 */
[----:B--2---:R-:W-:-:S02]  /*2af0*/  @P0 SHF.R.U64 R23, R26, 0x1, R27 ;  /* 0x000000011a170819 */ /* 0x004fc4000000121b */
[----:B------:R-:W-:Y:S02]  /*2b00*/  @P0 SHF.R.U32.HI R27, RZ, 0x1, R27 ;  /* 0x00000001ff1b0819 */ /* 0x000fe4000001161b */
[--C-:B---3--:R-:W-:Y:S02]  /*2b10*/  @P0 SHF.R.U32.HI R37, RZ, 0x1, R21.reuse ;  /* 0x00000001ff250819 */ /* 0x108fe40000011615 */
[C---:B------:R-:W-:Y:S02]  /*2b20*/  @P0 SHF.R.U64 R35, R20.reuse, 0x1, R21 ;  /* 0x0000000114230819 */ /* 0x040fe40000001215 */
[CC--:B------:R-:W-:Y:S02]  /*2b30*/  @P0 SHF.L.U32 R26, R20.reuse, R39.reuse, RZ ;  /* 0x00000027141a0219 */ /* 0x0c0fe400000006ff */
[----:B------:R-:W-:Y:S02]  /*2b40*/  @P0 SHF.R.U64 R23, R23, R22, R27 ;  /* 0x0000001617170219 */ /* 0x000fe4000000121b */
[----:B------:R-:W-:-:S02]  /*2b50*/  @P0 SHF.L.U64.HI R31, R20, R39, R21 ;  /* 0x00000027141f0219 */ /* 0x000fc40000010215 */
[-C--:B0-----:R-:W-:Y:S02]  /*2b60*/  @P0 SHF.R.U32.HI R24, RZ, R22.reuse, R27 ;  /* 0x00000016ff180219 */ /* 0x081fe4000001161b */
[----:B----4-:R-:W-:Y:S02]  /*2b70*/  @P0 SHF.L.U32 R25, R18, R39, RZ ;  /* 0x0000002712190219 */ /* 0x010fe400000006ff */
[----:B------:R-:W-:Y:S02]  /*2b80*/  @P0 SHF.R.U64 R34, R35, R22, R37 ;  /* 0x0000001623220219 */ /* 0x000fe40000001225 */
[----:B------:R-:W-:Y:S02]  /*2b90*/  @P0 LOP3.LUT R20, R26, R23, RZ, 0xfc, !PT ;  /* 0x000000171a140212 */ /* 0x000fe400078efcff */
[----:B------:R-:W-:Y:S02]  /*2ba0*/  @P0 LOP3.LUT R21, R31, R24, RZ, 0xfc, !PT ;  /* 0x000000181f150212 */ /* 0x000fe400078efcff */
[----:B------:R-:W-:-:S02]  /*2bb0*/  @P0 SHF.L.U64.HI R39, R18, R39, R19 ;  /* 0x0000002712270219 */ /* 0x000fc40000010213 */
[----:B------:R-:W-:Y:S01]  /*2bc0*/  @P0 LOP3.LUT R18, R25, R34, RZ, 0xfc, !PT ;  /* 0x0000002219120212 */ /* 0x000fe200078efcff */
[C---:B------:R-:W-:Y:S01]  /*2bd0*/  IMAD.SHL.U32 R25, R20.reuse, 0x4, RZ ;  /* 0x0000000414197824 */ /* 0x040fe200078e00ff */
[----:B------:R-:W-:Y:S02]  /*2be0*/  @P0 SHF.R.U32.HI R22, RZ, R22, R37 ;  /* 0x00000016ff160219 */ /* 0x000fe40000011625 */
[----:B------:R-:W-:Y:S02]  /*2bf0*/  SHF.L.U64.HI R31, R20, 0x2, R21 ;  /* 0x00000002141f7819 */ /* 0x000fe40000010215 */
[----:B------:R-:W-:Y:S02]  /*2c00*/  SHF.L.W.U32.HI R20, R21, 0x2, R18 ;  /* 0x0000000215147819 */ /* 0x000fe40000010e12 */
[----:B------:R-:W-:Y:S02]  /*2c10*/  @P0 LOP3.LUT R19, R39, R22, RZ, 0xfc, !PT ;  /* 0x0000001627130212 */ /* 0x000fe400078efcff */
[----:B------:R-:W-:-:S02]  /*2c20*/  IADD3 RZ, P0, PT, RZ, -R25, RZ ;  /* 0x80000019ffff7210 */ /* 0x000fc40007f1e0ff */
[----:B------:R-:W-:Y:S02]  /*2c30*/  LOP3.LUT R21, RZ, R31, RZ, 0x33, !PT ;  /* 0x0000001fff157212 */ /* 0x000fe400078e33ff */
[----:B------:R-:W-:Y:S02]  /*2c40*/  SHF.L.W.U32.HI R18, R18, 0x2, R19 ;  /* 0x0000000212127819 */ /* 0x000fe40000010e13 */
[----:B------:R-:W-:Y:S02]  /*2c50*/  LOP3.LUT R23, RZ, R20, RZ, 0x33, !PT ;  /* 0x00000014ff177212 */ /* 0x000fe400078e33ff */
[----:B------:R-:W-:Y:S02]  /*2c60*/  IADD3.X R22, P0, PT, RZ, R21, RZ, P0, !PT ;  /* 0x00000015ff167210 */ /* 0x000fe4000071e4ff */
[----:B------:R-:W-:Y:S02]  /*2c70*/  LOP3.LUT R21, RZ, R18, RZ, 0x33, !PT ;  /* 0x00000012ff157212 */ /* 0x000fe400078e33ff */
[----:B------:R-:W-:-:S02]  /*2c80*/  IADD3.X R23, P1, PT, RZ, R23, RZ, P0, !PT ;  /* 0x00000017ff177210 */ /* 0x000fc4000073e4ff */
[----:B------:R-:W-:-:S03]  /*2c90*/  ISETP.GT.U32.AND P2, PT, R20, -0x1, PT ;  /* 0xffffffff1400780c */ /* 0x000fc60003f44070 */
[----:B------:R-:W-:Y:S01]  /*2ca0*/  IMAD.X R21, RZ, RZ, R21, P1 ;  /* 0x000000ffff157224 */ /* 0x000fe200008e0615 */
[----:B------:R-:W-:-:S04]  /*2cb0*/  ISETP.GT.AND.EX P0, PT, R18, -0x1, PT, P2 ;  /* 0xffffffff1200780c */ /* 0x000fc80003f04320 */
[----:B------:R-:W-:Y:S02]  /*2cc0*/  SEL R21, R18, R21, P0 ;  /* 0x0000001512157207 */ /* 0x000fe40000000000 */
[----:B------:R-:W-:Y:S02]  /*2cd0*/  SEL R27, R20, R23, P0 ;  /* 0x00000017141b7207 */ /* 0x000fe40000000000 */
[----:B------:R-:W-:Y:S02]  /*2ce0*/  ISETP.NE.U32.AND P1, PT, R21, RZ, PT ;  /* 0x000000ff1500720c */ /* 0x000fe40003f25070 */
[----:B------:R-:W-:Y:S02]  /*2cf0*/  SEL R26, R31, R22, P0 ;  /* 0x000000161f1a7207 */ /* 0x000fe40000000000 */
[----:B------:R-:W-:Y:S01]  /*2d00*/  SEL R23, R27, R21, !P1 ;  /* 0x000000151b177207 */ /* 0x000fe20004800000 */
[----:B------:R-:W-:-:S05]  /*2d10*/  @!P0 IMAD.MOV R25, RZ, RZ, -R25 ;  /* 0x000000ffff198224 */ /* 0x000fca00078e0a19 */
[----:B------:R-:W0:Y:S02]  /*2d20*/  FLO.U32 R23, R23 ;  /* 0x0000001700177300 */ /* 0x000e2400000e0000 */
[C---:B0-----:R-:W-:Y:S02]  /*2d30*/  IADD3 R24, PT, PT, -R23.reuse, 0x1f, RZ ;  /* 0x0000001f17187810 */ /* 0x041fe40007ffe1ff */
[----:B------:R-:W-:-:S03]  /*2d40*/  IADD3 R20, PT, PT, -R23, 0x3f, RZ ;  /* 0x0000003f17147810 */ /* 0x000fc60007ffe1ff */
[----:B------:R-:W-:-:S05]  /*2d50*/  @P1 IMAD.MOV R20, RZ, RZ, R24 ;  /* 0x000000ffff141224 */ /* 0x000fca00078e0218 */
[----:B------:R-:W-:-:S13]  /*2d60*/  ISETP.NE.AND P1, PT, R20, RZ, PT ;  /* 0x000000ff1400720c */ /* 0x000fda0003f25270 */
[----:B------:R-:W-:Y:S05]  /*2d70*/  @!P1 BRA `(.L_x_138) ;  /* 0x0000000000289947 */ /* 0x000fea0003800000 */
[--C-:B------:R-:W-:Y:S02]  /*2d80*/  SHF.R.U64 R24, R25, 0x1, R26.reuse ;  /* 0x0000000119187819 */ /* 0x100fe4000000121a */
[C---:B------:R-:W-:Y:S02]  /*2d90*/  LOP3.LUT R22, R20.reuse, 0x3f, RZ, 0xc0, !PT ;  /* 0x0000003f14167812 */ /* 0x040fe400078ec0ff */
[----:B------:R-:W-:Y:S02]  /*2da0*/  SHF.R.U32.HI R26, RZ, 0x1, R26 ;  /* 0x00000001ff1a7819 */ /* 0x000fe4000001161a */
[----:B------:R-:W-:Y:S02]  /*2db0*/  LOP3.LUT R23, R20, 0x3f, RZ, 0xc, !PT ;  /* 0x0000003f14177812 */ /* 0x000fe400078e0cff */
[CC--:B------:R-:W-:Y:S02]  /*2dc0*/  SHF.L.U64.HI R34, R27.reuse, R22.reuse, R21 ;  /* 0x000000161b227219 */ /* 0x0c0fe40000010215 */
[----:B------:R-:W-:-:S02]  /*2dd0*/  SHF.L.U32 R22, R27, R22, RZ ;  /* 0x000000161b167219 */ /* 0x000fc400000006ff */
[-CC-:B------:R-:W-:Y:S02]  /*2de0*/  SHF.R.U64 R21, R24, R23.reuse, R26.reuse ;  /* 0x0000001718157219 */ /* 0x180fe4000000121a */
[----:B------:R-:W-:Y:S02]  /*2df0*/  SHF.R.U32.HI R23, RZ, R23, R26 ;  /* 0x00000017ff177219 */ /* 0x000fe4000001161a */
[----:B------:R-:W-:Y:S02]  /*2e00*/  LOP3.LUT R27, R22, R21, RZ, 0xfc, !PT ;  /* 0x00000015161b7212 */ /* 0x000fe400078efcff */
[----:B------:R-:W-:-:S07]  /*2e10*/  LOP3.LUT R21, R34, R23, RZ, 0xfc, !PT ;  /* 0x0000001722157212 */ /* 0x000fce00078efcff */
.L_x_138:
[----:B------:R-:W-:Y:S05]  /*2e20*/  BSYNC.RECONVERGENT B3 ;  /* 0x0000000000037941 */ /* 0x000fea0003800200 */
.L_x_137:
[----:B------:R-:W-:Y:S01]  /*2e30*/  IMAD.WIDE.U32 R24, R27, 0x2168c235, RZ ;  /* 0x2168c2351b187825 */ /* 0x000fe200078e00ff */
[----:B------:R-:W-:-:S03]  /*2e40*/  SHF.R.U32.HI R19, RZ, 0x1e, R19 ;  /* 0x0000001eff137819 */ /* 0x000fc60000011613 */
[----:B------:R-:W-:Y:S01]  /*2e50*/  IMAD.MOV.U32 R22, RZ, RZ, R25 ;  /* 0x000000ffff167224 */ /* 0x000fe200078e0019 */
[----:B------:R-:W-:Y:S01]  /*2e60*/  IADD3 RZ, P1, PT, R24, R24, RZ ;  /* 0x0000001818ff7210 */ /* 0x000fe20007f3e0ff */
[----:B------:R-:W-:Y:S01]  /*2e70*/  IMAD.MOV.U32 R23, RZ, RZ, RZ ;  /* 0x000000ffff177224 */ /* 0x000fe200078e00ff */
[----:B------:R-:W-:Y:S01]  /*2e80*/  LEA.HI R19, R18, R19, RZ, 0x1 ;  /* 0x0000001312137211 */ /* 0x000fe200078f08ff */
[----:B------:R-:W-:-:S04]  /*2e90*/  IMAD.HI.U32 R25, R21, -0x36f0255e, RZ ;  /* 0xc90fdaa215197827 */ /* 0x000fc800078e00ff */
[----:B------:R-:W-:-:S04]  /*2ea0*/  IMAD.WIDE.U32 R22, R27, -0x36f0255e, R22 ;  /* 0xc90fdaa21b167825 */ /* 0x000fc800078e0016 */
[C---:B------:R-:W-:Y:S02]  /*2eb0*/  IMAD R27, R21.reuse, -0x36f0255e, RZ ;  /* 0xc90fdaa2151b7824 */ /* 0x040fe400078e02ff */
[----:B------:R-:W-:-:S04]  /*2ec0*/  IMAD.WIDE.U32 R22, P2, R21, 0x2168c235, R22 ;  /* 0x2168c23515167825 */ /* 0x000fc80007840016 */
[----:B------:R-:W-:Y:S01]  /*2ed0*/  IMAD.X R21, RZ, RZ, R25, P2 ;  /* 0x000000ffff157224 */ /* 0x000fe200010e0619 */
[----:B------:R-:W-:Y:S02]  /*2ee0*/  IADD3 R23, P2, PT, R27, R23, RZ ;  /* 0x000000171b177210 */ /* 0x000fe40007f5e0ff */
[----:B------:R-:W-:Y:S02]  /*2ef0*/  IADD3.X RZ, P1, PT, R22, R22, RZ, P1, !PT ;  /* 0x0000001616ff7210 */ /* 0x000fe40000f3e4ff */
[C---:B------:R-:W-:Y:S01]  /*2f00*/  ISETP.GT.U32.AND P3, PT, R23.reuse, RZ, PT ;  /* 0x000000ff1700720c */ /* 0x040fe20003f64070 */
[----:B------:R-:W-:Y:S01]  /*2f10*/  IMAD.X R21, RZ, RZ, R21, P2 ;  /* 0x000000ffff157224 */ /* 0x000fe200010e0615 */
[----:B------:R-:W-:-:S04]  /*2f20*/  IADD3.X R22, P2, PT, R23, R23, RZ, P1, !PT ;  /* 0x0000001717167210 */ /* 0x000fc80000f5e4ff */
[C---:B------:R-:W-:Y:S01]  /*2f30*/  ISETP.GT.AND.EX P1, PT, R21.reuse, RZ, PT, P3 ;  /* 0x000000ff1500720c */ /* 0x040fe20003f24330 */
[----:B------:R-:W-:-:S03]  /*2f40*/  IMAD.X R24, R21, 0x1, R21, P2 ;  /* 0x0000000115187824 */ /* 0x000fc600010e0615 */
[----:B------:R-:W-:Y:S02]  /*2f50*/  SEL R22, R22, R23, P1 ;  /* 0x0000001716167207 */ /* 0x000fe40000800000 */
[----:B------:R-:W-:Y:S02]  /*2f60*/  SEL R24, R24, R21, P1 ;  /* 0x0000001518187207 */ /* 0x000fe40000800000 */
[----:B------:R-:W-:Y:S02]  /*2f70*/  IADD3 R21, P2, PT, R22, 0x1, RZ ;  /* 0x0000000116157810 */ /* 0x000fe40007f5e0ff */
[----:B------:R-:W-:Y:S02]  /*2f80*/  SEL R23, RZ, 0xffffffff, !P1 ;  /* 0xffffffffff177807 */ /* 0x000fe40004800000 */
[----:B------:R-:W-:Y:S01]  /*2f90*/  LOP3.LUT P1, R17, R17, 0x80000000, RZ, 0xc0, !PT ;  /* 0x8000000011117812 */ /* 0x000fe2000782c0ff */
[----:B------:R-:W-:Y:S02]  /*2fa0*/  IMAD.X R22, RZ, RZ, R24, P2 ;  /* 0x000000ffff167224 */ /* 0x000fe400010e0618 */
[----:B------:R-:W-:Y:S01]  /*2fb0*/  IMAD.IADD R20, R23, 0x1, -R20 ;  /* 0x0000000117147824 */ /* 0x000fe200078e0a14 */
[----:B------:R-:W-:-:S02]  /*2fc0*/  @!P0 LOP3.LUT R17, R17, 0x80000000, RZ, 0x3c, !PT ;  /* 0x8000000011118812 */ /* 0x000fc400078e3cff */
[----:B------:R-:W-:Y:S01]  /*2fd0*/  SHF.R.U64 R21, R21, 0xa, R22 ;  /* 0x0000000a15157819 */ /* 0x000fe20000001216 */
[----:B------:R-:W-:-:S03]  /*2fe0*/  IMAD.SHL.U32 R20, R20, 0x100000, RZ ;  /* 0x0010000014147824 */ /* 0x000fc600078e00ff */
[----:B------:R-:W-:-:S03]  /*2ff0*/  IADD3 R21, P2, PT, R21, 0x1, RZ ;  /* 0x0000000115157810 */ /* 0x000fc60007f5e0ff */
[----:B------:R-:W-:Y:S01]  /*3000*/  @P1 IMAD.MOV R19, RZ, RZ, -R19 ;  /* 0x000000ffff131224 */ /* 0x000fe200078e0a13 */
[----:B------:R-:W-:-:S04]  /*3010*/  LEA.HI.X R22, R22, RZ, RZ, 0x16, P2 ;  /* 0x000000ff16167211 */ /* 0x000fc800010fb4ff */
[--C-:B------:R-:W-:Y:S02]  /*3020*/  SHF.R.U64 R21, R21, 0x1, R22.reuse ;  /* 0x0000000115157819 */ /* 0x100fe40000001216 */
[----:B------:R-:W-:Y:S02]  /*3030*/  SHF.R.U32.HI R23, RZ, 0x1, R22 ;  /* 0x00000001ff177819 */ /* 0x000fe40000011616 */
[----:B------:R-:W-:-:S04]  /*3040*/  IADD3 R34, P2, P3, RZ, RZ, R21 ;  /* 0x000000ffff227210 */ /* 0x000fc80007b5e015 */
[----:B------:R-:W-:-:S04]  /*3050*/  IADD3.X R18, PT, PT, R20, 0x3fe00000, R23, P2, P3 ;  /* 0x3fe0000014127810 */ /* 0x000fc800017e6417 */
[----:B------:R-:W-:-:S07]  /*3060*/  LOP3.LUT R35, R18, R17, RZ, 0xfc, !PT ;  /* 0x0000001112237212 */ /* 0x000fce00078efcff */
.L_x_132:
[----:B------:R-:W-:-:S04]  /*3070*/  IMAD.MOV.U32 R17, RZ, RZ, 0x0 ;  /* 0x00000000ff117424 */ /* 0x000fc800078e00ff */
[----:B------:R-:W-:Y:S05]  /*3080*/  RET.REL.NODEC R16 `(_Z19initWeightFunctionsIdEvPT_iiiddd) ;  /* 0xffffffcc10dc7950 */ /* 0x000fea0003c3ffff */
.L_x_139:
        /* <DEDUP_REMOVED lines=15> */
.L_x_312:


//--------------------- .text._Z11initDensityIdEvPT_iiidddd --------------------------
	.section	.text._Z11initDensityIdEvPT_iiidddd,"ax",@progbits
	.align	128
        .global         _Z11initDensityIdEvPT_iiidddd
        .type           _Z11initDensityIdEvPT_iiidddd,@function
        .size           _Z11initDensityIdEvPT_iiidddd,(.L_x_313 - _Z11initDensityIdEvPT_iiidddd)
        .other          _Z11initDensityIdEvPT_iiidddd,@"STO_CUDA_ENTRY STV_DEFAULT"
_Z11initDensityIdEvPT_iiidddd:
.text._Z11initDensityIdEvPT_iiidddd:
[----:B------:R-:W-:Y:S01]  /*0000*/  LDC R1, c[0x0][0x37c] ;  /* 0x0000df00ff017b82 */ /* 0x000fe20000000800 */
[----:B------:R-:W0:Y:S07]  /*0010*/  S2R R9, SR_TID.X ;  /* 0x0000000000097919 */ /* 0x000e2e0000002100 */
[----:B------:R-:W0:Y:S01]  /*0020*/  S2UR UR7, SR_CTAID.X ;  /* 0x00000000000779c3 */ /* 0x000e220000002500 */
[----:B------:R-:W1:Y:S01]  /*0030*/  LDCU.64 UR4, c[0x0][0x388] ;  /* 0x00007100ff0477ac */ /* 0x000e620008000a00 */
[----:B------:R-:W2:Y:S06]  /*0040*/  LDCU UR6, c[0x0][0x390] ;  /* 0x00007200ff0677ac */ /* 0x000eac0008000800 */
[----:B------:R-:W0:Y:S01]  /*0050*/  LDC R0, c[0x0][0x360] ;  /* 0x0000d800ff007b82 */ /* 0x000e220000000800 */
[----:B-1----:R-:W-:-:S04]  /*0060*/  UIMAD UR4, UR5, UR4, URZ ;  /* 0x00000004050472a4 */ /* 0x002fc8000f8e02ff */
[----:B--2---:R-:W-:Y:S01]  /*0070*/  UIMAD UR4, UR4, UR6, URZ ;  /* 0x00000006040472a4 */ /* 0x004fe2000f8e02ff */
[----:B0-----:R-:W-:-:S05]  /*0080*/  IMAD R9, R0, UR7, R9 ;  /* 0x0000000700097c24 */ /* 0x001fca000f8e0209 */
[----:B------:R-:W-:-:S13]  /*0090*/  ISETP.GE.AND P0, PT, R9, UR4, PT ;  /* 0x0000000409007c0c */ /* 0x000fda000bf06270 */
        /* <DEDUP_REMOVED lines=17> */
[----:B01----:R-:W-:Y:S05]  /*01b0*/  CALL.REL.NOINC `($__internal_6_$__cuda_sm20_dblrcp_rn_slowpath_v3) ;  /* 0x0000000800147944 */ /* 0x003fea0003c00000 */
[----:B------:R-:W-:Y:S02]  /*01c0*/  IMAD.MOV.U32 R6, RZ, RZ, R16 ;  /* 0x000000ffff067224 */ /* 0x000fe400078e0010 */
[----:B------:R-:W-:-:S07]  /*01d0*/  IMAD.MOV.U32 R7, RZ, RZ, R17 ;  /* 0x000000ffff077224 */ /* 0x000fce00078e0011 */
.L_x_140:
        /* <DEDUP_REMOVED lines=14> */
[----:B------:R-:W-:Y:S02]  /*02c0*/  MOV R4, 0x300 ;  /* 0x0000030000047802 */ /* 0x000fe40000000f00 */
[----:B------:R-:W-:-:S03]  /*02d0*/  IADD3 R12, PT, PT, R2, -0x100000, RZ ;  /* 0xfff00000020c7810 */ /* 0x000fc60007ffe0ff */
[----:B------:R-:W1:Y:S04]  /*02e0*/  LDC R3, c[0x0][0x3a4] ;  /* 0x0000e900ff037b82 */ /* 0x000e680000000800 */
[----:B01----:R-:W-:Y:S05]  /*02f0*/  CALL.REL.NOINC `($__internal_6_$__cuda_sm20_dblrcp_rn_slowpath_v3) ;  /* 0x0000000400c47944 */ /* 0x003fea0003c00000 */
[----:B------:R-:W-:Y:S02]  /*0300*/  IMAD.MOV.U32 R4, RZ, RZ, R16 ;  /* 0x000000ffff047224 */ /* 0x000fe400078e0010 */
[----:B------:R-:W-:-:S07]  /*0310*/  IMAD.MOV.U32 R5, RZ, RZ, R17 ;  /* 0x000000ffff057224 */ /* 0x000fce00078e0011 */
.L_x_141:
        /* <DEDUP_REMOVED lines=17> */
[----:B01----:R-:W-:Y:S05]  /*0430*/  CALL.REL.NOINC `($__internal_6_$__cuda_sm20_dblrcp_rn_slowpath_v3) ;  /* 0x0000000400747944 */ /* 0x003fea0003c00000 */
.L_x_142:
[----:B------:R-:W0:Y:S01]  /*0440*/  LDC.64 R4, c[0x0][0x388] ;  /* 0x0000e200ff047b82 */ /* 0x000e220000000a00 */
[----:B------:R-:W1:Y:S01]  /*0450*/  LDCU UR8, c[0x0][0x390] ;  /* 0x00007200ff0877ac */ /* 0x000e620008000800 */
[----:B------:R-:W2:Y:S01]  /*0460*/  F2I.F64.TRUNC R13, R16 ;  /* 0x00000010000d7311 */ /* 0x000ea2000030d100 */
[----:B------:R-:W3:Y:S05]  /*0470*/  LDCU UR5, c[0x0][0x370] ;  /* 0x00006e00ff0577ac */ /* 0x000eea0008000800 */
[----:B------:R-:W4:Y:S01]  /*0480*/  LDC R11, c[0x0][0x390] ;  /* 0x0000e400ff0b7b82 */ /* 0x000f220000000800 */
[----:B------:R-:W5:Y:S07]  /*0490*/  LDCU.64 UR6, c[0x0][0x358] ;  /* 0x00006b00ff0677ac */ /* 0x000f6e0008000a00 */
[----:B------:R-:W4:Y:S01]  /*04a0*/  LDC.64 R2, c[0x0][0x380] ;  /* 0x0000e000ff027b82 */ /* 0x000f220000000a00 */
[----:B--2---:R-:W-:-:S02]  /*04b0*/  IMAD.SHL.U32 R13, R13, 0x2, RZ ;  /* 0x000000020d0d7824 */ /* 0x004fc400078e00ff */
[----:B---3--:R-:W-:-:S03]  /*04c0*/  IMAD R18, R0, UR5, RZ ;  /* 0x0000000500127c24 */ /* 0x008fc6000f8e02ff */
[----:B0-----:R-:W-:Y:S01]  /*04d0*/  IADD3 R17, PT, PT, -R13, R4, RZ ;  /* 0x000000040d117210 */ /* 0x001fe20007ffe1ff */
[----:B-1----:R-:W-:-:S05]  /*04e0*/  IMAD R8, R5, UR8, RZ ;  /* 0x0000000805087c24 */ /* 0x002fca000f8e02ff */
[----:B------:R-:W-:-:S04]  /*04f0*/  IABS R10, R8 ;  /* 0x00000008000a7213 */ /* 0x000fc80000000000 */
[----:B------:R-:W0:Y:S08]  /*0500*/  I2F.RP R12, R10 ;  /* 0x0000000a000c7306 */ /* 0x000e300000209400 */
[----:B0-----:R-:W0:Y:S02]  /*0510*/  MUFU.RCP R12, R12 ;  /* 0x0000000c000c7308 */ /* 0x001e240000001000 */
[----:B0-----:R-:W-:-:S02]  /*0520*/  VIADD R14, R12, 0xffffffe ;  /* 0x0ffffffe0c0e7836 */ /* 0x001fc40000000000 */
[----:B------:R-:W-:-:S04]  /*0530*/  IMAD.SHL.U32 R12, R7, 0x2, RZ ;  /* 0x00000002070c7824 */ /* 0x000fc800078e00ff */
[----:B------:R0:W1:Y:S01]  /*0540*/  F2I.FTZ.U32.TRUNC.NTZ R15, R14 ;  /* 0x0000000e000f7305 */ /* 0x000062000021f000 */
[----:B------:R-:W-:Y:S02]  /*0550*/  IMAD.IADD R16, R5, 0x1, -R12 ;  /* 0x0000000105107824 */ /* 0x000fe400078e0a0c */
[----:B0-----:R-:W-:Y:S01]  /*0560*/  IMAD.MOV.U32 R14, RZ, RZ, RZ ;  /* 0x000000ffff0e7224 */ /* 0x001fe200078e00ff */
[----:B-1----:R-:W-:-:S05]  /*0570*/  IADD3 R19, PT, PT, RZ, -R15, RZ ;  /* 0x8000000fff137210 */ /* 0x002fca0007ffe0ff */
[----:B------:R-:W-:-:S04]  /*0580*/  IMAD R19, R19, R10, RZ ;  /* 0x0000000a13137224 */ /* 0x000fc800078e02ff */
[----:B------:R-:W-:-:S04]  /*0590*/  IMAD.HI.U32 R14, R15, R19, R14 ;  /* 0x000000130f0e7227 */ /* 0x000fc800078e000e */
[----:B------:R-:W-:-:S05]  /*05a0*/  IMAD.SHL.U32 R15, R6, 0x2, RZ ;  /* 0x00000002060f7824 */ /* 0x000fca00078e00ff */
[----:B----45:R-:W-:-:S07]  /*05b0*/  IADD3 R0, PT, PT, -R15, UR8, RZ ;  /* 0x000000080f007c10 */ /* 0x030fce000fffe1ff */
.L_x_146:
[----:B------:R-:W-:Y:S01]  /*05c0*/  IABS R4, R8 ;  /* 0x0000000800047213 */ /* 0x000fe20000000000 */
[----:B------:R-:W-:Y:S01]  /*05d0*/  BSSY.RECONVERGENT B0, `(.L_x_143) ;  /* 0x000003d000007945 */ /* 0x000fe20003800200 */
[----:B------:R-:W-:-:S03]  /*05e0*/  IABS R5, R9 ;  /* 0x0000000900057213 */ /* 0x000fc60000000000 */
[----:B------:R-:W-:Y:S02]  /*05f0*/  IMAD.MOV R6, RZ, RZ, -R4 ;  /* 0x000000ffff067224 */ /* 0x000fe400078e0a04 */
[----:B------:R-:W-:-:S04]  /*0600*/  IMAD.HI.U32 R4, R14, R5, RZ ;  /* 0x000000050e047227 */ /* 0x000fc800078e00ff */
[----:B------:R-:W-:Y:S01]  /*0610*/  IMAD R5, R4, R6, R5 ;  /* 0x0000000604057224 */ /* 0x000fe200078e0205 */
[----:B------:R-:W-:-:S04]  /*0620*/  IABS R6, R8 ;  /* 0x0000000800067213 */ /* 0x000fc80000000000 */
[----:B------:R-:W-:-:S13]  /*0630*/  ISETP.GT.U32.AND P2, PT, R10, R5, PT ;  /* 0x000000050a00720c */ /* 0x000fda0003f44070 */
[----:B------:R-:W-:Y:S01]  /*0640*/  @!P2 IMAD.IADD R5, R5, 0x1, -R6 ;  /* 0x000000010505a824 */ /* 0x000fe200078e0a06 */
[----:B------:R-:W-:Y:S01]  /*0650*/  IADD3 R6, PT, PT, -R8, RZ, RZ ;  /* 0x000000ff08067210 */ /* 0x000fe20007ffe1ff */
[----:B------:R-:W-:Y:S01]  /*0660*/  @!P2 VIADD R4, R4, 0x1 ;  /* 0x000000010404a836 */ /* 0x000fe20000000000 */
[----:B------:R-:W-:Y:S02]  /*0670*/  ISETP.NE.AND P2, PT, R8, RZ, PT ;  /* 0x000000ff0800720c */ /* 0x000fe40003f45270 */
[----:B------:R-:W-:Y:S02]  /*0680*/  ISETP.GE.U32.AND P0, PT, R5, R10, PT ;  /* 0x0000000a0500720c */ /* 0x000fe40003f06070 */
[----:B------:R-:W-:-:S04]  /*0690*/  LOP3.LUT R5, R9, R8, RZ, 0x3c, !PT ;  /* 0x0000000809057212 */ /* 0x000fc800078e3cff */
[----:B------:R-:W-:-:S07]  /*06a0*/  ISETP.GE.AND P1, PT, R5, RZ, PT ;  /* 0x000000ff0500720c */ /* 0x000fce0003f26270 */
[----:B------:R-:W-:-:S06]  /*06b0*/  @P0 VIADD R4, R4, 0x1 ;  /* 0x0000000104040836 */ /* 0x000fcc0000000000 */
[----:B------:R-:W-:Y:S01]  /*06c0*/  @!P1 IMAD.MOV R4, RZ, RZ, -R4 ;  /* 0x000000ffff049224 */ /* 0x000fe200078e0a04 */
[----:B------:R-:W-:-:S04]  /*06d0*/  @!P2 LOP3.LUT R4, RZ, R8, RZ, 0x33, !PT ;  /* 0x00000008ff04a212 */ /* 0x000fc800078e33ff */
[C---:B------:R-:W-:Y:S01]  /*06e0*/  ISETP.GE.AND P0, PT, R4.reuse, R17, PT ;  /* 0x000000110400720c */ /* 0x040fe20003f06270 */
[----:B------:R-:W-:-:S03]  /*06f0*/  IMAD R6, R4, R6, R9 ;  /* 0x0000000604067224 */ /* 0x000fc600078e0209 */
[----:B------:R-:W-:-:S13]  /*0700*/  ISETP.LT.OR P0, PT, R4, R13, P0 ;  /* 0x0000000d0400720c */ /* 0x000fda0000701670 */
[----:B------:R-:W-:Y:S05]  /*0710*/  @P0 BRA `(.L_x_144) ;  /* 0x00000000009c0947 */ /* 0x000fea0003800000 */
[----:B------:R-:W-:-:S04]  /*0720*/  IABS R7, R11 ;  /* 0x0000000b00077213 */ /* 0x000fc80000000000 */
[----:B------:R-:W0:Y:S08]  /*0730*/  I2F.RP R19, R7 ;  /* 0x0000000700137306 */ /* 0x000e300000209400 */
[----:B0-----:R-:W0:Y:S02]  /*0740*/  MUFU.RCP R19, R19 ;  /* 0x0000001300137308 */ /* 0x001e240000001000 */
[----:B0-----:R-:W-:-:S06]  /*0750*/  VIADD R4, R19, 0xffffffe ;  /* 0x0ffffffe13047836 */ /* 0x001fcc0000000000 */
[----:B------:R0:W1:Y:S02]  /*0760*/  F2I.FTZ.U32.TRUNC.NTZ R5, R4 ;  /* 0x0000000400057305 */ /* 0x000064000021f000 */
[----:B0-----:R-:W-:Y:S02]  /*0770*/  IMAD.MOV.U32 R4, RZ, RZ, RZ ;  /* 0x000000ffff047224 */ /* 0x001fe400078e00ff */
[----:B-1----:R-:W-:-:S04]  /*0780*/  IMAD.MOV R20, RZ, RZ, -R5 ;  /* 0x000000ffff147224 */ /* 0x002fc800078e0a05 */
[----:B------:R-:W-:Y:S01]  /*0790*/  IMAD R21, R20, R7, RZ ;  /* 0x0000000714157224 */ /* 0x000fe200078e02ff */
[----:B------:R-:W-:-:S03]  /*07a0*/  IABS R20, R6 ;  /* 0x0000000600147213 */ /* 0x000fc60000000000 */
[----:B------:R-:W-:Y:S01]  /*07b0*/  IMAD.HI.U32 R5, R5, R21, R4 ;  /* 0x0000001505057227 */ /* 0x000fe200078e0004 */
[----:B------:R-:W-:-:S04]  /*07c0*/  LOP3.LUT R4, R6, R11, RZ, 0x3c, !PT ;  /* 0x0000000b06047212 */ /* 0x000fc800078e3cff */
[----:B------:R-:W-:Y:S01]  /*07d0*/  ISETP.GE.AND P0, PT, R4, RZ, PT ;  /* 0x000000ff0400720c */ /* 0x000fe20003f06270 */
[----:B------:R-:W-:Y:S01]  /*07e0*/  IMAD.HI.U32 R5, R5, R20, RZ ;  /* 0x0000001405057227 */ /* 0x000fe200078e00ff */
[----:B------:R-:W-:-:S03]  /*07f0*/  LOP3.LUT R4, RZ, R11, RZ, 0x33, !PT ;  /* 0x0000000bff047212 */ /* 0x000fc600078e33ff */
[----:B------:R-:W-:-:S04]  /*0800*/  IMAD.MOV R19, RZ, RZ, -R5 ;  /* 0x000000ffff137224 */ /* 0x000fc800078e0a05 */
[----:B------:R-:W-:-:S05]  /*0810*/  IMAD R20, R7, R19, R20 ;  /* 0x0000001307147224 */ /* 0x000fca00078e0214 */
[----:B------:R-:W-:-:S13]  /*0820*/  ISETP.GT.U32.AND P2, PT, R7, R20, PT ;  /* 0x000000140700720c */ /* 0x000fda0003f44070 */
[----:B------:R-:W-:Y:S01]  /*0830*/  @!P2 IADD3 R20, PT, PT, R20, -R7, RZ ;  /* 0x800000071414a210 */ /* 0x000fe20007ffe0ff */
[----:B------:R-:W-:-:S03]  /*0840*/  @!P2 VIADD R5, R5, 0x1 ;  /* 0x000000010505a836 */ /* 0x000fc60000000000 */
[----:B------:R-:W-:-:S13]  /*0850*/  ISETP.GE.U32.AND P1, PT, R20, R7, PT ;  /* 0x000000071400720c */ /* 0x000fda0003f26070 */
[----:B------:R-:W-:Y:S01]  /*0860*/  @P1 VIADD R5, R5, 0x1 ;  /* 0x0000000105051836 */ /* 0x000fe20000000000 */
[----:B------:R-:W-:-:S03]  /*0870*/  ISETP.NE.AND P1, PT, R11, RZ, PT ;  /* 0x000000ff0b00720c */ /* 0x000fc60003f25270 */
[----:B------:R-:W-:-:S05]  /*0880*/  @!P0 IMAD.MOV R5, RZ, RZ, -R5 ;  /* 0x000000ffff058224 */ /* 0x000fca00078e0a05 */
[----:B------:R-:W-:-:S04]  /*0890*/  SEL R5, R4, R5, !P1 ;  /* 0x0000000504057207 */ /* 0x000fc80004800000 */
[----:B------:R-:W-:-:S04]  /*08a0*/  ISETP.GE.AND P0, PT, R5, R16, PT ;  /* 0x000000100500720c */ /* 0x000fc80003f06270 */
[----:B------:R-:W-:-:S13]  /*08b0*/  ISETP.LT.OR P0, PT, R5, R12, P0 ;  /* 0x0000000c0500720c */ /* 0x000fda0000701670 */
[----:B------:R-:W-:Y:S05]  /*08c0*/  @P0 BRA `(.L_x_144) ;  /* 0x0000000000300947 */ /* 0x000fea0003800000 */
[----:B------:R-:W-:Y:S01]  /*08d0*/  ISETP.GE.AND P2, PT, R6, RZ, PT ;  /* 0x000000ff0600720c */ /* 0x000fe20003f46270 */
[----:B------:R-:W0:Y:S01]  /*08e0*/  LDCU.64 UR8, c[0x0][0x3b0] ;  /* 0x00007600ff0877ac */ /* 0x000e220008000a00 */
[----:B------:R-:W-:Y:S01]  /*08f0*/  ISETP.GT.U32.AND P0, PT, R7, R20, PT ;  /* 0x000000140700720c */ /* 0x000fe20003f04070 */
[----:B------:R-:W-:-:S05]  /*0900*/  IMAD.IADD R7, R20, 0x1, -R7 ;  /* 0x0000000114077824 */ /* 0x000fca00078e0a07 */
[----:B------:R-:W-:-:S05]  /*0910*/  SEL R7, R7, R20, !P0 ;  /* 0x0000001407077207 */ /* 0x000fca0004000000 */
[----:B------:R-:W-:-:S04]  /*0920*/  @!P2 IADD3 R7, PT, PT, -R7, RZ, RZ ;  /* 0x000000ff0707a210 */ /* 0x000fc80007ffe1ff */
[----:B------:R-:W-:Y:S01]  /*0930*/  SEL R4, R4, R7, !P1 ;  /* 0x0000000704047207 */ /* 0x000fe20004800000 */
[----:B0-----:R-:W-:-:S03]  /*0940*/  IMAD.U32 R5, RZ, RZ, UR9 ;  /* 0x00000009ff057e24 */ /* 0x001fc6000f8e00ff */
[C---:B------:R-:W-:Y:S02]  /*0950*/  ISETP.GE.AND P0, PT, R4.reuse, R0, PT ;  /* 0x000000000400720c */ /* 0x040fe40003f06270 */
[----:B------:R-:W-:Y:S01]  /*0960*/  ISETP.GE.AND P1, PT, R4, R15, PT ;  /* 0x0000000f0400720c */ /* 0x000fe20003f26270 */
[----:B------:R-:W-:-:S12]  /*0970*/  IMAD.U32 R4, RZ, RZ, UR8 ;  /* 0x00000008ff047e24 */ /* 0x000fd8000f8e00ff */
[----:B------:R-:W-:Y:S05]  /*0980*/  @!P0 BRA P1, `(.L_x_145) ;  /* 0x0000000000048947 */ /* 0x000fea0000800000 */
.L_x_144:
[----:B------:R-:W-:-:S07]  /*0990*/  CS2R R4, SRZ ;  /* 0x0000000000047805 */ /* 0x000fce000001ff00 */
.L_x_145:
[----:B------:R-:W-:Y:S05]  /*09a0*/  BSYNC.RECONVERGENT B0 ;  /* 0x0000000000007941 */ /* 0x000fea0003800200 */
.L_x_143:
[----:B------:R-:W-:-:S04]  /*09b0*/  IMAD.WIDE R6, R9, 0x8, R2 ;  /* 0x0000000809067825 */ /* 0x000fc800078e0202 */
[----:B------:R-:W-:Y:S01]  /*09c0*/  IMAD.IADD R9, R18, 0x1, R9 ;  /* 0x0000000112097824 */ /* 0x000fe200078e0209 */
[----:B------:R0:W-:Y:S04]  /*09d0*/  STG.E.64 desc[UR6][R6.64], R4 ;  /* 0x0000000406007986 */ /* 0x0001e8000c101b06 */
[----:B------:R-:W-:-:S13]  /*09e0*/  ISETP.GE.AND P0, PT, R9, UR4, PT ;  /* 0x0000000409007c0c */ /* 0x000fda000bf06270 */
[----:B0-----:R-:W-:Y:S05]  /*09f0*/  @!P0 BRA `(.L_x_146) ;  /* 0xfffffff800f08947 */ /* 0x001fea000383ffff */
[----:B------:R-:W-:Y:S05]  /*0a00*/  EXIT ;  /* 0x000000000000794d */ /* 0x000fea0003800000 */
        .weak           $__internal_6_$__cuda_sm20_dblrcp_rn_slowpath_v3
        .type           $__internal_6_$__cuda_sm20_dblrcp_rn_slowpath_v3,@function
        .size           $__internal_6_$__cuda_sm20_dblrcp_rn_slowpath_v3,(.L_x_313 - $__internal_6_$__cuda_sm20_dblrcp_rn_slowpath_v3)
$__internal_6_$__cuda_sm20_dblrcp_rn_slowpath_v3:
        /* <DEDUP_REMOVED lines=24> */
.L_x_149:
        /* <DEDUP_REMOVED lines=10> */
.L_x_147:
[----:B------:R-:W-:Y:S02]  /*0c30*/  LOP3.LUT R11, R3, 0x80000, RZ, 0xfc, !PT ;  /* 0x00080000030b7812 */ /* 0x000fe400078efcff */
[----:B------:R-:W-:-:S07]  /*0c40*/  MOV R10, R2 ;  /* 0x00000002000a7202 */ /* 0x000fce0000000f00 */
.L_x_148:
[----:B------:R-:W-:Y:S02]  /*0c50*/  IMAD.MOV.U32 R5, RZ, RZ, 0x0 ;  /* 0x00000000ff057424 */ /* 0x000fe400078e00ff */
[----:B------:R-:W-:Y:S02]  /*0c60*/  IMAD.MOV.U32 R16, RZ, RZ, R10 ;  /* 0x000000ffff107224 */ /* 0x000fe400078e000a */
[----:B------:R-:W-:Y:S01]  /*0c70*/  IMAD.MOV.U32 R17, RZ, RZ, R11 ;  /* 0x000000ffff117224 */ /* 0x000fe200078e000b */
[----:B------:R-:W-:Y:S06]  /*0c80*/  RET.REL.NODEC R4 `(_Z11initDensityIdEvPT_iiidddd) ;  /* 0xfffffff004dc7950 */ /* 0x000fec0003c3ffff */
.L_x_150:
        /* <DEDUP_REMOVED lines=15> */
.L_x_313:


//--------------------- .text._Z16checkConvergenceIfEvPT_S1_S1_iii --------------------------
	.section	.text._Z16checkConvergenceIfEvPT_S1_S1_iii,"ax",@progbits
	.align	128
        .global         _Z16checkConvergenceIfEvPT_S1_S1_iii
        .type           _Z16checkConvergenceIfEvPT_S1_S1_iii,@function
        .size           _Z16checkConvergenceIfEvPT_S1_S1_iii,(.L_x_331 - _Z16checkConvergenceIfEvPT_S1_S1_iii)
        .other          _Z16checkConvergenceIfEvPT_S1_S1_iii,@"STO_CUDA_ENTRY STV_DEFAULT"
_Z16checkConvergenceIfEvPT_S1_S1_iii:
.text._Z16checkConvergenceIfEvPT_S1_S1_iii:
[----:B------:R-:W-:Y:S01]  /*0000*/  LDC R1, c[0x0][0x37c] ;  /* 0x0000df00ff017b82 */ /* 0x000fe20000000800 */
[----:B------:R-:W0:Y:S01]  /*0010*/  S2R R3, SR_TID.X ;  /* 0x0000000000037919 */ /* 0x000e220000002100 */
[----:B------:R-:W1:Y:S01]  /*0020*/  LDCU.64 UR4, c[0x0][0x398] ;  /* 0x00007300ff0477ac */ /* 0x000e620008000a00 */
[----:B------:R-:W-:Y:S01]  /*0030*/  BSSY.RECONVERGENT B0, `(.L_x_151) ;  /* 0x000005b000007945 */ /* 0x000fe20003800200 */
[----:B------:R-:W-:Y:S01]  /*0040*/  HFMA2 R2, -RZ, RZ, 0, 0 ;  /* 0x00000000ff027431 */ /* 0x000fe200000001ff */
        /* <DEDUP_REMOVED lines=22> */
[----:B0-----:R-:W-:-:S06]  /*01b0*/  IADD3 R8, PT, PT, R11, 0xffffffe, RZ ;  /* 0x0ffffffe0b087810 */ /* 0x001fcc0007ffe0ff */
        /* <DEDUP_REMOVED lines=8> */
[----:B------:R-:W-:Y:S01]  /*0240*/  @P0 IADD3 R2, PT, PT, -R5, R2, RZ ;  /* 0x0000000205020210 */ /* 0x000fe20007ffe1ff */
[----:B------:R-:W-:-:S03]  /*0250*/  @P0 VIADD R9, R9, 0x1 ;  /* 0x0000000109090836 */ /* 0x000fc60000000000 */
[----:B------:R-:W-:-:S13]  /*0260*/  ISETP.GE.U32.AND P1, PT, R2, R5, PT ;  /* 0x000000050200720c */ /* 0x000fda0003f26070 */
[----:B------:R-:W-:Y:S02]  /*0270*/  @P1 IADD3 R9, PT, PT, R9, 0x1, RZ ;  /* 0x0000000109091810 */ /* 0x000fe40007ffe0ff */
[----:B------:R-:W-:-:S04]  /*0280*/  @!P2 LOP3.LUT R9, RZ, R5, RZ, 0x33, !PT ;  /* 0x00000005ff09a212 */ /* 0x000fc800078e33ff */
[----:B------:R-:W-:-:S04]  /*0290*/  IADD3 R7, PT, PT, R10, R9, RZ ;  /* 0x000000090a077210 */ /* 0x000fc80007ffe0ff */
[C---:B------:R-:W-:Y:S02]  /*02a0*/  LOP3.LUT R2, R7.reuse, 0x3, RZ, 0xc0, !PT ;  /* 0x0000000307027812 */ /* 0x040fe400078ec0ff */
[----:B------:R-:W-:Y:S02]  /*02b0*/  ISETP.GE.U32.AND P1, PT, R7, 0x3, PT ;  /* 0x000000030700780c */ /* 0x000fe40003f26070 */
[----:B------:R-:W-:Y:S01]  /*02c0*/  ISETP.NE.AND P0, PT, R2, 0x3, PT ;  /* 0x000000030200780c */ /* 0x000fe20003f05270 */
[----:B------:R-:W-:-:S12]  /*02d0*/  IMAD.MOV.U32 R2, RZ, RZ, RZ ;  /* 0x000000ffff027224 */ /* 0x000fd800078e00ff */
[----:B------:R-:W-:Y:S05]  /*02e0*/  @!P0 BRA `(.L_x_154) ;  /* 0x0000000000408947 */ /* 0x000fea0003800000 */
[----:B------:R-:W0:Y:S01]  /*02f0*/  LDC.64 R8, c[0x0][0x380] ;  /* 0x0000e000ff087b82 */ /* 0x000e220000000a00 */
[----:B------:R-:W-:-:S04]  /*0300*/  IADD3 R2, PT, PT, R7, 0x1, RZ ;  /* 0x0000000107027810 */ /* 0x000fc80007ffe0ff */
[----:B------:R-:W-:Y:S02]  /*0310*/  LOP3.LUT R7, R2, 0x3, RZ, 0xc0, !PT ;  /* 0x0000000302077812 */ /* 0x000fe400078ec0ff */
[----:B------:R-:W-:Y:S01]  /*0320*/  MOV R2, RZ ;  /* 0x000000ff00027202 */ /* 0x000fe20000000f00 */
[----:B------:R-:W1:Y:S02]  /*0330*/  LDC.64 R10, c[0x0][0x388] ;  /* 0x0000e200ff0a7b82 */ /* 0x000e640000000a00 */
[----:B------:R-:W-:-:S07]  /*0340*/  IMAD.MOV R7, RZ, RZ, -R7 ;  /* 0x000000ffff077224 */ /* 0x000fce00078e0a07 */
.L_x_155:
[----:B-1----:R-:W-:-:S04]  /*0350*/  IMAD.WIDE R12, R6, 0x4, R10 ;  /* 0x00000004060c7825 */ /* 0x002fc800078e020a */
[----:B0-----:R-:W-:Y:S02]  /*0360*/  IMAD.WIDE R14, R6, 0x4, R8 ;  /* 0x00000004060e7825 */ /* 0x001fe400078e0208 */
[----:B------:R-:W2:Y:S04]  /*0370*/  LDG.E R13, desc[UR8][R12.64] ;  /* 0x000000080c0d7981 */ /* 0x000ea8000c1e1900 */
[----:B------:R-:W2:Y:S01]  /*0380*/  LDG.E R14, desc[UR8][R14.64] ;  /* 0x000000080e0e7981 */ /* 0x000ea2000c1e1900 */
[----:B------:R-:W-:Y:S02]  /*0390*/  IADD3 R7, PT, PT, R7, 0x1, RZ ;  /* 0x0000000107077810 */ /* 0x000fe40007ffe0ff */
[----:B------:R-:W-:Y:S02]  /*03a0*/  IADD3 R6, PT, PT, R5, R6, RZ ;  /* 0x0000000605067210 */ /* 0x000fe40007ffe0ff */
[----:B------:R-:W-:Y:S01]  /*03b0*/  ISETP.NE.AND P0, PT, R7, RZ, PT ;  /* 0x000000ff0700720c */ /* 0x000fe20003f05270 */
[----:B--2---:R-:W-:-:S04]  /*03c0*/  FADD R17, R14, -R13 ;  /* 0x8000000d0e117221 */ /* 0x004fc80000000000 */
[----:B------:R-:W-:-:S08]  /*03d0*/  FFMA R2, R17, R17, R2 ;  /* 0x0000001111027223 */ /* 0x000fd00000000002 */
[----:B------:R-:W-:Y:S05]  /*03e0*/  @P0 BRA `(.L_x_155) ;  /* 0xfffffffc00d80947 */ /* 0x000fea000383ffff */
.L_x_154:
[----:B------:R-:W-:Y:S05]  /*03f0*/  BSYNC.RECONVERGENT B1 ;  /* 0x0000000000017941 */ /* 0x000fea0003800200 */
.L_x_153:
[----:B------:R-:W-:Y:S05]  /*0400*/  @!P1 BRA `(.L_x_152) ;  /* 0x0000000000749947 */ /* 0x000fea0003800000 */
.L_x_156:
[----:B------:R-:W0:Y:S08]  /*0410*/  LDC.64 R8, c[0x0][0x380] ;  /* 0x0000e000ff087b82 */ /* 0x000e300000000a00 */
[----:B------:R-:W1:Y:S01]  /*0420*/  LDC.64 R10, c[0x0][0x388] ;  /* 0x0000e200ff0a7b82 */ /* 0x000e620000000a00 */
[----:B0-----:R-:W-:-:S04]  /*0430*/  IMAD.WIDE R20, R6, 0x4, R8 ;  /* 0x0000000406147825 */ /* 0x001fc800078e0208 */
[C---:B------:R-:W-:Y:S02]  /*0440*/  IMAD.WIDE R14, R5.reuse, 0x4, R20 ;  /* 0x00000004050e7825 */ /* 0x040fe400078e0214 */
[----:B------:R-:W2:Y:S02]  /*0450*/  LDG.E R20, desc[UR8][R20.64] ;  /* 0x0000000814147981 */ /* 0x000ea4000c1e1900 */
[----:B-1----:R-:W-:Y:S02]  /*0460*/  IMAD.WIDE R22, R6, 0x4, R10 ;  /* 0x0000000406167825 */ /* 0x002fe400078e020a */
[----:B------:R-:W3:Y:S02]  /*0470*/  LDG.E R7, desc[UR8][R14.64] ;  /* 0x000000080e077981 */ /* 0x000ee4000c1e1900 */
[C---:B------:R-:W-:Y:S02]  /*0480*/  IMAD.WIDE R16, R5.reuse, 0x4, R22 ;  /* 0x0000000405107825 */ /* 0x040fe400078e0216 */
[----:B------:R-:W2:Y:S02]  /*0490*/  LDG.E R23, desc[UR8][R22.64] ;  /* 0x0000000816177981 */ /* 0x000ea4000c1e1900 */
[----:B------:R-:W-:-:S02]  /*04a0*/  IMAD.WIDE R18, R5, 0x4, R14 ;  /* 0x0000000405127825 */ /* 0x000fc400078e020e */
[----:B------:R-:W3:Y:S02]  /*04b0*/  LDG.E R24, desc[UR8][R16.64] ;  /* 0x0000000810187981 */ /* 0x000ee4000c1e1900 */
[C---:B------:R-:W-:Y:S02]  /*04c0*/  IMAD.WIDE R10, R5.reuse, 0x4, R16 ;  /* 0x00000004050a7825 */ /* 0x040fe400078e0210 */
[----:B------:R-:W4:Y:S02]  /*04d0*/  LDG.E R25, desc[UR8][R18.64] ;  /* 0x0000000812197981 */ /* 0x000f24000c1e1900 */
[C---:B------:R-:W-:Y:S02]  /*04e0*/  IMAD.WIDE R8, R5.reuse, 0x4, R18 ;  /* 0x0000000405087825 */ /* 0x040fe400078e0212 */
[----:B------:R-:W4:Y:S02]  /*04f0*/  LDG.E R26, desc[UR8][R10.64] ;  /* 0x000000080a1a7981 */ /* 0x000f24000c1e1900 */
[----:B------:R-:W-:-:S02]  /*0500*/  IMAD.WIDE R12, R5, 0x4, R10 ;  /* 0x00000004050c7825 */ /* 0x000fc400078e020a */
[----:B------:R-:W5:Y:S04]  /*0510*/  LDG.E R8, desc[UR8][R8.64] ;  /* 0x0000000808087981 */ /* 0x000f68000c1e1900 */
[----:B------:R-:W5:Y:S01]  /*0520*/  LDG.E R13, desc[UR8][R12.64] ;  /* 0x000000080c0d7981 */ /* 0x000f62000c1e1900 */
[----:B------:R-:W-:-:S05]  /*0530*/  IMAD R6, R5, 0x4, R6 ;  /* 0x0000000405067824 */ /* 0x000fca00078e0206 */
[----:B------:R-:W-:Y:S01]  /*0540*/  ISETP.GE.AND P0, PT, R6, UR4, PT ;  /* 0x0000000406007c0c */ /* 0x000fe2000bf06270 */
[----:B--2---:R-:W-:-:S04]  /*0550*/  FADD R23, R20, -R23 ;  /* 0x8000001714177221 */ /* 0x004fc80000000000 */
[----:B------:R-:W-:Y:S01]  /*0560*/  FFMA R2, R23, R23, R2 ;  /* 0x0000001717027223 */ /* 0x000fe20000000002 */
[----:B---3--:R-:W-:-:S04]  /*0570*/  FADD R7, R7, -R24 ;  /* 0x8000001807077221 */ /* 0x008fc80000000000 */
[----:B------:R-:W-:Y:S01]  /*0580*/  FFMA R2, R7, R7, R2 ;  /* 0x0000000707027223 */ /* 0x000fe20000000002 */
[----:B----4-:R-:W-:-:S04]  /*0590*/  FADD R25, R25, -R26 ;  /* 0x8000001a19197221 */ /* 0x010fc80000000000 */
[----:B------:R-:W-:Y:S01]  /*05a0*/  FFMA R2, R25, R25, R2 ;  /* 0x0000001919027223 */ /* 0x000fe20000000002 */
[----:B-----5:R-:W-:-:S04]  /*05b0*/  FADD R7, R8, -R13 ;  /* 0x8000000d08077221 */ /* 0x020fc80000000000 */
[----:B------:R-:W-:Y:S01]  /*05c0*/  FFMA R2, R7, R7, R2 ;  /* 0x0000000707027223 */ /* 0x000fe20000000002 */
[----:B------:R-:W-:Y:S06]  /*05d0*/  @!P0 BRA `(.L_x_156) ;  /* 0xfffffffc008c8947 */ /* 0x000fec000383ffff */
.L_x_152:
[----:B------:R-:W-:Y:S05]  /*05e0*/  BSYNC.RECONVERGENT B0 ;  /* 0x0000000000007941 */ /* 0x000fea0003800200 */
.L_x_151:
        /* <DEDUP_REMOVED lines=8> */
[----:B------:R0:W-:Y:S01]  /*0670*/  STS [R5], R2 ;  /* 0x0000000205007388 */ /* 0x0001e20000000800 */
[----:B-1----:R-:W-:Y:S01]  /*0680*/  @!P0 LEA R9, R7, R6, 0x18 ;  /* 0x0000000607098211 */ /* 0x002fe200078ec0ff */
[----:B------:R-:W-:Y:S06]  /*0690*/  BAR.SYNC.DEFER_BLOCKING 0x0 ;  /* 0x0000000000007b1d */ /* 0x000fec0000010000 */
[----:B0-----:R-:W-:Y:S05]  /*06a0*/  @!P1 BRA `(.L_x_157) ;  /* 0x00000000002c9947 */ /* 0x001fea0003800000 */
.L_x_158:
[----:B------:R-:W-:-:S04]  /*06b0*/  SHF.R.U32.HI R8, RZ, 0x1, R4 ;  /* 0x00000001ff087819 */ /* 0x000fc80000011604 */
[----:B------:R-:W-:-:S13]  /*06c0*/  ISETP.GE.U32.AND P1, PT, R3, R8, PT ;  /* 0x000000080300720c */ /* 0x000fda0003f26070 */
[----:B------:R-:W-:Y:S01]  /*06d0*/  @!P1 LEA R2, R8, R5, 0x2 ;  /* 0x0000000508029211 */ /* 0x000fe200078e10ff */
[----:B------:R-:W-:Y:S05]  /*06e0*/  @!P1 LDS R7, [R5] ;  /* 0x0000000005079984 */ /* 0x000fea0000000800 */
[----:B------:R-:W0:Y:S02]  /*06f0*/  @!P1 LDS R2, [R2] ;  /* 0x0000000002029984 */ /* 0x000e240000000800 */
[----:B0-----:R-:W-:-:S05]  /*0700*/  @!P1 FADD R6, R2, R7 ;  /* 0x0000000702069221 */ /* 0x001fca0000000000 */
[----:B------:R0:W-:Y:S01]  /*0710*/  @!P1 STS [R5], R6 ;  /* 0x0000000605009388 */ /* 0x0001e20000000800 */
[----:B------:R-:W-:Y:S01]  /*0720*/  BAR.SYNC.DEFER_BLOCKING 0x0 ;  /* 0x0000000000007b1d */ /* 0x000fe20000010000 */
[----:B------:R-:W-:Y:S02]  /*0730*/  ISETP.GT.U32.AND P1, PT, R4, 0x3, PT ;  /* 0x000000030400780c */ /* 0x000fe40003f24070 */
[----:B------:R-:W-:-:S11]  /*0740*/  MOV R4, R8 ;  /* 0x0000000800047202 */ /* 0x000fd60000000f00 */
[----:B0-----:R-:W-:Y:S05]  /*0750*/  @P1 BRA `(.L_x_158) ;  /* 0xfffffffc00d41947 */ /* 0x001fea000383ffff */
.L_x_157:
[----:B------:R-:W0:Y:S01]  /*0760*/  @!P0 LDS R5, [R9] ;  /* 0x0000000009058984 */ /* 0x000e220000000800 */
[----:B------:R-:W1:Y:S02]  /*0770*/  @!P0 LDC.64 R2, c[0x0][0x390] ;  /* 0x0000e400ff028b82 */ /* 0x000e640000000a00 */
[----:B-1----:R-:W-:-:S05]  /*0780*/  @!P0 IMAD.WIDE.U32 R2, R0, 0x4, R2 ;  /* 0x0000000400028825 */ /* 0x002fca00078e0002 */
[----:B0-----:R-:W-:Y:S01]  /*0790*/  @!P0 STG.E desc[UR8][R2.64], R5 ;  /* 0x0000000502008986 */ /* 0x001fe2000c101908 */
[----:B------:R-:W-:Y:S06]  /*07a0*/  BAR.SYNC.DEFER_BLOCKING 0x0 ;  /* 0x0000000000007b1d */ /* 0x000fec0000010000 */
[----:B------:R-:W-:Y:S05]  /*07b0*/  EXIT ;  /* 0x000000000000794d */ /* 0x000fea0003800000 */
.L_x_159:
        /* <DEDUP_REMOVED lines=12> */
.L_x_331:


//--------------------- .text._Z11mixing_stepIfEvPT_S1_S1_S0_iiid --------------------------
	.section	.text._Z11mixing_stepIfEvPT_S1_S1_S0_iiid,"ax",@progbits
	.align	128
        .global         _Z11mixing_stepIfEvPT_S1_S1_S0_iiid
        .type           _Z11mixing_stepIfEvPT_S1_S1_S0_iiid,@function
        .size           _Z11mixing_stepIfEvPT_S1_S1_S0_iiid,(.L_x_332 - _Z11mixing_stepIfEvPT_S1_S1_S0_iiid)
        .other          _Z11mixing_stepIfEvPT_S1_S1_S0_iiid,@"STO_CUDA_ENTRY STV_DEFAULT"
_Z11mixing_stepIfEvPT_S1_S1_S0_iiid:
.text._Z11mixing_stepIfEvPT_S1_S1_S0_iiid:
[----:B------:R-:W-:Y:S01]  /*0000*/  LDC R1, c[0x0][0x37c] ;  /* 0x0000df00ff017b82 */ /* 0x000fe20000000800 */
[----:B------:R-:W0:Y:S01]  /*0010*/  S2R R11, SR_TID.X ;  /* 0x00000000000b7919 */ /* 0x000e220000002100 */
[----:B------:R-:W1:Y:S01]  /*0020*/  LDCU UR4, c[0x0][0x39c] ;  /* 0x00007380ff0477ac */ /* 0x000e620008000800 */
[----:B------:R-:W0:Y:S01]  /*0030*/  S2R R0, SR_CTAID.X ;  /* 0x0000000000007919 */ /* 0x000e220000002500 */
[----:B------:R-:W1:Y:S01]  /*0040*/  LDCU.64 UR6, c[0x0][0x3a0] ;  /* 0x00007400ff0677ac */ /* 0x000e620008000a00 */
[----:B------:R-:W0:Y:S01]  /*0050*/  LDCU UR5, c[0x0][0x360] ;  /* 0x00006c00ff0577ac */ /* 0x000e220008000800 */
[----:B-1----:R-:W-:-:S04]  /*0060*/  UIMAD UR4, UR6, UR4, URZ ;  /* 0x00000004060472a4 */ /* 0x002fc8000f8e02ff */
[----:B------:R-:W-:Y:S01]  /*0070*/  UIMAD UR4, UR4, UR7, URZ ;  /* 0x00000007040472a4 */ /* 0x000fe2000f8e02ff */
[----:B0-----:R-:W-:-:S05]  /*0080*/  IMAD R11, R0, UR5, R11 ;  /* 0x00000005000b7c24 */ /* 0x001fca000f8e020b */
[----:B------:R-:W-:-:S13]  /*0090*/  ISETP.GE.AND P0, PT, R11, UR4, PT ;  /* 0x000000040b007c0c */ /* 0x000fda000bf06270 */
[----:B------:R-:W-:Y:S05]  /*00a0*/  @P0 EXIT ;  /* 0x000000000000094d */ /* 0x000fea0003800000 */
[----:B------:R-:W0:Y:S01]  /*00b0*/  LDC.64 R2, c[0x0][0x380] ;  /* 0x0000e000ff027b82 */ /* 0x000e220000000a00 */
[----:B------:R-:W1:Y:S01]  /*00c0*/  LDCU UR6, c[0x0][0x370] ;  /* 0x00006e00ff0677ac */ /* 0x000e620008000800 */
[----:B------:R-:W2:Y:S06]  /*00d0*/  LDCU.64 UR8, c[0x0][0x358] ;  /* 0x00006b00ff0877ac */ /* 0x000eac0008000a00 */
[----:B------:R-:W3:Y:S01]  /*00e0*/  LDC.64 R4, c[0x0][0x390] ;  /* 0x0000e400ff047b82 */ /* 0x000ee20000000a00 */
[----:B------:R-:W4:Y:S01]  /*00f0*/  LDCU UR7, c[0x0][0x398] ;  /* 0x00007300ff0777ac */ /* 0x000f220008000800 */
[----:B------:R-:W0:Y:S06]  /*0100*/  LDCU.64 UR10, c[0x0][0x3a8] ;  /* 0x00007500ff0a77ac */ /* 0x000e2c0008000a00 */
[----:B------:R-:W0:Y:S01]  /*0110*/  LDC.64 R6, c[0x0][0x388] ;  /* 0x0000e200ff067b82 */ /* 0x000e220000000a00 */
[----:B-1----:R-:W-:-:S12]  /*0120*/  UIMAD UR5, UR5, UR6, URZ ;  /* 0x00000006050572a4 */ /* 0x002fd8000f8e02ff */
.L_x_162:
[----:B0-----:R-:W-:-:S05]  /*0130*/  IMAD.WIDE R8, R11, 0x4, R2 ;  /* 0x000000040b087825 */ /* 0x001fca00078e0202 */
[----:B--2---:R-:W2:Y:S01]  /*0140*/  LDG.E R0, desc[UR8][R8.64] ;  /* 0x0000000808007981 */ /* 0x004ea2000c1e1900 */
[C---:B---3--:R-:W-:Y:S01]  /*0150*/  IMAD.WIDE R12, R11.reuse, 0x4, R4 ;  /* 0x000000040b0c7825 */ /* 0x048fe200078e0204 */
[----:B------:R-:W-:Y:S01]  /*0160*/  MOV R15, R11 ;  /* 0x0000000b000f7202 */ /* 0x000fe20000000f00 */
[----:B------:R-:W-:Y:S01]  /*0170*/  BSSY.RECONVERGENT B0, `(.L_x_160) ;  /* 0x0000020000007945 */ /* 0x000fe20003800200 */
[----:B------:R-:W-:-:S04]  /*0180*/  IADD3 R11, PT, PT, R11, UR5, RZ ;  /* 0x000000050b0b7c10 */ /* 0x000fc8000fffe0ff */
[----:B------:R-:W-:Y:S01]  /*0190*/  ISETP.GE.AND P1, PT, R11, UR4, PT ;  /* 0x000000040b007c0c */ /* 0x000fe2000bf26270 */
[----:B--2---:R0:W-:Y:S01]  /*01a0*/  STG.E desc[UR8][R12.64], R0 ;  /* 0x000000000c007986 */ /* 0x0041e2000c101908 */
[----:B------:R-:W-:-:S13]  /*01b0*/  FSETP.GT.AND P0, PT, R0, RZ, PT ;  /* 0x000000ff0000720b */ /* 0x000fda0003f04000 */
[----:B0-----:R-:W-:Y:S05]  /*01c0*/  @!P0 BRA `(.L_x_161) ;  /* 0x0000000000688947 */ /* 0x001fea0003800000 */
[----:B------:R-:W-:-:S06]  /*01d0*/  IMAD.WIDE R12, R15, 0x4, R6 ;  /* 0x000000040f0c7825 */ /* 0x000fcc00078e0206 */
[----:B------:R-:W4:Y:S01]  /*01e0*/  LDG.E R12, desc[UR8][R12.64] ;  /* 0x000000080c0c7981 */ /* 0x000f22000c1e1900 */
[----:B------:R-:W-:Y:S01]  /*01f0*/  HFMA2 R15, -RZ, RZ, 0.96630859375, -0.0022525787353515625 ;  /* 0x3bbb989dff0f7431 */ /* 0x000fe200000001ff */
[----:B------:R-:W-:Y:S01]  /*0200*/  MOV R17, 0x437c0000 ;  /* 0x437c000000117802 */ /* 0x000fe20000000f00 */
[----:B------:R-:W-:Y:S01]  /*0210*/  UMOV UR12, 0x9999999a ;  /* 0x9999999a000c7882 */ /* 0x000fe20000000000 */
[----:B------:R-:W-:Y:S01]  /*0220*/  UMOV UR13, 0x3fa99999 ;  /* 0x3fa99999000d7882 */ /* 0x000fe20000000000 */
[----:B----4-:R-:W-:-:S04]  /*0230*/  FADD R10, -R12, UR7 ;  /* 0x000000070c0a7e21 */ /* 0x010fc80008000100 */
[----:B------:R-:W-:-:S04]  /*0240*/  FFMA.SAT R14, R10, R15, 0.5 ;  /* 0x3f0000000a0e7423 */ /* 0x000fc8000000200f */
[----:B------:R-:W-:-:S04]  /*0250*/  FFMA.RM R14, R14, R17, 12582913 ;  /* 0x4b4000010e0e7423 */ /* 0x000fc80000004011 */
[C---:B------:R-:W-:Y:S01]  /*0260*/  FADD R15, R14.reuse, -12583039 ;  /* 0xcb40007f0e0f7421 */ /* 0x040fe20000000000 */
[----:B------:R-:W-:-:S03]  /*0270*/  SHF.L.U32 R14, R14, 0x17, RZ ;  /* 0x000000170e0e7819 */ /* 0x000fc600000006ff */
[----:B------:R-:W-:-:S04]  /*0280*/  FFMA R15, R10, 1.4426950216293334961, -R15 ;  /* 0x3fb8aa3b0a0f7823 */ /* 0x000fc8000000080f */
[----:B------:R-:W-:-:S04]  /*0290*/  FFMA R10, R10, 1.925963033500011079e-08, R15 ;  /* 0x32a570600a0a7823 */ /* 0x000fc8000000000f */
[----:B------:R-:W0:Y:S02]  /*02a0*/  MUFU.EX2 R15, R10 ;  /* 0x0000000a000f7308 */ /* 0x000e240000000800 */
[----:B0-----:R-:W-:-:S06]  /*02b0*/  FMUL R18, R14, R15 ;  /* 0x0000000f0e127220 */ /* 0x001fcc0000400000 */
[----:B------:R-:W-:Y:S08]  /*02c0*/  F2F.F64.F32 R14, R0 ;  /* 0x00000000000e7310 */ /* 0x000ff00000201800 */
[----:B------:R-:W0:Y:S02]  /*02d0*/  F2F.F64.F32 R12, R18 ;  /* 0x00000012000c7310 */ /* 0x000e240000201800 */
[----:B0-----:R-:W-:-:S10]  /*02e0*/  DMUL R12, R12, UR10 ;  /* 0x0000000a0c0c7c28 */ /* 0x001fd40008000000 */
[----:B------:R-:W0:Y:S08]  /*02f0*/  F2F.F32.F64 R12, R12 ;  /* 0x0000000c000c7310 */ /* 0x000e300000301000 */
[----:B0-----:R-:W0:Y:S02]  /*0300*/  F2F.F64.F32 R16, R12 ;  /* 0x0000000c00107310 */ /* 0x001e240000201800 */
[----:B0-----:R-:W-:Y:S01]  /*0310*/  DMUL R16, R16, UR12 ;  /* 0x0000000c10107c28 */ /* 0x001fe20008000000 */
[----:B------:R-:W-:Y:S01]  /*0320*/  UMOV UR12, 0x66666666 ;  /* 0x66666666000c7882 */ /* 0x000fe20000000000 */
[----:B------:R-:W-:-:S06]  /*0330*/  UMOV UR13, 0x3fee6666 ;  /* 0x3fee6666000d7882 */ /* 0x000fcc0000000000 */
[----:B------:R-:W-:-:S10]  /*0340*/  DFMA R14, R14, UR12, R16 ;  /* 0x0000000c0e0e7c2b */ /* 0x000fd40008000010 */
[----:B------:R-:W0:Y:S02]  /*0350*/  F2F.F32.F64 R15, R14 ;  /* 0x0000000e000f7310 */ /* 0x000e240000301000 */
[----:B0-----:R0:W-:Y:S02]  /*0360*/  STG.E desc[UR8][R8.64], R15 ;  /* 0x0000000f08007986 */ /* 0x0011e4000c101908 */
.L_x_161:
[----:B----4-:R-:W-:Y:S05]  /*0370*/  BSYNC.RECONVERGENT B0 ;  /* 0x0000000000007941 */ /* 0x010fea0003800200 */
.L_x_160:
[----:B------:R-:W-:Y:S05]  /*0380*/  @!P1 BRA `(.L_x_162) ;  /* 0xfffffffc00689947 */ /* 0x000fea000383ffff */
[----:B------:R-:W-:Y:S05]  /*0390*/  EXIT ;  /* 0x000000000000794d */ /* 0x000fea0003800000 */
.L_x_163:
        /* <DEDUP_REMOVED lines=14> */
.L_x_332:


//--------------------- .text._Z16variationFourierIf6float2EvPT0_PT_S2_iii --------------------------
	.section	.text._Z16variationFourierIf6float2EvPT0_PT_S2_iii,"ax",@progbits
	.align	128
        .global         _Z16variationFourierIf6float2EvPT0_PT_S2_iii
        .type           _Z16variationFourierIf6float2EvPT0_PT_S2_iii,@function
        .size           _Z16variationFourierIf6float2EvPT0_PT_S2_iii,(.L_x_333 - _Z16variationFourierIf6float2EvPT0_PT_S2_iii)
        .other          _Z16variationFourierIf6float2EvPT0_PT_S2_iii,@"STO_CUDA_ENTRY STV_DEFAULT"
_Z16variationFourierIf6float2EvPT0_PT_S2_iii:
.text._Z16variationFourierIf6float2EvPT0_PT_S2_iii:
        /* <DEDUP_REMOVED lines=16> */
.L_x_164:
[----:B0-----:R-:W0:Y:S08]  /*0100*/  LDC.64 R8, c[0x0][0x388] ;  /* 0x0000e200ff087b82 */ /* 0x001e300000000a00 */
[----:B------:R-:W2:Y:S01]  /*0110*/  LDC.64 R10, c[0x0][0x380] ;  /* 0x0000e000ff0a7b82 */ /* 0x000ea20000000a00 */
[----:B0-----:R-:W-:-:S04]  /*0120*/  IMAD.WIDE R8, R12, 0x4, R8 ;  /* 0x000000040c087825 */ /* 0x001fc800078e0208 */
[C---:B------:R-:W-:Y:S02]  /*0130*/  IMAD.WIDE R26, R13.reuse, 0x4, R8 ;  /* 0x000000040d1a7825 */ /* 0x040fe400078e0208 */
[----:B-1----:R-:W3:Y:S02]  /*0140*/  LDG.E R8, desc[UR6][R8.64] ;  /* 0x0000000608087981 */ /* 0x002ee4000c1e1900 */
[----:B--2---:R-:W-:Y:S02]  /*0150*/  IMAD.WIDE R10, R12, 0x8, R10 ;  /* 0x000000080c0a7825 */ /* 0x004fe400078e020a */
[----:B------:R0:W2:Y:S02]  /*0160*/  LDG.E R14, desc[UR6][R26.64] ;  /* 0x000000061a0e7981 */ /* 0x0000a4000c1e1900 */
[----:B------:R-:W-:-:S04]  /*0170*/  IMAD.WIDE R28, R13, 0x4, R26 ;  /* 0x000000040d1c7825 */ /* 0x000fc800078e021a */
[C---:B------:R-:W-:Y:S01]  /*0180*/  IMAD.WIDE R2, R13.reuse, 0x8, R10 ;  /* 0x000000080d027825 */ /* 0x040fe200078e020a */
[----:B------:R-:W4:Y:S03]  /*0190*/  LDG.E R15, desc[UR6][R28.64] ;  /* 0x000000061c0f7981 */ /* 0x000f26000c1e1900 */
[C---:B------:R-:W-:Y:S01]  /*01a0*/  IMAD.WIDE R24, R13.reuse, 0x4, R28 ;  /* 0x000000040d187825 */ /* 0x040fe200078e021c */
[----:B------:R-:W3:Y:S01]  /*01b0*/  LDG.E.64 R10, desc[UR6][R10.64] ;  /* 0x000000060a0a7981 */ /* 0x000ee2000c1e1b00 */
[----:B0-----:R-:W0:Y:S02]  /*01c0*/  LDC.64 R26, c[0x0][0x390] ;  /* 0x0000e400ff1a7b82 */ /* 0x001e240000000a00 */
[C---:B------:R-:W-:Y:S01]  /*01d0*/  IMAD.WIDE R4, R13.reuse, 0x8, R2 ;  /* 0x000000080d047825 */ /* 0x040fe200078e0202 */
[----:B------:R-:W5:Y:S03]  /*01e0*/  LDG.E R16, desc[UR6][R24.64] ;  /* 0x0000000618107981 */ /* 0x000f66000c1e1900 */
[C---:B------:R-:W-:Y:S01]  /*01f0*/  IMAD.WIDE R20, R13.reuse, 0x4, R24 ;  /* 0x000000040d147825 */ /* 0x040fe200078e0218 */
[----:B------:R-:W2:Y:S03]  /*0200*/  LDG.E.64 R2, desc[UR6][R2.64] ;  /* 0x0000000602027981 */ /* 0x000ea6000c1e1b00 */
[----:B------:R-:W-:-:S02]  /*0210*/  IMAD.WIDE R22, R13, 0x8, R4 ;  /* 0x000000080d167825 */ /* 0x000fc400078e0204 */
[----:B------:R-:W4:Y:S04]  /*0220*/  LDG.E.64 R4, desc[UR6][R4.64] ;  /* 0x0000000604047981 */ /* 0x000f28000c1e1b00 */
[----:B------:R-:W5:Y:S01]  /*0230*/  LDG.E.64 R6, desc[UR6][R22.64] ;  /* 0x0000000616067981 */ /* 0x000f62000c1e1b00 */
[----:B------:R-:W-:-:S03]  /*0240*/  IMAD.WIDE R18, R13, 0x8, R22 ;  /* 0x000000080d127825 */ /* 0x000fc600078e0216 */
[----:B------:R-:W3:Y:S04]  /*0250*/  LDG.E R20, desc[UR6][R20.64] ;  /* 0x0000000614147981 */ /* 0x000ee8000c1e1900 */
[----:B------:R-:W3:Y:S01]  /*0260*/  LDG.E.64 R18, desc[UR6][R18.64] ;  /* 0x0000000612127981 */ /* 0x000ee2000c1e1b00 */
[----:B0-----:R-:W-:Y:S01]  /*0270*/  IMAD.WIDE R26, R12, 0x8, R26 ;  /* 0x000000080c1a7825 */ /* 0x001fe200078e021a */
[----:B------:R-:W-:-:S04]  /*0280*/  IADD3 R12, PT, PT, R0, R12, RZ ;  /* 0x0000000c000c7210 */ /* 0x000fc80007ffe0ff */
[----:B------:R-:W-:Y:S01]  /*0290*/  ISETP.GE.AND P0, PT, R12, R13, PT ;  /* 0x0000000d0c00720c */ /* 0x000fe20003f06270 */
[-C--:B----4-:R-:W-:Y:S01]  /*02a0*/  FMUL R28, R5, R15.reuse ;  /* 0x0000000f051c7220 */ /* 0x090fe20000400000 */
[----:B--2---:R-:W-:Y:S01]  /*02b0*/  FMUL R5, R2, R14 ;  /* 0x0000000e02057220 */ /* 0x004fe20000400000 */
[-C--:B-----5:R-:W-:Y:S02]  /*02c0*/  FMUL R17, R6, R16.reuse ;  /* 0x0000001006117220 */ /* 0x0a0fe40000400000 */
[----:B------:R-:W-:Y:S01]  /*02d0*/  FFMA R28, -R7, R16, -R28 ;  /* 0x00000010071c7223 */ /* 0x000fe2000000091c */
[----:B------:R-:W-:Y:S01]  /*02e0*/  FMUL R14, R3, R14 ;  /* 0x0000000e030e7220 */ /* 0x000fe20000400000 */
[----:B------:R-:W-:Y:S01]  /*02f0*/  FFMA R17, R4, R15, R17 ;  /* 0x0000000f04117223 */ /* 0x000fe20000000011 */
[-C--:B---3--:R-:W-:Y:S02]  /*0300*/  FFMA R5, R10, R8.reuse, R5 ;  /* 0x000000080a057223 */ /* 0x088fe40000000005 */
[----:B------:R-:W-:Y:S01]  /*0310*/  FFMA R11, R11, R8, R14 ;  /* 0x000000080b0b7223 */ /* 0x000fe2000000000e */
[-C--:B------:R-:W-:Y:S01]  /*0320*/  FFMA R28, -R19, R20.reuse, R28 ;  /* 0x00000014131c7223 */ /* 0x080fe2000000011c */
[----:B------:R-:W-:-:S03]  /*0330*/  FFMA R18, R18, R20, R17 ;  /* 0x0000001412127223 */ /* 0x000fc60000000011 */
[----:B------:R-:W-:Y:S01]  /*0340*/  FADD R10, R5, -R28 ;  /* 0x8000001c050a7221 */ /* 0x000fe20000000000 */
[----:B------:R-:W-:-:S05]  /*0350*/  FADD R11, R11, -R18 ;  /* 0x800000120b0b7221 */ /* 0x000fca0000000000 */
[----:B------:R0:W-:Y:S01]  /*0360*/  STG.E.64 desc[UR6][R26.64], R10 ;  /* 0x0000000a1a007986 */ /* 0x0001e2000c101b06 */
[----:B------:R-:W-:Y:S05]  /*0370*/  @!P0 BRA `(.L_x_164) ;  /* 0xfffffffc00608947 */ /* 0x000fea000383ffff */
[----:B------:R-:W-:Y:S05]  /*0380*/  EXIT ;  /* 0x000000000000794d */ /* 0x000fea0003800000 */
.L_x_165:
        /* <DEDUP_REMOVED lines=15> */
.L_x_333:


//--------------------- .text._Z14calcDerivativeIfEvPT_iii --------------------------
	.section	.text._Z14calcDerivativeIfEvPT_iii,"ax",@progbits
	.align	128
        .global         _Z14calcDerivativeIfEvPT_iii
        .type           _Z14calcDerivativeIfEvPT_iii,@function
        .size           _Z14calcDerivativeIfEvPT_iii,(.L_x_316 - _Z14calcDerivativeIfEvPT_iii)
        .other          _Z14calcDerivativeIfEvPT_iii,@"STO_CUDA_ENTRY STV_DEFAULT"
_Z14calcDerivativeIfEvPT_iii:
.text._Z14calcDerivativeIfEvPT_iii:
        /* <DEDUP_REMOVED lines=11> */
[----:B------:R-:W0:Y:S01]  /*00b0*/  LDCU UR4, c[0x0][0x370] ;  /* 0x00006e00ff0477ac */ /* 0x000e220008000800 */
[----:B------:R-:W1:Y:S01]  /*00c0*/  LDCU.64 UR6, c[0x0][0x358] ;  /* 0x00006b00ff0677ac */ /* 0x000e620008000a00 */
[----:B0-----:R-:W-:-:S07]  /*00d0*/  IMAD R13, R13, UR4, RZ ;  /* 0x000000040d0d7c24 */ /* 0x001fce000f8e02ff */
.L_x_203:
[----:B0-----:R-:W0:Y:S02]  /*00e0*/  LDC.64 R32, c[0x0][0x380] ;  /* 0x0000e000ff207b82 */ /* 0x001e240000000a00 */
[----:B0-----:R-:W-:-:S05]  /*00f0*/  IMAD.WIDE R32, R50, 0x4, R32 ;  /* 0x0000000432207825 */ /* 0x001fca00078e0220 */
[----:B-1----:R-:W2:Y:S01]  /*0100*/  LDG.E R0, desc[UR6][R32.64] ;  /* 0x0000000620007981 */ /* 0x002ea2000c1e1900 */
[----:B------:R-:W-:-:S05]  /*0110*/  IMAD.WIDE R30, R15, 0x4, R32 ;  /* 0x000000040f1e7825 */ /* 0x000fca00078e0220 */
[----:B------:R0:W5:Y:S01]  /*0120*/  LDG.E R3, desc[UR6][R30.64] ;  /* 0x000000061e037981 */ /* 0x000162000c1e1900 */
[----:B------:R-:W-:-:S05]  /*0130*/  IMAD.WIDE R28, R15, 0x4, R30 ;  /* 0x000000040f1c7825 */ /* 0x000fca00078e021e */
[----:B------:R0:W5:Y:S01]  /*0140*/  LDG.E R16, desc[UR6][R28.64] ;  /* 0x000000061c107981 */ /* 0x000162000c1e1900 */
[----:B------:R-:W-:-:S05]  /*0150*/  IMAD.WIDE R26, R15, 0x4, R28 ;  /* 0x000000040f1a7825 */ /* 0x000fca00078e021c */
[----:B------:R0:W5:Y:S01]  /*0160*/  LDG.E R14, desc[UR6][R26.64] ;  /* 0x000000061a0e7981 */ /* 0x000162000c1e1900 */
[----:B------:R-:W-:-:S05]  /*0170*/  IMAD.WIDE R24, R15, 0x4, R26 ;  /* 0x000000040f187825 */ /* 0x000fca00078e021a */
[----:B------:R0:W5:Y:S01]  /*0180*/  LDG.E R12, desc[UR6][R24.64] ;  /* 0x00000006180c7981 */ /* 0x000162000c1e1900 */
[----:B------:R-:W-:Y:S01]  /*0190*/  UMOV UR4, 0xd916872b ;  /* 0xd916872b00047882 */ /* 0x000fe20000000000 */
[----:B------:R-:W-:Y:S01]  /*01a0*/  UMOV UR5, 0x3feff7ce ;  /* 0x3feff7ce00057882 */ /* 0x000fe20000000000 */
[----:B------:R-:W-:Y:S01]  /*01b0*/  IMAD.IADD R50, R13, 0x1, R50 ;  /* 0x000000010d327824 */ /* 0x000fe200078e0232 */
[----:B------:R-:W-:Y:S04]  /*01c0*/  BSSY.RECONVERGENT B0, `(.L_x_166) ;  /* 0x0000012000007945 */ /* 0x000fe80003800200 */
[----:B------:R-:W-:Y:S01]  /*01d0*/  ISETP.GE.AND P1, PT, R50, R15, PT ;  /* 0x0000000f3200720c */ /* 0x000fe20003f26270 */
[----:B--2---:R-:W1:Y:S01]  /*01e0*/  F2F.F64.F32 R4, R0 ;  /* 0x0000000000047310 */ /* 0x004e620000201800 */
[----:B------:R-:W-:Y:S01]  /*01f0*/  FADD R10, -R0, 1 ;  /* 0x3f800000000a7421 */ /* 0x000fe20000000100 */
[----:B-1----:R-:W-:-:S06]  /*0200*/  DSETP.GT.AND P0, PT, R4, UR4, PT ;  /* 0x0000000404007e2a */ /* 0x002fcc000bf04000 */
[----:B------:R-:W-:-:S05]  /*0210*/  FSEL R10, R10, 0.00099998712539672851562, !P0 ;  /* 0x3a8312000a0a7808 */ /* 0x000fca0004000000 */
[----:B------:R-:W-:-:S05]  /*0220*/  VIADD R2, R10, 0x1800000 ;  /* 0x018000000a027836 */ /* 0x000fca0000000000 */
[----:B------:R-:W-:-:S04]  /*0230*/  LOP3.LUT R2, R2, 0x7f800000, RZ, 0xc0, !PT ;  /* 0x7f80000002027812 */ /* 0x000fc800078ec0ff */
[----:B------:R-:W-:-:S13]  /*0240*/  ISETP.GT.U32.AND P0, PT, R2, 0x1ffffff, PT ;  /* 0x01ffffff0200780c */ /* 0x000fda0003f04070 */
[----:B0-----:R-:W-:Y:S05]  /*0250*/  @P0 BRA `(.L_x_167) ;  /* 0x0000000000100947 */ /* 0x001fea0003800000 */
[----:B------:R-:W-:-:S07]  /*0260*/  MOV R6, 0x280 ;  /* 0x0000028000067802 */ /* 0x000fce0000000f00 */
[----:B-----5:R-:W-:Y:S05]  /*0270*/  CALL.REL.NOINC `($__internal_8_$__cuda_sm20_rcp_rn_f32_slowpath) ;  /* 0x0000002000cc7944 */ /* 0x020fea0003c00000 */
[----:B------:R-:W-:Y:S01]  /*0280*/  IMAD.MOV.U32 R11, RZ, RZ, R2 ;  /* 0x000000ffff0b7224 */ /* 0x000fe200078e0002 */
[----:B------:R-:W-:Y:S06]  /*0290*/  BRA `(.L_x_168) ;  /* 0x0000000000107947 */ /* 0x000fec0003800000 */
.L_x_167:
[----:B------:R-:W0:Y:S02]  /*02a0*/  MUFU.RCP R11, R10 ;  /* 0x0000000a000b7308 */ /* 0x000e240000001000 */
[----:B0-----:R-:W-:-:S04]  /*02b0*/  FFMA R0, R10, R11, -1 ;  /* 0xbf8000000a007423 */ /* 0x001fc8000000000b */
[----:B------:R-:W-:-:S04]  /*02c0*/  FADD.FTZ R0, -R0, -RZ ;  /* 0x800000ff00007221 */ /* 0x000fc80000010100 */
[----:B------:R-:W-:-:S07]  /*02d0*/  FFMA R11, R11, R0, R11 ;  /* 0x000000000b0b7223 */ /* 0x000fce000000000b */
.L_x_168:
[----:B------:R-:W-:Y:S05]  /*02e0*/  BSYNC.RECONVERGENT B0 ;  /* 0x0000000000007941 */ /* 0x000fea0003800200 */
.L_x_166:
[----:B------:R-:W0:Y:S01]  /*02f0*/  MUFU.RCP64H R5, 12.56636810302734375 ;  /* 0x402921fb00057908 */ /* 0x000e220000001800 */
[----:B------:R-:W-:Y:S01]  /*0300*/  MOV R8, 0x54442d18 ;  /* 0x54442d1800087802 */ /* 0x000fe20000000f00 */
[----:B------:R-:W-:Y:S01]  /*0310*/  IMAD.MOV.U32 R9, RZ, RZ, 0x402921fb ;  /* 0x402921fbff097424 */ /* 0x000fe200078e00ff */
[----:B------:R-:W-:Y:S01]  /*0320*/  BSSY.RECONVERGENT B1, `(.L_x_169) ;  /* 0x0000018000017945 */ /* 0x000fe20003800200 */
[----:B------:R-:W-:-:S04]  /*0330*/  IMAD.MOV.U32 R4, RZ, RZ, 0x1 ;  /* 0x00000001ff047424 */ /* 0x000fc800078e00ff */
[----:B-----5:R-:W1:Y:S02]  /*0340*/  F2F.F64.F32 R22, R3 ;  /* 0x0000000300167310 */ /* 0x020e640000201800 */
[----:B0-----:R-:W-:Y:S01]  /*0350*/  DFMA R6, R4, -R8, 1 ;  /* 0x3ff000000406742b */ /* 0x001fe20000000808 */
[----:B-1----:R-:W-:-:S07]  /*0360*/  FSETP.GEU.AND P2, PT, |R23|, 6.5827683646048100446e-37, PT ;  /* 0x036000001700780b */ /* 0x002fce0003f4e200 */
[----:B------:R-:W-:-:S08]  /*0370*/  DFMA R6, R6, R6, R6 ;  /* 0x000000060606722b */ /* 0x000fd00000000006 */
[----:B------:R-:W-:-:S08]  /*0380*/  DFMA R6, R4, R6, R4 ;  /* 0x000000060406722b */ /* 0x000fd00000000004 */
[----:B------:R-:W-:-:S08]  /*0390*/  DFMA R4, R6, -R8, 1 ;  /* 0x3ff000000604742b */ /* 0x000fd00000000808 */
[----:B------:R-:W-:-:S08]  /*03a0*/  DFMA R4, R6, R4, R6 ;  /* 0x000000040604722b */ /* 0x000fd00000000006 */
[----:B------:R-:W-:-:S08]  /*03b0*/  DMUL R6, R22, R4 ;  /* 0x0000000416067228 */ /* 0x000fd00000000000 */
[----:B------:R-:W-:-:S08]  /*03c0*/  DFMA R8, R6, -R8, R22 ;  /* 0x800000080608722b */ /* 0x000fd00000000016 */
[----:B------:R-:W-:Y:S01]  /*03d0*/  DFMA R4, R4, R8, R6 ;  /* 0x000000080404722b */ /* 0x000fe20000000006 */
[----:B------:R-:W-:-:S09]  /*03e0*/  FMUL R9, R10, R10 ;  /* 0x0000000a0a097220 */ /* 0x000fd20000400000 */
        /* <DEDUP_REMOVED lines=8> */
[----:B------:R-:W-:Y:S05]  /*0470*/  CALL.REL.NOINC `($__internal_7_$__cuda_sm20_div_rn_f64_full) ;  /* 0x0000001800e47944 */ /* 0x000fea0003c00000 */
[----:B------:R-:W-:Y:S01]  /*0480*/  IMAD.MOV.U32 R4, RZ, RZ, R42 ;  /* 0x000000ffff047224 */ /* 0x000fe200078e002a */
[----:B------:R-:W-:-:S07]  /*0490*/  MOV R5, R43 ;  /* 0x0000002b00057202 */ /* 0x000fce0000000f00 */
.L_x_170:
[----:B------:R-:W-:Y:S05]  /*04a0*/  BSYNC.RECONVERGENT B1 ;  /* 0x0000000000017941 */ /* 0x000fea0003800200 */
.L_x_169:
[----:B------:R-:W0:Y:S01]  /*04b0*/  MUFU.RCP64H R7, 12.56636810302734375 ;  /* 0x402921fb00077908 */ /* 0x000e220000001800 */
[----:B------:R-:W-:Y:S01]  /*04c0*/  IMAD.MOV.U32 R18, RZ, RZ, 0x54442d18 ;  /* 0x54442d18ff127424 */ /* 0x000fe200078e00ff */
[----:B------:R-:W-:Y:S01]  /*04d0*/  BSSY.RECONVERGENT B1, `(.L_x_171) ;  /* 0x0000015000017945 */ /* 0x000fe20003800200 */
[----:B------:R-:W-:Y:S02]  /*04e0*/  IMAD.MOV.U32 R19, RZ, RZ, 0x402921fb ;  /* 0x402921fbff137424 */ /* 0x000fe400078e00ff */
[----:B------:R-:W-:-:S03]  /*04f0*/  IMAD.MOV.U32 R6, RZ, RZ, 0x1 ;  /* 0x00000001ff067424 */ /* 0x000fc600078e00ff */
[----:B------:R-:W1:Y:S08]  /*0500*/  F2F.F64.F32 R38, R16 ;  /* 0x0000001000267310 */ /* 0x000e700000201800 */
[----:B------:R2:W3:Y:S01]  /*0510*/  F2F.F32.F64 R0, R4 ;  /* 0x0000000400007310 */ /* 0x0004e20000301000 */
        /* <DEDUP_REMOVED lines=11> */
[----:B--23--:R-:W-:Y:S05]  /*05d0*/  @P0 BRA P2, `(.L_x_172) ;  /* 0x0000000000100947 */ /* 0x00cfea0001000000 */
[----:B------:R-:W-:Y:S01]  /*05e0*/  MOV R36, 0x54442d18 ;  /* 0x54442d1800247802 */ /* 0x000fe20000000f00 */
[----:B------:R-:W-:Y:S01]  /*05f0*/  IMAD.MOV.U32 R37, RZ, RZ, 0x402921fb ;  /* 0x402921fbff257424 */ /* 0x000fe200078e00ff */
[----:B------:R-:W-:-:S07]  /*0600*/  MOV R52, 0x620 ;  /* 0x0000062000347802 */ /* 0x000fce0000000f00 */
[----:B------:R-:W-:Y:S05]  /*0610*/  CALL.REL.NOINC `($__internal_7_$__cuda_sm20_div_rn_f64_full) ;  /* 0x00000018007c7944 */ /* 0x000fea0003c00000 */
.L_x_172:
[----:B------:R-:W-:Y:S05]  /*0620*/  BSYNC.RECONVERGENT B1 ;  /* 0x0000000000017941 */ /* 0x000fea0003800200 */
.L_x_171:
[----:B------:R-:W0:Y:S01]  /*0630*/  MUFU.RCP64H R5, 12.56636810302734375 ;  /* 0x402921fb00057908 */ /* 0x000e220000001800 */
[----:B------:R-:W-:Y:S01]  /*0640*/  IMAD.MOV.U32 R6, RZ, RZ, 0x54442d18 ;  /* 0x54442d18ff067424 */ /* 0x000fe200078e00ff */
[----:B------:R-:W-:Y:S01]  /*0650*/  MOV R4, 0x1 ;  /* 0x0000000100047802 */ /* 0x000fe20000000f00 */
[----:B------:R-:W-:Y:S01]  /*0660*/  IMAD.MOV.U32 R7, RZ, RZ, 0x402921fb ;  /* 0x402921fbff077424 */ /* 0x000fe200078e00ff */
[----:B------:R-:W-:Y:S04]  /*0670*/  BSSY.RECONVERGENT B1, `(.L_x_173) ;  /* 0x0000015000017945 */ /* 0x000fe80003800200 */
        /* <DEDUP_REMOVED lines=14> */
[----:B------:R-:W-:Y:S01]  /*0760*/  IMAD.MOV.U32 R36, RZ, RZ, 0x54442d18 ;  /* 0x54442d18ff247424 */ /* 0x000fe200078e00ff */
[----:B------:R-:W-:Y:S01]  /*0770*/  MOV R52, 0x7a0 ;  /* 0x000007a000347802 */ /* 0x000fe20000000f00 */
[----:B------:R-:W-:-:S07]  /*0780*/  IMAD.MOV.U32 R37, RZ, RZ, 0x402921fb ;  /* 0x402921fbff257424 */ /* 0x000fce00078e00ff */
[----:B------:R-:W-:Y:S05]  /*0790*/  CALL.REL.NOINC `($__internal_7_$__cuda_sm20_div_rn_f64_full) ;  /* 0x00000018001c7944 */ /* 0x000fea0003c00000 */
[----:B------:R-:W-:Y:S01]  /*07a0*/  IMAD.MOV.U32 R58, RZ, RZ, R42 ;  /* 0x000000ffff3a7224 */ /* 0x000fe200078e002a */
[----:B------:R-:W-:-:S07]  /*07b0*/  MOV R59, R43 ;  /* 0x0000002b003b7202 */ /* 0x000fce0000000f00 */
.L_x_174:
[----:B------:R-:W-:Y:S05]  /*07c0*/  BSYNC.RECONVERGENT B1 ;  /* 0x0000000000017941 */ /* 0x000fea0003800200 */
.L_x_173:
        /* <DEDUP_REMOVED lines=23> */
.L_x_176:
[----:B------:R-:W-:Y:S05]  /*0940*/  BSYNC.RECONVERGENT B1 ;  /* 0x0000000000017941 */ /* 0x000fea0003800200 */
.L_x_175:
[C---:B------:R-:W-:Y:S01]  /*0950*/  FMUL R5, R10.reuse, 8388608 ;  /* 0x4b0000000a057820 */ /* 0x040fe20000400000 */
[----:B------:R-:W-:Y:S01]  /*0960*/  FSETP.GEU.AND P0, PT, R10, 1.175494350822287508e-38, PT ;  /* 0x008000000a00780b */ /* 0x000fe20003f0e000 */
[----:B------:R-:W0:Y:S01]  /*0970*/  MUFU.RCP R19, R10 ;  /* 0x0000000a00137308 */ /* 0x000e220000001000 */
[----:B------:R-:W-:Y:S01]  /*0980*/  MOV R7, 0x3e055027 ;  /* 0x3e05502700077802 */ /* 0x000fe20000000f00 */
[----:B------:R-:W-:Y:S01]  /*0990*/  BSSY.RECONVERGENT B0, `(.L_x_177) ;  /* 0x000002c000007945 */ /* 0x000fe20003800200 */
[----:B------:R-:W-:-:S04]  /*09a0*/  FSEL R5, R5, R10, !P0 ;  /* 0x0000000a05057208 */ /* 0x000fc80004000000 */
[C---:B------:R-:W-:Y:S01]  /*09b0*/  FSETP.NEU.AND P2, PT, R5.reuse, RZ, PT ;  /* 0x000000ff0500720b */ /* 0x040fe20003f4d000 */
[----:B------:R-:W-:Y:S01]  /*09c0*/  VIADD R2, R5, 0xc0d55555 ;  /* 0xc0d5555505027836 */ /* 0x000fe20000000000 */
[----:B------:R-:W1:Y:S04]  /*09d0*/  F2F.F32.F64 R55, R42 ;  /* 0x0000002a00377310 */ /* 0x000e680000301000 */
[----:B------:R-:W-:-:S05]  /*09e0*/  LOP3.LUT R4, R2, 0xff800000, RZ, 0xc0, !PT ;  /* 0xff80000002047812 */ /* 0x000fca00078ec0ff */
[----:B------:R-:W-:-:S04]  /*09f0*/  IMAD.IADD R2, R5, 0x1, -R4 ;  /* 0x0000000105027824 */ /* 0x000fc800078e0a04 */
[----:B------:R-:W-:Y:S01]  /*0a00*/  FADD R6, R2, -1 ;  /* 0xbf80000002067421 */ /* 0x000fe20000000000 */
[----:B------:R-:W-:Y:S02]  /*0a10*/  FSEL R2, RZ, -23, P0 ;  /* 0xc1b80000ff027808 */ /* 0x000fe40000000000 */
[----:B------:R-:W-:Y:S01]  /*0a20*/  ISETP.GT.U32.AND P0, PT, R5, 0x7f7fffff, PT ;  /* 0x7f7fffff0500780c */ /* 0x000fe20003f04070 */
[----:B------:R-:W-:-:S04]  /*0a30*/  FFMA R7, R6, -R7, 0.14084610342979431152 ;  /* 0x3e1039f606077423 */ /* 0x000fc80000000807 */
[----:B------:R-:W-:-:S04]  /*0a40*/  FFMA R7, R6, R7, -0.12148627638816833496 ;  /* 0xbdf8cdcc06077423 */ /* 0x000fc80000000007 */
[----:B------:R-:W-:-:S04]  /*0a50*/  FFMA R7, R6, R7, 0.13980610668659210205 ;  /* 0x3e0f295506077423 */ /* 0x000fc80000000007 */
[----:B------:R-:W-:-:S04]  /*0a60*/  FFMA R7, R6, R7, -0.16684235632419586182 ;  /* 0xbe2ad8b906077423 */ /* 0x000fc80000000007 */
[----:B------:R-:W-:-:S04]  /*0a70*/  FFMA R7, R6, R7, 0.20012299716472625732 ;  /* 0x3e4ced0b06077423 */ /* 0x000fc80000000007 */
[----:B------:R-:W-:-:S04]  /*0a80*/  FFMA R7, R6, R7, -0.24999669194221496582 ;  /* 0xbe7fff2206077423 */ /* 0x000fc80000000007 */
[----:B------:R-:W-:-:S04]  /*0a90*/  FFMA R7, R6, R7, 0.33333182334899902344 ;  /* 0x3eaaaa7806077423 */ /* 0x000fc80000000007 */
[----:B------:R-:W-:Y:S01]  /*0aa0*/  FFMA R17, R6, R7, -0.5 ;  /* 0xbf00000006117423 */ /* 0x000fe20000000007 */
[----:B------:R-:W-:Y:S01]  /*0ab0*/  I2FP.F32.S32 R7, R4 ;  /* 0x0000000400077245 */ /* 0x000fe20000201400 */
[----:B0-----:R-:W-:Y:S02]  /*0ac0*/  FFMA R4, -R10, R19, 1 ;  /* 0x3f8000000a047423 */ /* 0x001fe40000000113 */
[C---:B------:R-:W-:Y:S02]  /*0ad0*/  FMUL R17, R6.reuse, R17 ;  /* 0x0000001106117220 */ /* 0x040fe40000400000 */
[----:B------:R-:W-:Y:S01]  /*0ae0*/  FFMA R2, R7, 1.1920928955078125e-07, R2 ;  /* 0x3400000007027823 */ /* 0x000fe20000000002 */
[----:B------:R-:W-:Y:S01]  /*0af0*/  FFMA R4, R19, R4, R19 ;  /* 0x0000000413047223 */ /* 0x000fe20000000013 */
[----:B------:R-:W-:Y:S01]  /*0b00*/  FFMA R17, R6, R17, R6 ;  /* 0x0000001106117223 */ /* 0x000fe20000000006 */
[----:B------:R-:W-:Y:S02]  /*0b10*/  IMAD.MOV.U32 R6, RZ, RZ, 0x7f800000 ;  /* 0x7f800000ff067424 */ /* 0x000fe400078e00ff */
[----:B------:R-:W-:Y:S01]  /*0b20*/  FMUL R7, R14, R58 ;  /* 0x0000003a0e077220 */ /* 0x000fe20000400000 */
[----:B------:R-:W-:Y:S01]  /*0b30*/  FFMA R2, R2, 0.69314718246459960938, R17 ;  /* 0x3f31721802027823 */ /* 0x000fe20000000011 */
[----:B------:R-:W-:Y:S01]  /*0b40*/  @P0 FFMA R2, R5, R6, +INF ;  /* 0x7f80000005020423 */ /* 0x000fe20000000006 */
[----:B------:R-:W0:Y:S01]  /*0b50*/  FCHK P0, R3, R10 ;  /* 0x0000000a03007302 */ /* 0x000e220000000000 */
[----:B------:R-:W-:Y:S01]  /*0b60*/  FMUL R5, R14, R14 ;  /* 0x0000000e0e057220 */ /* 0x000fe20000400000 */
[----:B------:R-:W-:Y:S01]  /*0b70*/  FFMA R17, R3, R4, RZ ;  /* 0x0000000403117223 */ /* 0x000fe200000000ff */
[----:B------:R-:W-:-:S02]  /*0b80*/  FFMA R6, R16, R48, R7 ;  /* 0x0000003010067223 */ /* 0x000fc40000000007 */
[----:B------:R-:W-:Y:S01]  /*0b90*/  FFMA R5, R16, R16, R5 ;  /* 0x0000001010057223 */ /* 0x000fe20000000005 */
[----:B------:R-:W-:Y:S01]  /*0ba0*/  FFMA R8, -R10, R17, R3 ;  /* 0x000000110a087223 */ /* 0x000fe20000000103 */
[C---:B-1----:R-:W-:Y:S02]  /*0bb0*/  FFMA R6, R12.reuse, R55, R6 ;  /* 0x000000370c067223 */ /* 0x042fe40000000006 */
[----:B------:R-:W-:Y:S01]  /*0bc0*/  FFMA R7, R12, R12, R5 ;  /* 0x0000000c0c077223 */ /* 0x000fe20000000005 */
[----:B------:R-:W-:Y:S01]  /*0bd0*/  FFMA R8, R4, R8, R17 ;  /* 0x0000000804087223 */ /* 0x000fe20000000011 */
[----:B------:R-:W-:Y:S01]  /*0be0*/  FSEL R5, -R2, +INF , P2 ;  /* 0x7f80000002057808 */ /* 0x000fe20001000100 */
[----:B0-----:R-:W-:Y:S06]  /*0bf0*/  @!P0 BRA `(.L_x_178) ;  /* 0x0000000000148947 */ /* 0x001fec0003800000 */
[----:B------:R-:W-:Y:S01]  /*0c00*/  IMAD.MOV.U32 R17, RZ, RZ, R3 ;  /* 0x000000ffff117224 */ /* 0x000fe200078e0003 */
[----:B------:R-:W-:Y:S01]  /*0c10*/  MOV R19, 0xc40 ;  /* 0x00000c4000137802 */ /* 0x000fe20000000f00 */
[----:B------:R-:W-:-:S07]  /*0c20*/  IMAD.MOV.U32 R34, RZ, RZ, R10 ;  /* 0x000000ffff227224 */ /* 0x000fce00078e000a */
[----:B------:R-:W-:Y:S05]  /*0c30*/  CALL.REL.NOINC `($__internal_9_$__cuda_sm3x_div_rn_noftz_f32_slowpath) ;  /* 0x0000001c00307944 */ /* 0x000fea0003c00000 */
[----:B------:R-:W-:-:S07]  /*0c40*/  MOV R8, R17 ;  /* 0x0000001100087202 */ /* 0x000fce0000000f00 */
.L_x_178:
[----:B------:R-:W-:Y:S05]  /*0c50*/  BSYNC.RECONVERGENT B0 ;  /* 0x0000000000007941 */ /* 0x000fea0003800200 */
.L_x_177:
[----:B------:R-:W0:Y:S01]  /*0c60*/  MUFU.RCP R17, R10 ;  /* 0x0000000a00117308 */ /* 0x000e220000001000 */
[----:B------:R-:W-:Y:S07]  /*0c70*/  BSSY.RECONVERGENT B0, `(.L_x_179) ;  /* 0x000000d000007945 */ /* 0x000fee0003800200 */
[----:B------:R-:W1:Y:S01]  /*0c80*/  FCHK P0, R0, R10 ;  /* 0x0000000a00007302 */ /* 0x000e620000000000 */
[----:B0-----:R-:W-:-:S04]  /*0c90*/  FFMA R2, -R10, R17, 1 ;  /* 0x3f8000000a027423 */ /* 0x001fc80000000111 */
[----:B------:R-:W-:-:S04]  /*0ca0*/  FFMA R60, R17, R2, R17 ;  /* 0x00000002113c7223 */ /* 0x000fc80000000011 */
[----:B------:R-:W-:-:S04]  /*0cb0*/  FFMA R17, R0, R60, RZ ;  /* 0x0000003c00117223 */ /* 0x000fc800000000ff */
[----:B------:R-:W-:-:S04]  /*0cc0*/  FFMA R2, -R10, R17, R0 ;  /* 0x000000110a027223 */ /* 0x000fc80000000100 */
[----:B------:R-:W-:Y:S01]  /*0cd0*/  FFMA R60, R60, R2, R17 ;  /* 0x000000023c3c7223 */ /* 0x000fe20000000011 */
[----:B-1----:R-:W-:Y:S06]  /*0ce0*/  @!P0 BRA `(.L_x_180) ;  /* 0x0000000000148947 */ /* 0x002fec0003800000 */
[----:B------:R-:W-:Y:S01]  /*0cf0*/  IMAD.MOV.U32 R17, RZ, RZ, R0 ;  /* 0x000000ffff117224 */ /* 0x000fe200078e0000 */
[----:B------:R-:W-:Y:S01]  /*0d00*/  MOV R19, 0xd30 ;  /* 0x00000d3000137802 */ /* 0x000fe20000000f00 */
[----:B------:R-:W-:-:S07]  /*0d10*/  IMAD.MOV.U32 R34, RZ, RZ, R10 ;  /* 0x000000ffff227224 */ /* 0x000fce00078e000a */
[----:B------:R-:W-:Y:S05]  /*0d20*/  CALL.REL.NOINC `($__internal_9_$__cuda_sm3x_div_rn_noftz_f32_slowpath) ;  /* 0x0000001800f47944 */ /* 0x000fea0003c00000 */
[----:B------:R-:W-:-:S07]  /*0d30*/  IMAD.MOV.U32 R60, RZ, RZ, R17 ;  /* 0x000000ffff3c7224 */ /* 0x000fce00078e0011 */
.L_x_180:
[----:B------:R-:W-:Y:S05]  /*0d40*/  BSYNC.RECONVERGENT B0 ;  /* 0x0000000000007941 */ /* 0x000fea0003800200 */
.L_x_179:
[----:B------:R-:W0:Y:S01]  /*0d50*/  F2F.F64.F32 R20, R9 ;  /* 0x0000000900147310 */ /* 0x000e220000201800 */
[----:B------:R-:W-:Y:S01]  /*0d60*/  UMOV UR4, 0x54442d18 ;  /* 0x54442d1800047882 */ /* 0x000fe20000000000 */
[----:B------:R-:W-:Y:S01]  /*0d70*/  UMOV UR5, 0x403921fb ;  /* 0x403921fb00057882 */ /* 0x000fe20000000000 */
[----:B------:R-:W-:Y:S01]  /*0d80*/  MOV R34, 0x1 ;  /* 0x0000000100227802 */ /* 0x000fe20000000f00 */
[----:B------:R-:W-:Y:S01]  /*0d90*/  FMUL R4, R3, R3 ;  /* 0x0000000303047220 */ /* 0x000fe20000400000 */
[----:B------:R-:W-:Y:S03]  /*0da0*/  BSSY.RECONVERGENT B1, `(.L_x_181) ;  /* 0x0000014000017945 */ /* 0x000fe60003800200 */
[----:B------:R-:W-:Y:S01]  /*0db0*/  FADD R38, -R7, R4 ;  /* 0x0000000407267221 */ /* 0x000fe20000000100 */
[----:B------:R-:W-:Y:S01]  /*0dc0*/  F2F.F64.F32 R60, R60 ;  /* 0x0000003c003c7310 */ /* 0x000fe20000201800 */
[----:B0-----:R-:W-:-:S07]  /*0dd0*/  DMUL R36, R20, UR4 ;  /* 0x0000000414247c28 */ /* 0x001fce0008000000 */
[----:B------:R-:W0:Y:S08]  /*0de0*/  F2F.F64.F32 R38, R38 ;  /* 0x0000002600267310 */ /* 0x000e300000201800 */
[----:B------:R-:W1:Y:S01]  /*0df0*/  MUFU.RCP64H R35, R37 ;  /* 0x0000002500237308 */ /* 0x000e620000001800 */
[----:B0-----:R-:W-:Y:S01]  /*0e00*/  FSETP.GEU.AND P2, PT, |R39|, 6.5827683646048100446e-37, PT ;  /* 0x036000002700780b */ /* 0x001fe20003f4e200 */
[----:B-1----:R-:W-:-:S08]  /*0e10*/  DFMA R18, -R36, R34, 1 ;  /* 0x3ff000002412742b */ /* 0x002fd00000000122 */
        /* <DEDUP_REMOVED lines=11> */
[----:B------:R-:W-:Y:S05]  /*0ed0*/  CALL.REL.NOINC `($__internal_7_$__cuda_sm20_div_rn_f64_full) ;  /* 0x00000010004c7944 */ /* 0x000fea0003c00000 */
.L_x_182:
[----:B------:R-:W-:Y:S05]  /*0ee0*/  BSYNC.RECONVERGENT B1 ;  /* 0x0000000000017941 */ /* 0x000fea0003800200 */
.L_x_181:
[----:B------:R-:W-:Y:S01]  /*0ef0*/  UMOV UR4, 0x54442d18 ;  /* 0x54442d1800047882 */ /* 0x000fe20000000000 */
[----:B------:R-:W-:Y:S01]  /*0f00*/  UMOV UR5, 0x402921fb ;  /* 0x402921fb00057882 */ /* 0x000fe20000000000 */
[----:B------:R-:W-:Y:S01]  /*0f10*/  IMAD.MOV.U32 R36, RZ, RZ, 0x1 ;  /* 0x00000001ff247424 */ /* 0x000fe200078e00ff */
[----:B------:R-:W-:Y:S01]  /*0f20*/  DMUL R18, R20, UR4 ;  /* 0x0000000414127c28 */ /* 0x000fe20008000000 */
[----:B------:R-:W-:Y:S01]  /*0f30*/  FMUL R38, R3, R16 ;  /* 0x0000001003267220 */ /* 0x000fe20000400000 */
[----:B------:R-:W-:Y:S01]  /*0f40*/  DADD R60, R60, R42 ;  /* 0x000000003c3c7229 */ /* 0x000fe2000000002a */
[----:B------:R-:W-:Y:S01]  /*0f50*/  FMUL R48, R48, -R11 ;  /* 0x8000000b30307220 */ /* 0x000fe20000400000 */
[----:B------:R-:W-:Y:S02]  /*0f60*/  BSSY.RECONVERGENT B1, `(.L_x_183) ;  /* 0x0000017000017945 */ /* 0x000fe40003800200 */
[----:B------:R-:W0:Y:S08]  /*0f70*/  MUFU.RCP64H R37, R19 ;  /* 0x0000001300257308 */ /* 0x000e300000001800 */
[----:B------:R-:W1:Y:S08]  /*0f80*/  F2F.F64.F32 R38, R38 ;  /* 0x0000002600267310 */ /* 0x000e700000201800 */
[----:B------:R2:W3:Y:S01]  /*0f90*/  F2F.F32.F64 R2, R60 ;  /* 0x0000003c00027310 */ /* 0x0004e20000301000 */
[----:B0-----:R-:W-:Y:S01]  /*0fa0*/  DFMA R34, -R18, R36, 1 ;  /* 0x3ff000001222742b */ /* 0x001fe20000000124 */
[----:B-1----:R-:W-:-:S06]  /*0fb0*/  FSETP.GEU.AND P2, PT, |R39|, 6.5827683646048100446e-37, PT ;  /* 0x036000002700780b */ /* 0x002fcc0003f4e200 */
[----:B------:R-:W0:Y:S01]  /*0fc0*/  F2F.F64.F32 R48, R48 ;  /* 0x0000003000307310 */ /* 0x000e220000201800 */
        /* <DEDUP_REMOVED lines=9> */
[----:B0-23--:R-:W-:Y:S05]  /*1060*/  @P0 BRA P2, `(.L_x_184) ;  /* 0x0000000000180947 */ /* 0x00dfea0001000000 */
[----:B------:R-:W-:Y:S01]  /*1070*/  IMAD.MOV.U32 R36, RZ, RZ, R18 ;  /* 0x000000ffff247224 */ /* 0x000fe200078e0012 */
[----:B------:R-:W-:Y:S01]  /*1080*/  MOV R52, 0x10b0 ;  /* 0x000010b000347802 */ /* 0x000fe20000000f00 */
[----:B------:R-:W-:-:S07]  /*1090*/  IMAD.MOV.U32 R37, RZ, RZ, R19 ;  /* 0x000000ffff257224 */ /* 0x000fce00078e0013 */
[----:B------:R-:W-:Y:S05]  /*10a0*/  CALL.REL.NOINC `($__internal_7_$__cuda_sm20_div_rn_f64_full) ;  /* 0x0000000c00d87944 */ /* 0x000fea0003c00000 */
[----:B------:R-:W-:Y:S01]  /*10b0*/  MOV R34, R42 ;  /* 0x0000002a00227202 */ /* 0x000fe20000000f00 */
[----:B------:R-:W-:-:S07]  /*10c0*/  IMAD.MOV.U32 R35, RZ, RZ, R43 ;  /* 0x000000ffff237224 */ /* 0x000fce00078e002b */
.L_x_184:
[----:B------:R-:W-:Y:S05]  /*10d0*/  BSYNC.RECONVERGENT B1 ;  /* 0x0000000000017941 */ /* 0x000fea0003800200 */
.L_x_183:
[----:B------:R-:W0:Y:S01]  /*10e0*/  MUFU.RCP64H R39, R19 ;  /* 0x0000001300277308 */ /* 0x000e220000001800 */
[----:B------:R-:W-:Y:S01]  /*10f0*/  IMAD.MOV.U32 R38, RZ, RZ, 0x1 ;  /* 0x00000001ff267424 */ /* 0x000fe200078e00ff */
[----:B------:R-:W-:Y:S01]  /*1100*/  DADD R56, R48, -R34 ;  /* 0x0000000030387229 */ /* 0x000fe20000000822 */
[----:B------:R-:W-:Y:S01]  /*1110*/  BSSY.RECONVERGENT B1, `(.L_x_185) ;  /* 0x0000016000017945 */ /* 0x000fe20003800200 */
[----:B------:R-:W-:-:S06]  /*1120*/  FMUL R48, R58, -R11 ;  /* 0x8000000b3a307220 */ /* 0x000fcc0000400000 */
[----:B------:R-:W-:Y:S01]  /*1130*/  F2F.F64.F32 R48, R48 ;  /* 0x0000003000307310 */ /* 0x000fe20000201800 */
[----:B0-----:R-:W-:-:S07]  /*1140*/  DFMA R36, -R18, R38, 1 ;  /* 0x3ff000001224742b */ /* 0x001fce0000000126 */
[----:B------:R-:W-:Y:S01]  /*1150*/  F2F.F32.F64 R56, R56 ;  /* 0x0000003800387310 */ /* 0x000fe20000301000 */
[----:B------:R-:W-:-:S08]  /*1160*/  DFMA R36, R36, R36, R36 ;  /* 0x000000242424722b */ /* 0x000fd00000000024 */
[----:B------:R-:W-:Y:S01]  /*1170*/  DFMA R36, R38, R36, R38 ;  /* 0x000000242624722b */ /* 0x000fe20000000026 */
[----:B------:R-:W-:-:S07]  /*1180*/  FMUL R38, R3, R14 ;  /* 0x0000000e03267220 */ /* 0x000fce0000400000 */
[----:B------:R-:W-:Y:S01]  /*1190*/  DFMA R42, -R18, R36, 1 ;  /* 0x3ff00000122a742b */ /* 0x000fe20000000124 */
[----:B------:R-:W0:Y:S07]  /*11a0*/  F2F.F64.F32 R38, R38 ;  /* 0x0000002600267310 */ /* 0x000e2e0000201800 */
[----:B------:R-:W-:-:S08]  /*11b0*/  DFMA R42, R36, R42, R36 ;  /* 0x0000002a242a722b */ /* 0x000fd00000000024 */
[----:B0-----:R-:W-:Y:S01]  /*11c0*/  DMUL R40, R42, R38 ;  /* 0x000000262a287228 */ /* 0x001fe20000000000 */
[----:B------:R-:W-:-:S07]  /*11d0*/  FSETP.GEU.AND P2, PT, |R39|, 6.5827683646048100446e-37, PT ;  /* 0x036000002700780b */ /* 0x000fce0003f4e200 */
        /* <DEDUP_REMOVED lines=8> */
[----:B------:R-:W-:Y:S05]  /*1260*/  CALL.REL.NOINC `($__internal_7_$__cuda_sm20_div_rn_f64_full) ;  /* 0x0000000c00687944 */ /* 0x000fea0003c00000 */
.L_x_186:
[----:B------:R-:W-:Y:S05]  /*1270*/  BSYNC.RECONVERGENT B1 ;  /* 0x0000000000017941 */ /* 0x000fea0003800200 */
.L_x_185:
[----:B------:R-:W0:Y:S01]  /*1280*/  MUFU.RCP64H R35, R19 ;  /* 0x0000001300237308 */ /* 0x000e220000001800 */
[----:B------:R-:W-:Y:S02]  /*1290*/  IMAD.MOV.U32 R34, RZ, RZ, 0x1 ;  /* 0x00000001ff227424 */ /* 0x000fe400078e00ff */
[----:B------:R-:W-:Y:S01]  /*12a0*/  FMUL R38, R3, R12 ;  /* 0x0000000c03267220 */ /* 0x000fe20000400000 */
[----:B------:R-:W-:Y:S01]  /*12b0*/  DADD R58, R48, -R42 ;  /* 0x00000000303a7229 */ /* 0x000fe2000000082a */
[----:B------:R-:W-:Y:S01]  /*12c0*/  BSSY.RECONVERGENT B1, `(.L_x_187) ;  /* 0x0000017000017945 */ /* 0x000fe20003800200 */
[----:B------:R-:W-:-:S03]  /*12d0*/  FMUL R48, R55, -R11 ;  /* 0x8000000b37307220 */ /* 0x000fc60000400000 */
        /* <DEDUP_REMOVED lines=21> */
.L_x_188:
[----:B------:R-:W-:Y:S05]  /*1430*/  BSYNC.RECONVERGENT B1 ;  /* 0x0000000000017941 */ /* 0x000fea0003800200 */
.L_x_187:
[----:B------:R-:W0:Y:S01]  /*1440*/  MUFU.RCP R36, R9 ;  /* 0x0000000900247308 */ /* 0x000e220000001000 */
[----:B------:R-:W-:Y:S01]  /*1450*/  FFMA R17, R3, R0, -R6 ;  /* 0x0000000003117223 */ /* 0x000fe20000000806 */
[----:B------:R-:W-:Y:S01]  /*1460*/  DADD R48, R48, -R34 ;  /* 0x0000000030307229 */ /* 0x000fe20000000822 */
[----:B------:R-:W-:Y:S05]  /*1470*/  BSSY.RECONVERGENT B0, `(.L_x_189) ;  /* 0x000000d000007945 */ /* 0x000fea0003800200 */
[----:B------:R-:W1:Y:S08]  /*1480*/  FCHK P0, R17, R9 ;  /* 0x0000000911007302 */ /* 0x000e700000000000 */
[----:B------:R2:W3:Y:S01]  /*1490*/  F2F.F32.F64 R18, R48 ;  /* 0x0000003000127310 */ /* 0x0004e20000301000 */
[----:B0-----:R-:W-:-:S04]  /*14a0*/  FFMA R19, -R9, R36, 1 ;  /* 0x3f80000009137423 */ /* 0x001fc80000000124 */
[----:B------:R-:W-:-:S04]  /*14b0*/  FFMA R36, R36, R19, R36 ;  /* 0x0000001324247223 */ /* 0x000fc80000000024 */
[----:B------:R-:W-:-:S04]  /*14c0*/  FFMA R19, R17, R36, RZ ;  /* 0x0000002411137223 */ /* 0x000fc800000000ff */
[----:B------:R-:W-:-:S04]  /*14d0*/  FFMA R6, -R9, R19, R17 ;  /* 0x0000001309067223 */ /* 0x000fc80000000111 */
[----:B------:R-:W-:Y:S01]  /*14e0*/  FFMA R19, R36, R6, R19 ;  /* 0x0000000624137223 */ /* 0x000fe20000000013 */
[----:B-123--:R-:W-:Y:S06]  /*14f0*/  @!P0 BRA `(.L_x_190) ;  /* 0x0000000000108947 */ /* 0x00efec0003800000 */
[----:B------:R-:W-:Y:S01]  /*1500*/  IMAD.MOV.U32 R34, RZ, RZ, R9 ;  /* 0x000000ffff227224 */ /* 0x000fe200078e0009 */
[----:B------:R-:W-:-:S07]  /*1510*/  MOV R19, 0x1530 ;  /* 0x0000153000137802 */ /* 0x000fce0000000f00 */
[----:B------:R-:W-:Y:S05]  /*1520*/  CALL.REL.NOINC `($__internal_9_$__cuda_sm3x_div_rn_noftz_f32_slowpath) ;  /* 0x0000001000f47944 */ /* 0x000fea0003c00000 */
[----:B------:R-:W-:-:S07]  /*1530*/  IMAD.MOV.U32 R19, RZ, RZ, R17 ;  /* 0x000000ffff137224 */ /* 0x000fce00078e0011 */
.L_x_190:
[----:B------:R-:W-:Y:S05]  /*1540*/  BSYNC.RECONVERGENT B0 ;  /* 0x0000000000007941 */ /* 0x000fea0003800200 */
.L_x_189:
[----:B------:R-:W0:Y:S01]  /*1550*/  F2F.F64.F32 R34, R10 ;  /* 0x0000000a00227310 */ /* 0x000e220000201800 */
[----:B------:R-:W-:Y:S01]  /*1560*/  UMOV UR4, 0x7f3321d2 ;  /* 0x7f3321d200047882 */ /* 0x000fe20000000000 */
[----:B------:R-:W-:Y:S01]  /*1570*/  UMOV UR5, 0x4042d97c ;  /* 0x4042d97c00057882 */ /* 0x000fe20000000000 */
[----:B------:R-:W-:Y:S01]  /*1580*/  FMUL R3, R3, R4 ;  /* 0x0000000403037220 */ /* 0x000fe20000400000 */
[----:B------:R-:W-:Y:S01]  /*1590*/  DMUL R22, R22, -3 ;  /* 0xc008000016167828 */ /* 0x000fe20000000000 */
[----:B------:R-:W-:Y:S03]  /*15a0*/  BSSY.RECONVERGENT B1, `(.L_x_191) ;  /* 0x0000018000017945 */ /* 0x000fe60003800200 */
[----:B------:R-:W-:Y:S01]  /*15b0*/  F2F.F64.F32 R6, R7 ;  /* 0x0000000700067310 */ /* 0x000fe20000201800 */
[----:B0-----:R-:W-:-:S07]  /*15c0*/  DMUL R34, R34, UR4 ;  /* 0x0000000422227c28 */ /* 0x001fce0008000000 */
[----:B------:R-:W0:Y:S01]  /*15d0*/  F2F.F64.F32 R38, R3 ;  /* 0x0000000300267310 */ /* 0x000e220000201800 */
[----:B------:R-:W-:Y:S01]  /*15e0*/  DMUL R36, R20, R34 ;  /* 0x0000002214247228 */ /* 0x000fe20000000000 */
[----:B------:R-:W-:-:S06]  /*15f0*/  MOV R20, 0x1 ;  /* 0x0000000100147802 */ /* 0x000fcc0000000f00 */
[----:B------:R-:W1:Y:S01]  /*1600*/  MUFU.RCP64H R21, R37 ;  /* 0x0000002500157308 */ /* 0x000e620000001800 */
[----:B0-----:R-:W-:Y:S01]  /*1610*/  DFMA R38, R22, R6, R38 ;  /* 0x000000061626722b */ /* 0x001fe20000000026 */
[----:B------:R-:W-:-:S06]  /*1620*/  FFMA R6, R0, R11, R19 ;  /* 0x0000000b00067223 */ /* 0x000fcc0000000013 */
[----:B------:R-:W0:Y:S03]  /*1630*/  F2F.F64.F32 R6, R6 ;  /* 0x0000000600067310 */ /* 0x000e260000201800 */
[----:B------:R-:W-:Y:S01]  /*1640*/  FSETP.GEU.AND P2, PT, |R39|, 6.5827683646048100446e-37, PT ;  /* 0x036000002700780b */ /* 0x000fe20003f4e200 */
        /* <DEDUP_REMOVED lines=10> */
[----:B0-----:R-:W-:Y:S05]  /*16f0*/  @P0 BRA P2, `(.L_x_192) ;  /* 0x0000000000080947 */ /* 0x001fea0001000000 */
[----:B------:R-:W-:-:S07]  /*1700*/  MOV R52, 0x1720 ;  /* 0x0000172000347802 */ /* 0x000fce0000000f00 */
[----:B------:R-:W-:Y:S05]  /*1710*/  CALL.REL.NOINC `($__internal_7_$__cuda_sm20_div_rn_f64_full) ;  /* 0x00000008003c7944 */ /* 0x000fea0003c00000 */
.L_x_192:
[----:B------:R-:W-:Y:S05]  /*1720*/  BSYNC.RECONVERGENT B1 ;  /* 0x0000000000017941 */ /* 0x000fea0003800200 */
.L_x_191:
[----:B------:R-:W0:Y:S01]  /*1730*/  MUFU.RCP64H R23, 12.56636810302734375 ;  /* 0x402921fb00177908 */ /* 0x000e220000001800 */
[----:B------:R-:W-:Y:S01]  /*1740*/  IMAD.MOV.U32 R20, RZ, RZ, 0x54442d18 ;  /* 0x54442d18ff147424 */ /* 0x000fe200078e00ff */
[----:B------:R-:W-:Y:S01]  /*1750*/  DADD R6, R6, R42 ;  /* 0x0000000006067229 */ /* 0x000fe2000000002a */
[----:B------:R-:W-:Y:S01]  /*1760*/  IMAD.MOV.U32 R21, RZ, RZ, 0x402921fb ;  /* 0x402921fbff157424 */ /* 0x000fe200078e00ff */
[----:B------:R-:W-:Y:S01]  /*1770*/  BSSY.RECONVERGENT B1, `(.L_x_193) ;  /* 0x0000016000017945 */ /* 0x000fe20003800200 */
[----:B------:R-:W-:-:S03]  /*1780*/  IMAD.MOV.U32 R22, RZ, RZ, 0x1 ;  /* 0x00000001ff167424 */ /* 0x000fc600078e00ff */
[----:B------:R-:W1:Y:S08]  /*1790*/  F2F.F64.F32 R38, R8 ;  /* 0x0000000800267310 */ /* 0x000e700000201800 */
[----:B------:R-:W2:Y:S01]  /*17a0*/  F2F.F32.F64 R7, R6 ;  /* 0x0000000600077310 */ /* 0x000ea20000301000 */
[----:B0-----:R-:W-:Y:S01]  /*17b0*/  DFMA R34, R22, -R20, 1 ;  /* 0x3ff000001622742b */ /* 0x001fe20000000814 */
[----:B-1----:R-:W-:-:S06]  /*17c0*/  FSETP.GEU.AND P2, PT, |R39|, 6.5827683646048100446e-37, PT ;  /* 0x036000002700780b */ /* 0x002fcc0003f4e200 */
[----:B------:R-:W0:Y:S01]  /*17d0*/  F2F.F64.F32 R2, R2 ;  /* 0x0000000200027310 */ /* 0x000e220000201800 */
[----:B------:R-:W-:Y:S01]  /*17e0*/  DFMA R34, R34, R34, R34 ;  /* 0x000000222222722b */ /* 0x000fe20000000022 */
[----:B--2---:R1:W-:Y:S07]  /*17f0*/  STG.E desc[UR6][R32.64], R7 ;  /* 0x0000000720007986 */ /* 0x0043ee000c101906 */
        /* <DEDUP_REMOVED lines=8> */
[----:B01----:R-:W-:Y:S05]  /*1880*/  @P0 BRA P2, `(.L_x_194) ;  /* 0x0000000000100947 */ /* 0x003fea0001000000 */
[----:B------:R-:W-:Y:S01]  /*1890*/  MOV R36, 0x54442d18 ;  /* 0x54442d1800247802 */ /* 0x000fe20000000f00 */
[----:B------:R-:W-:Y:S01]  /*18a0*/  IMAD.MOV.U32 R37, RZ, RZ, 0x402921fb ;  /* 0x402921fbff257424 */ /* 0x000fe200078e00ff */
[----:B------:R-:W-:-:S07]  /*18b0*/  MOV R52, 0x18d0 ;  /* 0x000018d000347802 */ /* 0x000fce0000000f00 */
[----:B------:R-:W-:Y:S05]  /*18c0*/  CALL.REL.NOINC `($__internal_7_$__cuda_sm20_div_rn_f64_full) ;  /* 0x0000000400d07944 */ /* 0x000fea0003c00000 */
.L_x_194:
[----:B------:R-:W-:Y:S05]  /*18d0*/  BSYNC.RECONVERGENT B1 ;  /* 0x0000000000017941 */ /* 0x000fea0003800200 */
.L_x_193:
[----:B------:R-:W0:Y:S01]  /*18e0*/  MUFU.RCP64H R7, 12.56636810302734375 ;  /* 0x402921fb00077908 */ /* 0x000e220000001800 */
[----:B------:R-:W-:Y:S01]  /*18f0*/  IMAD.MOV.U32 R8, RZ, RZ, 0x54442d18 ;  /* 0x54442d18ff087424 */ /* 0x000fe200078e00ff */
[----:B------:R-:W-:Y:S01]  /*1900*/  MOV R6, 0x1 ;  /* 0x0000000100067802 */ /* 0x000fe20000000f00 */
[----:B------:R-:W-:Y:S01]  /*1910*/  IMAD.MOV.U32 R9, RZ, RZ, 0x402921fb ;  /* 0x402921fbff097424 */ /* 0x000fe200078e00ff */
[----:B------:R-:W-:Y:S01]  /*1920*/  BSSY.RECONVERGENT B1, `(.L_x_195) ;  /* 0x0000015000017945 */ /* 0x000fe20003800200 */
[----:B------:R-:W-:-:S03]  /*1930*/  DADD R2, R2, R42 ;  /* 0x0000000002027229 */ /* 0x000fc6000000002a */
[----:B------:R-:W1:Y:S01]  /*1940*/  F2F.F64.F32 R38, R5 ;  /* 0x0000000500267310 */ /* 0x000e620000201800 */
        /* <DEDUP_REMOVED lines=12> */
[----:B------:R-:W-:Y:S01]  /*1a10*/  IMAD.MOV.U32 R36, RZ, RZ, 0x54442d18 ;  /* 0x54442d18ff247424 */ /* 0x000fe200078e00ff */
[----:B------:R-:W-:Y:S01]  /*1a20*/  MOV R52, 0x1a50 ;  /* 0x00001a5000347802 */ /* 0x000fe20000000f00 */
[----:B------:R-:W-:-:S07]  /*1a30*/  IMAD.MOV.U32 R37, RZ, RZ, 0x402921fb ;  /* 0x402921fbff257424 */ /* 0x000fce00078e00ff */
[----:B------:R-:W-:Y:S05]  /*1a40*/  CALL.REL.NOINC `($__internal_7_$__cuda_sm20_div_rn_f64_full) ;  /* 0x0000000400707944 */ /* 0x000fea0003c00000 */
[----:B------:R-:W-:Y:S01]  /*1a50*/  IMAD.MOV.U32 R6, RZ, RZ, R42 ;  /* 0x000000ffff067224 */ /* 0x000fe200078e002a */
[----:B------:R-:W-:-:S07]  /*1a60*/  MOV R7, R43 ;  /* 0x0000002b00077202 */ /* 0x000fce0000000f00 */
.L_x_196:
[----:B------:R-:W-:Y:S05]  /*1a70*/  BSYNC.RECONVERGENT B1 ;  /* 0x0000000000017941 */ /* 0x000fea0003800200 */
.L_x_195:
[----:B------:R-:W0:Y:S01]  /*1a80*/  MUFU.RCP64H R5, 12.56636810302734375 ;  /* 0x402921fb00057908 */ /* 0x000e220000001800 */
[----:B------:R-:W-:Y:S02]  /*1a90*/  IMAD.MOV.U32 R8, RZ, RZ, 0x54442d18 ;  /* 0x54442d18ff087424 */ /* 0x000fe400078e00ff */
[----:B------:R-:W-:Y:S01]  /*1aa0*/  FMUL R38, R16, R11 ;  /* 0x0000000b10267220 */ /* 0x000fe20000400000 */
[----:B------:R-:W-:Y:S01]  /*1ab0*/  IMAD.MOV.U32 R9, RZ, RZ, 0x402921fb ;  /* 0x402921fbff097424 */ /* 0x000fe200078e00ff */
[----:B------:R-:W-:Y:S01]  /*1ac0*/  DADD R6, R2, R6 ;  /* 0x0000000002067229 */ /* 0x000fe20000000006 */
[----:B------:R-:W-:Y:S01]  /*1ad0*/  IMAD.MOV.U32 R4, RZ, RZ, 0x1 ;  /* 0x00000001ff047424 */ /* 0x000fe200078e00ff */
[----:B------:R-:W-:Y:S02]  /*1ae0*/  BSSY.RECONVERGENT B1, `(.L_x_197) ;  /* 0x0000015000017945 */ /* 0x000fe40003800200 */
[----:B------:R-:W1:Y:S08]  /*1af0*/  F2F.F64.F32 R38, R38 ;  /* 0x0000002600267310 */ /* 0x000e700000201800 */
[----:B------:R-:W2:Y:S01]  /*1b00*/  F2F.F32.F64 R7, R6 ;  /* 0x0000000600077310 */ /* 0x000ea20000301000 */
[----:B0-----:R-:W-:Y:S01]  /*1b10*/  DFMA R20, R4, -R8, 1 ;  /* 0x3ff000000414742b */ /* 0x001fe20000000808 */
[----:B-1----:R-:W-:-:S07]  /*1b20*/  FSETP.GEU.AND P2, PT, |R39|, 6.5827683646048100446e-37, PT ;  /* 0x036000002700780b */ /* 0x002fce0003f4e200 */
[----:B------:R-:W-:Y:S01]  /*1b30*/  DFMA R20, R20, R20, R20 ;  /* 0x000000141414722b */ /* 0x000fe20000000014 */
[----:B--2---:R0:W-:Y:S07]  /*1b40*/  STG.E desc[UR6][R30.64], R7 ;  /* 0x000000071e007986 */ /* 0x0041ee000c101906 */
[----:B------:R-:W-:-:S08]  /*1b50*/  DFMA R20, R4, R20, R4 ;  /* 0x000000140414722b */ /* 0x000fd00000000004 */
[----:B------:R-:W-:-:S08]  /*1b60*/  DFMA R4, R20, -R8, 1 ;  /* 0x3ff000001404742b */ /* 0x000fd00000000808 */
[----:B------:R-:W-:-:S08]  /*1b70*/  DFMA R4, R20, R4, R20 ;  /* 0x000000041404722b */ /* 0x000fd00000000014 */
[----:B------:R-:W-:-:S08]  /*1b80*/  DMUL R42, R4, R38 ;  /* 0x00000026042a7228 */ /* 0x000fd00000000000 */
[----:B------:R-:W-:-:S08]  /*1b90*/  DFMA R2, R42, -R8, R38 ;  /* 0x800000082a02722b */ /* 0x000fd00000000026 */
[----:B------:R-:W-:Y:S02]  /*1ba0*/  DFMA R42, R4, R2, R42 ;  /* 0x00000002042a722b */ /* 0x000fe4000000002a */
[----:B------:R0:W1:Y:S08]  /*1bb0*/  F2F.F64.F32 R2, R56 ;  /* 0x0000003800027310 */ /* 0x0000700000201800 */
[----:B------:R-:W-:-:S05]  /*1bc0*/  FFMA R0, RZ, 2.6426990032196044922, R43 ;  /* 0x402921fbff007823 */ /* 0x000fca000000002b */
[----:B------:R-:W-:-:S13]  /*1bd0*/  FSETP.GT.AND P0, PT, |R0|, 1.469367938527859385e-39, PT ;  /* 0x001000000000780b */ /* 0x000fda0003f04200 */
[----:B01----:R-:W-:Y:S05]  /*1be0*/  @P0 BRA P2, `(.L_x_198) ;  /* 0x0000000000100947 */ /* 0x003fea0001000000 */
[----:B------:R-:W-:Y:S01]  /*1bf0*/  MOV R36, 0x54442d18 ;  /* 0x54442d1800247802 */ /* 0x000fe20000000f00 */
[----:B------:R-:W-:Y:S01]  /*1c00*/  IMAD.MOV.U32 R37, RZ, RZ, 0x402921fb ;  /* 0x402921fbff257424 */ /* 0x000fe200078e00ff */
[----:B------:R-:W-:-:S07]  /*1c10*/  MOV R52, 0x1c30 ;  /* 0x00001c3000347802 */ /* 0x000fce0000000f00 */
[----:B------:R-:W-:Y:S05]  /*1c20*/  CALL.REL.NOINC `($__internal_7_$__cuda_sm20_div_rn_f64_full) ;  /* 0x0000000000f87944 */ /* 0x000fea0003c00000 */
.L_x_198:
[----:B------:R-:W-:Y:S05]  /*1c30*/  BSYNC.RECONVERGENT B1 ;  /* 0x0000000000017941 */ /* 0x000fea0003800200 */
.L_x_197:
[----:B------:R-:W0:Y:S01]  /*1c40*/  MUFU.RCP64H R5, 12.56636810302734375 ;  /* 0x402921fb00057908 */ /* 0x000e220000001800 */
[----:B------:R-:W-:Y:S01]  /*1c50*/  IMAD.MOV.U32 R6, RZ, RZ, 0x54442d18 ;  /* 0x54442d18ff067424 */ /* 0x000fe200078e00ff */
[----:B------:R-:W-:Y:S01]  /*1c60*/  MOV R4, 0x1 ;  /* 0x0000000100047802 */ /* 0x000fe20000000f00 */
[----:B------:R-:W-:Y:S02]  /*1c70*/  IMAD.MOV.U32 R7, RZ, RZ, 0x402921fb ;  /* 0x402921fbff077424 */ /* 0x000fe400078e00ff */
[----:B------:R-:W-:Y:S01]  /*1c80*/  FMUL R38, R14, R11 ;  /* 0x0000000b0e267220 */ /* 0x000fe20000400000 */
[----:B------:R-:W-:Y:S01]  /*1c90*/  DADD R2, R2, -R42 ;  /* 0x0000000002027229 */ /* 0x000fe2000000082a */
[----:B------:R-:W-:Y:S01]  /*1ca0*/  BSSY.RECONVERGENT B1, `(.L_x_199) ;  /* 0x0000015000017945 */ /* 0x000fe20003800200 */
[----:B------:R-:W-:Y:S08]  /*1cb0*/  F2F.F64.F32 R58, R58 ;  /* 0x0000003a003a7310 */ /* 0x000ff00000201800 */
[----:B------:R-:W1:Y:S01]  /*1cc0*/  F2F.F64.F32 R38, R38 ;  /* 0x0000002600267310 */ /* 0x000e620000201800 */
[----:B0-----:R-:W-:-:S07]  /*1cd0*/  DFMA R8, R4, -R6, 1 ;  /* 0x3ff000000408742b */ /* 0x001fce0000000806 */
[----:B------:R-:W0:Y:S01]  /*1ce0*/  F2F.F32.F64 R3, R2 ;  /* 0x0000000200037310 */ /* 0x000e220000301000 */
[----:B------:R-:W-:Y:S01]  /*1cf0*/  DFMA R8, R8, R8, R8 ;  /* 0x000000080808722b */ /* 0x000fe20000000008 */
[----:B-1----:R-:W-:-:S07]  /*1d00*/  FSETP.GEU.AND P2, PT, |R39|, 6.5827683646048100446e-37, PT ;  /* 0x036000002700780b */ /* 0x002fce0003f4e200 */
[----:B------:R-:W-:Y:S01]  /*1d10*/  DFMA R8, R4, R8, R4 ;  /* 0x000000080408722b */ /* 0x000fe20000000004 */
[----:B0-----:R0:W-:Y:S07]  /*1d20*/  STG.E desc[UR6][R28.64], R3 ;  /* 0x000000031c007986 */ /* 0x0011ee000c101906 */
[----:B------:R-:W-:-:S08]  /*1d30*/  DFMA R4, R8, -R6, 1 ;  /* 0x3ff000000804742b */ /* 0x000fd00000000806 */
[----:B------:R-:W-:-:S08]  /*1d40*/  DFMA R8, R8, R4, R8 ;  /* 0x000000040808722b */ /* 0x000fd00000000008 */
[----:B------:R-:W-:-:S08]  /*1d50*/  DMUL R42, R8, R38 ;  /* 0x00000026082a7228 */ /* 0x000fd00000000000 */
[----:B------:R-:W-:-:S08]  /*1d60*/  DFMA R4, R42, -R6, R38 ;  /* 0x800000062a04722b */ /* 0x000fd00000000026 */
[----:B------:R-:W-:-:S10]  /*1d70*/  DFMA R42, R8, R4, R42 ;  /* 0x00000004082a722b */ /* 0x000fd4000000002a */
[----:B------:R-:W-:-:S05]  /*1d80*/  FFMA R0, RZ, 2.6426990032196044922, R43 ;  /* 0x402921fbff007823 */ /* 0x000fca000000002b */
[----:B------:R-:W-:-:S13]  /*1d90*/  FSETP.GT.AND P0, PT, |R0|, 1.469367938527859385e-39, PT ;  /* 0x001000000000780b */ /* 0x000fda0003f04200 */
[----:B0-----:R-:W-:Y:S05]  /*1da0*/  @P0 BRA P2, `(.L_x_200) ;  /* 0x0000000000100947 */ /* 0x001fea0001000000 */
[----:B------:R-:W-:Y:S01]  /*1db0*/  IMAD.MOV.U32 R36, RZ, RZ, 0x54442d18 ;  /* 0x54442d18ff247424 */ /* 0x000fe200078e00ff */
[----:B------:R-:W-:Y:S01]  /*1dc0*/  MOV R52, 0x1df0 ;  /* 0x00001df000347802 */ /* 0x000fe20000000f00 */
[----:B------:R-:W-:-:S07]  /*1dd0*/  IMAD.MOV.U32 R37, RZ, RZ, 0x402921fb ;  /* 0x402921fbff257424 */ /* 0x000fce00078e00ff */
[----:B------:R-:W-:Y:S05]  /*1de0*/  CALL.REL.NOINC `($__internal_7_$__cuda_sm20_div_rn_f64_full) ;  /* 0x0000000000887944 */ /* 0x000fea0003c00000 */
.L_x_200:
[----:B------:R-:W-:Y:S05]  /*1df0*/  BSYNC.RECONVERGENT B1 ;  /* 0x0000000000017941 */ /* 0x000fea0003800200 */
.L_x_199:
        /* <DEDUP_REMOVED lines=27> */
.L_x_202:
[----:B------:R-:W-:Y:S05]  /*1fb0*/  BSYNC.RECONVERGENT B1 ;  /* 0x0000000000017941 */ /* 0x000fea0003800200 */
.L_x_201:
[----:B------:R-:W-:-:S10]  /*1fc0*/  DADD R18, R18, -R42 ;  /* 0x0000000012127229 */ /* 0x000fd4000000082a */
[----:B------:R-:W0:Y:S02]  /*1fd0*/  F2F.F32.F64 R19, R18 ;  /* 0x0000001200137310 */ /* 0x000e240000301000 */
[----:B0-----:R0:W-:Y:S01]  /*1fe0*/  STG.E desc[UR6][R24.64], R19 ;  /* 0x0000001318007986 */ /* 0x0011e2000c101906 */
[----:B------:R-:W-:Y:S05]  /*1ff0*/  @!P1 BRA `(.L_x_203) ;  /* 0xffffffe000389947 */ /* 0x000fea000383ffff */
[----:B------:R-:W-:Y:S05]  /*2000*/  EXIT ;  /* 0x000000000000794d */ /* 0x000fea0003800000 */
        .weak           $__internal_7_$__cuda_sm20_div_rn_f64_full
        .type           $__internal_7_$__cuda_sm20_div_rn_f64_full,@function
        .size           $__internal_7_$__cuda_sm20_div_rn_f64_full,($__internal_8_$__cuda_sm20_rcp_rn_f32_slowpath - $__internal_7_$__cuda_sm20_div_rn_f64_full)
$__internal_7_$__cuda_sm20_div_rn_f64_full:
[C---:B------:R-:W-:Y:S01]  /*2010*/  FSETP.GEU.AND P0, PT, |R37|.reuse, 1.469367938527859385e-39, PT ;  /* 0x001000002500780b */ /* 0x040fe20003f0e200 */
[----:B------:R-:W-:Y:S01]  /*2020*/  IMAD.MOV.U32 R40, RZ, RZ, 0x1 ;  /* 0x00000001ff287424 */ /* 0x000fe200078e00ff */
[----:B------:R-:W-:Y:S01]  /*2030*/  LOP3.LUT R34, R37, 0x800fffff, RZ, 0xc0, !PT ;  /* 0x800fffff25227812 */ /* 0x000fe200078ec0ff */
[----:B------:R-:W-:Y:S01]  /*2040*/  IMAD.MOV.U32 R51, RZ, RZ, 0x1ca00000 ;  /* 0x1ca00000ff337424 */ /* 0x000fe200078e00ff */
[C---:B------:R-:W-:Y:S01]  /*2050*/  FSETP.GEU.AND P3, PT, |R39|.reuse, 1.469367938527859385e-39, PT ;  /* 0x001000002700780b */ /* 0x040fe20003f6e200 */
[----:B------:R-:W-:Y:S01]  /*2060*/  BSSY.RECONVERGENT B0, `(.L_x_204) ;  /* 0x0000052000007945 */ /* 0x000fe20003800200 */
[----:B------:R-:W-:Y:S02]  /*2070*/  LOP3.LUT R35, R34, 0x3ff00000, RZ, 0xfc, !PT ;  /* 0x3ff0000022237812 */ /* 0x000fe400078efcff */
[----:B------:R-:W-:Y:S02]  /*2080*/  MOV R34, R36 ;  /* 0x0000002400227202 */ /* 0x000fe40000000f00 */
[----:B------:R-:W-:-:S02]  /*2090*/  LOP3.LUT R17, R39, 0x7ff00000, RZ, 0xc0, !PT ;  /* 0x7ff0000027117812 */ /* 0x000fc400078ec0ff */
[----:B------:R-:W-:Y:S01]  /*20a0*/  LOP3.LUT R54, R37, 0x7ff00000, RZ, 0xc0, !PT ;  /* 0x7ff0000025367812 */ /* 0x000fe200078ec0ff */
[----:B------:R-:W-:Y:S02]  /*20b0*/  @!P0 DMUL R34, R36, 8.98846567431157953865e+307 ;  /* 0x7fe0000024228828 */ /* 0x000fe40000000000 */
[----:B------:R-:W-:Y:S01]  /*20c0*/  IMAD.MOV.U32 R53, RZ, RZ, R17 ;  /* 0x000000ffff357224 */ /* 0x000fe200078e0011 */
[----:B------:R-:W-:Y:S02]  /*20d0*/  ISETP.GE.U32.AND P2, PT, R17, R54, PT ;  /* 0x000000361100720c */ /* 0x000fe40003f46070 */
[----:B------:R-:W-:Y:S01]  /*20e0*/  @!P3 LOP3.LUT R44, R37, 0x7ff00000, RZ, 0xc0, !PT ;  /* 0x7ff00000252cb812 */ /* 0x000fe200078ec0ff */
[----:B------:R-:W0:Y:S01]  /*20f0*/  MUFU.RCP64H R41, R35 ;  /* 0x0000002300297308 */ /* 0x000e220000001800 */
[----:B------:R-:W-:Y:S02]  /*2100*/  @!P3 MOV R46, RZ ;  /* 0x000000ff002eb202 */ /* 0x000fe40000000f00 */
[----:B------:R-:W-:-:S02]  /*2110*/  @!P3 ISETP.GE.U32.AND P4, PT, R17, R44, PT ;  /* 0x0000002c1100b20c */ /* 0x000fc40003f86070 */
[----:B------:R-:W-:Y:S02]  /*2120*/  @!P0 LOP3.LUT R54, R35, 0x7ff00000, RZ, 0xc0, !PT ;  /* 0x7ff0000023368812 */ /* 0x000fe400078ec0ff */
[----:B------:R-:W-:-:S03]  /*2130*/  @!P3 SEL R45, R51, 0x63400000, !P4 ;  /* 0x63400000332db807 */ /* 0x000fc60006000000 */
[----:B------:R-:W-:Y:S01]  /*2140*/  VIADD R57, R54, 0xffffffff ;  /* 0xffffffff36397836 */ /* 0x000fe20000000000 */
[----:B0-----:R-:W-:-:S08]  /*2150*/  DFMA R42, R40, -R34, 1 ;  /* 0x3ff00000282a742b */ /* 0x001fd00000000822 */
[----:B------:R-:W-:-:S08]  /*2160*/  DFMA R42, R42, R42, R42 ;  /* 0x0000002a2a2a722b */ /* 0x000fd0000000002a */
[----:B------:R-:W-:Y:S01]  /*2170*/  DFMA R42, R40, R42, R40 ;  /* 0x0000002a282a722b */ /* 0x000fe20000000028 */
[--C-:B------:R-:W-:Y:S02]  /*2180*/  @!P3 LOP3.LUT R40, R45, 0x80000000, R39.reuse, 0xf8, !PT ;  /* 0x800000002d28b812 */ /* 0x100fe400078ef827 */
[----:B------:R-:W-:Y:S02]  /*2190*/  SEL R41, R51, 0x63400000, !P2 ;  /* 0x6340000033297807 */ /* 0x000fe40005000000 */
[----:B------:R-:W-:Y:S01]  /*21a0*/  @!P3 LOP3.LUT R47, R40, 0x100000, RZ, 0xfc, !PT ;  /* 0x00100000282fb812 */ /* 0x000fe200078efcff */
[----:B------:R-:W-:Y:S01]  /*21b0*/  IMAD.MOV.U32 R40, RZ, RZ, R38 ;  /* 0x000000ffff287224 */ /* 0x000fe200078e0026 */
[----:B------:R-:W-:Y:S01]  /*21c0*/  LOP3.LUT R41, R41, 0x800fffff, R39, 0xf8, !PT ;  /* 0x800fffff29297812 */ /* 0x000fe200078ef827 */
[----:B------:R-:W-:-:S05]  /*21d0*/  DFMA R44, R42, -R34, 1 ;  /* 0x3ff000002a2c742b */ /* 0x000fca0000000822 */
[----:B------:R-:W-:-:S03]  /*21e0*/  @!P3 DFMA R40, R40, 2, -R46 ;  /* 0x400000002828b82b */ /* 0x000fc6000000082e */
[----:B------:R-:W-:-:S07]  /*21f0*/  DFMA R42, R42, R44, R42 ;  /* 0x0000002c2a2a722b */ /* 0x000fce000000002a */
[----:B------:R-:W-:Y:S01]  /*2200*/  @!P3 LOP3.LUT R53, R41, 0x7ff00000, RZ, 0xc0, !PT ;  /* 0x7ff000002935b812 */ /* 0x000fe200078ec0ff */
[----:B------:R-:W-:-:S04]  /*2210*/  DMUL R44, R42, R40 ;  /* 0x000000282a2c7228 */ /* 0x000fc80000000000 */
[----:B------:R-:W-:-:S05]  /*2220*/  VIADD R46, R53, 0xffffffff ;  /* 0xffffffff352e7836 */ /* 0x000fca0000000000 */
[----:B------:R-:W-:Y:S01]  /*2230*/  ISETP.GT.U32.AND P0, PT, R46, 0x7feffffe, PT ;  /* 0x7feffffe2e00780c */ /* 0x000fe20003f04070 */
[----:B------:R-:W-:-:S03]  /*2240*/  DFMA R46, R44, -R34, R40 ;  /* 0x800000222c2e722b */ /* 0x000fc60000000028 */
[----:B------:R-:W-:-:S05]  /*2250*/  ISETP.GT.U32.OR P0, PT, R57, 0x7feffffe, P0 ;  /* 0x7feffffe3900780c */ /* 0x000fca0000704470 */
[----:B------:R-:W-:-:S08]  /*2260*/  DFMA R46, R42, R46, R44 ;  /* 0x0000002e2a2e722b */ /* 0x000fd0000000002c */
[----:B------:R-:W-:Y:S05]  /*2270*/  @P0 BRA `(.L_x_205) ;  /* 0x00000000006c0947 */ /* 0x000fea0003800000 */
[----:B------:R-:W-:Y:S01]  /*2280*/  LOP3.LUT R38, R37, 0x7ff00000, RZ, 0xc0, !PT ;  /* 0x7ff0000025267812 */ /* 0x000fe200078ec0ff */
[----:B------:R-:W-:-:S03]  /*2290*/  IMAD.MOV.U32 R44, RZ, RZ, RZ ;  /* 0x000000ffff2c7224 */ /* 0x000fc600078e00ff */
[CC--:B------:R-:W-:Y:S02]  /*22a0*/  VIADDMNMX R39, R17.reuse, -R38.reuse, 0xb9600000, !PT ;  /* 0xb960000011277446 */ /* 0x0c0fe40007800926 */
[----:B------:R-:W-:Y:S02]  /*22b0*/  ISETP.GE.U32.AND P0, PT, R17, R38, PT ;  /* 0x000000261100720c */ /* 0x000fe40003f06070 */
[----:B------:R-:W-:Y:S02]  /*22c0*/  VIMNMX R39, PT, PT, R39, 0x46a00000, PT ;  /* 0x46a0000027277848 */ /* 0x000fe40003fe0100 */
[----:B------:R-:W-:-:S04]  /*22d0*/  SEL R38, R51, 0x63400000, !P0 ;  /* 0x6340000033267807 */ /* 0x000fc80004000000 */
[----:B------:R-:W-:-:S05]  /*22e0*/  IADD3 R38, PT, PT, -R38, R39, RZ ;  /* 0x0000002726267210 */ /* 0x000fca0007ffe1ff */
        /* <DEDUP_REMOVED lines=10> */
[C---:B------:R-:W-:Y:S01]  /*2390*/  IADD3 R35, PT, PT, -R38.reuse, RZ, RZ ;  /* 0x000000ff26237210 */ /* 0x040fe20007ffe1ff */
[----:B------:R-:W-:Y:S01]  /*23a0*/  IMAD.MOV.U32 R34, RZ, RZ, RZ ;  /* 0x000000ffff227224 */ /* 0x000fe200078e00ff */
[----:B------:R-:W-:-:S05]  /*23b0*/  IADD3 R38, PT, PT, -R38, -0x43300000, RZ ;  /* 0xbcd0000026267810 */ /* 0x000fca0007ffe1ff */
[----:B------:R-:W-:Y:S02]  /*23c0*/  DFMA R34, R42, -R34, R46 ;  /* 0x800000222a22722b */ /* 0x000fe4000000002e */
[----:B------:R-:W-:-:S08]  /*23d0*/  DMUL.RP R46, R46, R44 ;  /* 0x0000002c2e2e7228 */ /* 0x000fd00000008000 */
[----:B------:R-:W-:Y:S02]  /*23e0*/  FSETP.NEU.AND P0, PT, |R35|, R38, PT ;  /* 0x000000262300720b */ /* 0x000fe40003f0d200 */
[----:B------:R-:W-:Y:S02]  /*23f0*/  LOP3.LUT R17, R47, R36, RZ, 0x3c, !PT ;  /* 0x000000242f117212 */ /* 0x000fe400078e3cff */
[----:B------:R-:W-:Y:S02]  /*2400*/  FSEL R42, R46, R42, !P0 ;  /* 0x0000002a2e2a7208 */ /* 0x000fe40004000000 */
[----:B------:R-:W-:Y:S01]  /*2410*/  FSEL R43, R17, R43, !P0 ;  /* 0x0000002b112b7208 */ /* 0x000fe20004000000 */
[----:B------:R-:W-:Y:S06]  /*2420*/  BRA `(.L_x_206) ;  /* 0x0000000000547947 */ /* 0x000fec0003800000 */
.L_x_205:
        /* <DEDUP_REMOVED lines=11> */
[----:B------:R-:W-:Y:S02]  /*24e0*/  @P0 LOP3.LUT R17, R43, 0x7ff00000, RZ, 0xfc, !PT ;  /* 0x7ff000002b110812 */ /* 0x000fe400078efcff */
[----:B------:R-:W-:Y:S01]  /*24f0*/  @!P0 MOV R42, RZ ;  /* 0x000000ff002a8202 */ /* 0x000fe20000000f00 */
[----:B------:R-:W-:Y:S02]  /*2500*/  @P0 IMAD.MOV.U32 R42, RZ, RZ, RZ ;  /* 0x000000ffff2a0224 */ /* 0x000fe400078e00ff */
[----:B------:R-:W-:Y:S01]  /*2510*/  @P0 IMAD.MOV.U32 R43, RZ, RZ, R17 ;  /* 0x000000ffff2b0224 */ /* 0x000fe200078e0011 */
[----:B------:R-:W-:Y:S06]  /*2520*/  BRA `(.L_x_206) ;  /* 0x0000000000147947 */ /* 0x000fec0003800000 */
.L_x_208:
[----:B------:R-:W-:Y:S01]  /*2530*/  LOP3.LUT R43, R37, 0x80000, RZ, 0xfc, !PT ;  /* 0x00080000252b7812 */ /* 0x000fe200078efcff */
[----:B------:R-:W-:Y:S01]  /*2540*/  IMAD.MOV.U32 R42, RZ, RZ, R36 ;  /* 0x000000ffff2a7224 */ /* 0x000fe200078e0024 */
[----:B------:R-:W-:Y:S06]  /*2550*/  BRA `(.L_x_206) ;  /* 0x0000000000087947 */ /* 0x000fec0003800000 */
.L_x_207:
[----:B------:R-:W-:Y:S02]  /*2560*/  LOP3.LUT R43, R39, 0x80000, RZ, 0xfc, !PT ;  /* 0x00080000272b7812 */ /* 0x000fe400078efcff */
[----:B------:R-:W-:-:S07]  /*2570*/  MOV R42, R38 ;  /* 0x00000026002a7202 */ /* 0x000fce0000000f00 */
.L_x_206:
[----:B------:R-:W-:Y:S05]  /*2580*/  BSYNC.RECONVERGENT B0 ;  /* 0x0000000000007941 */ /* 0x000fea0003800200 */
.L_x_204:
[----:B------:R-:W-:-:S04]  /*2590*/  IMAD.MOV.U32 R53, RZ, RZ, 0x0 ;  /* 0x00000000ff357424 */ /* 0x000fc800078e00ff */
[----:B------:R-:W-:Y:S05]  /*25a0*/  RET.REL.NODEC R52 `(_Z14calcDerivativeIfEvPT_iii) ;  /* 0xffffffd834947950 */ /* 0x000fea0003c3ffff */
        .weak           $__internal_8_$__cuda_sm20_rcp_rn_f32_slowpath
        .type           $__internal_8_$__cuda_sm20_rcp_rn_f32_slowpath,@function
        .size           $__internal_8_$__cuda_sm20_rcp_rn_f32_slowpath,($__internal_9_$__cuda_sm3x_div_rn_noftz_f32_slowpath - $__internal_8_$__cuda_sm20_rcp_rn_f32_slowpath)
$__internal_8_$__cuda_sm20_rcp_rn_f32_slowpath:
[----:B------:R-:W-:Y:S01]  /*25b0*/  IMAD.SHL.U32 R0, R10, 0x2, RZ ;  /* 0x000000020a007824 */ /* 0x000fe200078e00ff */
[----:B------:R-:W-:Y:S04]  /*25c0*/  BSSY.RECONVERGENT B1, `(.L_x_209) ;  /* 0x0000030000017945 */ /* 0x000fe80003800200 */
[----:B------:R-:W-:-:S04]  /*25d0*/  SHF.R.U32.HI R8, RZ, 0x18, R0 ;  /* 0x00000018ff087819 */ /* 0x000fc80000011600 */
[----:B------:R-:W-:-:S13]  /*25e0*/  ISETP.NE.U32.AND P0, PT, R8, RZ, PT ;  /* 0x000000ff0800720c */ /* 0x000fda0003f05070 */
[----:B------:R-:W-:Y:S05]  /*25f0*/  @P0 BRA `(.L_x_210) ;  /* 0x0000000000280947 */ /* 0x000fea0003800000 */
[----:B------:R-:W-:-:S05]  /*2600*/  IMAD.SHL.U32 R0, R10, 0x2, RZ ;  /* 0x000000020a007824 */ /* 0x000fca00078e00ff */
[----:B------:R-:W-:-:S13]  /*2610*/  ISETP.NE.AND P0, PT, R0, RZ, PT ;  /* 0x000000ff0000720c */ /* 0x000fda0003f05270 */
[----:B------:R-:W-:Y:S01]  /*2620*/  @P0 FFMA R4, R10, 1.84467440737095516160e+19, RZ ;  /* 0x5f8000000a040823 */ /* 0x000fe200000000ff */
[----:B------:R-:W-:Y:S08]  /*2630*/  @!P0 MUFU.RCP R2, R10 ;  /* 0x0000000a00028308 */ /* 0x000ff00000001000 */
[----:B------:R-:W0:Y:S02]  /*2640*/  @P0 MUFU.RCP R5, R4 ;  /* 0x0000000400050308 */ /* 0x000e240000001000 */
[----:B0-----:R-:W-:-:S04]  /*2650*/  @P0 FFMA R0, R4, R5, -1 ;  /* 0xbf80000004000423 */ /* 0x001fc80000000005 */
[----:B------:R-:W-:-:S04]  /*2660*/  @P0 FADD.FTZ R0, -R0, -RZ ;  /* 0x800000ff00000221 */ /* 0x000fc80000010100 */
[----:B------:R-:W-:-:S04]  /*2670*/  @P0 FFMA R0, R5, R0, R5 ;  /* 0x0000000005000223 */ /* 0x000fc80000000005 */
[----:B------:R-:W-:Y:S01]  /*2680*/  @P0 FFMA R2, R0, 1.84467440737095516160e+19, RZ ;  /* 0x5f80000000020823 */ /* 0x000fe200000000ff */
[----:B------:R-:W-:Y:S06]  /*2690*/  BRA `(.L_x_211) ;  /* 0x0000000000887947 */ /* 0x000fec0003800000 */
.L_x_210:
[----:B------:R-:W-:-:S04]  /*26a0*/  IADD3 R18, PT, PT, R8, -0xfd, RZ ;  /* 0xffffff0308127810 */ /* 0x000fc80007ffe0ff */
[----:B------:R-:W-:-:S13]  /*26b0*/  ISETP.GT.U32.AND P0, PT, R18, 0x1, PT ;  /* 0x000000011200780c */ /* 0x000fda0003f04070 */
[----:B------:R-:W-:Y:S05]  /*26c0*/  @P0 BRA `(.L_x_212) ;  /* 0x0000000000780947 */ /* 0x000fea0003800000 */
[----:B------:R-:W-:Y:S01]  /*26d0*/  LOP3.LUT R0, R10, 0x7fffff, RZ, 0xc0, !PT ;  /* 0x007fffff0a007812 */ /* 0x000fe200078ec0ff */
[----:B------:R-:W-:-:S03]  /*26e0*/  IMAD.MOV.U32 R7, RZ, RZ, 0x3 ;  /* 0x00000003ff077424 */ /* 0x000fc600078e00ff */
[----:B------:R-:W-:Y:S02]  /*26f0*/  LOP3.LUT R0, R0, 0x3f800000, RZ, 0xfc, !PT ;  /* 0x3f80000000007812 */ /* 0x000fe400078efcff */
[----:B------:R-:W-:Y:S02]  /*2700*/  SHF.L.U32 R7, R7, R18, RZ ;  /* 0x0000001207077219 */ /* 0x000fe400000006ff */
[----:B------:R-:W0:Y:S02]  /*2710*/  MUFU.RCP R5, R0 ;  /* 0x0000000000057308 */ /* 0x000e240000001000 */
[----:B0-----:R-:W-:-:S04]  /*2720*/  FFMA R2, R0, R5, -1 ;  /* 0xbf80000000027423 */ /* 0x001fc80000000005 */
[----:B------:R-:W-:-:S04]  /*2730*/  FADD.FTZ R2, -R2, -RZ ;  /* 0x800000ff02027221 */ /* 0x000fc80000010100 */
[CCC-:B------:R-:W-:Y:S01]  /*2740*/  FFMA.RM R4, R5.reuse, R2.reuse, R5.reuse ;  /* 0x0000000205047223 */ /* 0x1c0fe20000004005 */
[----:B------:R-:W-:-:S04]  /*2750*/  FFMA.RP R5, R5, R2, R5 ;  /* 0x0000000205057223 */ /* 0x000fc80000008005 */
[C---:B------:R-:W-:Y:S02]  /*2760*/  LOP3.LUT R2, R4.reuse, 0x7fffff, RZ, 0xc0, !PT ;  /* 0x007fffff04027812 */ /* 0x040fe400078ec0ff */
[----:B------:R-:W-:Y:S02]  /*2770*/  FSETP.NEU.FTZ.AND P0, PT, R4, R5, PT ;  /* 0x000000050400720b */ /* 0x000fe40003f1d000 */
[----:B------:R-:W-:Y:S02]  /*2780*/  LOP3.LUT R2, R2, 0x800000, RZ, 0xfc, !PT ;  /* 0x0080000002027812 */ /* 0x000fe400078efcff */
[----:B------:R-:W-:Y:S02]  /*2790*/  SEL R4, RZ, 0xffffffff, !P0 ;  /* 0xffffffffff047807 */ /* 0x000fe40004000000 */
[----:B------:R-:W-:-:S03]  /*27a0*/  LOP3.LUT R7, R7, R2, RZ, 0xc0, !PT ;  /* 0x0000000207077212 */ /* 0x000fc600078ec0ff */
[----:B------:R-:W-:Y:S01]  /*27b0*/  IMAD.MOV R5, RZ, RZ, -R4 ;  /* 0x000000ffff057224 */ /* 0x000fe200078e0a04 */
[----:B------:R-:W-:-:S04]  /*27c0*/  SHF.R.U32.HI R7, RZ, R18, R7 ;  /* 0x00000012ff077219 */ /* 0x000fc80000011607 */
[----:B------:R-:W-:Y:S02]  /*27d0*/  LOP3.LUT P2, RZ, R5, R18, R2, 0xf8, !PT ;  /* 0x0000001205ff7212 */ /* 0x000fe4000784f802 */
[C---:B------:R-:W-:Y:S02]  /*27e0*/  LOP3.LUT P0, RZ, R7.reuse, 0x1, RZ, 0xc0, !PT ;  /* 0x0000000107ff7812 */ /* 0x040fe4000780c0ff */
[----:B------:R-:W-:Y:S02]  /*27f0*/  LOP3.LUT P3, RZ, R7, 0x2, RZ, 0xc0, !PT ;  /* 0x0000000207ff7812 */ /* 0x000fe4000786c0ff */
[----:B------:R-:W-:Y:S02]  /*2800*/  IADD3 R5, PT, PT, R8, -0xfc, RZ ;  /* 0xffffff0408057810 */ /* 0x000fe40007ffe0ff */
[----:B------:R-:W-:Y:S02]  /*2810*/  PLOP3.LUT P0, PT, P0, P2, P3, 0xe0, 0x0 ;  /* 0x000000000000781c */ /* 0x000fe40000705c30 */
[----:B------:R-:W-:-:S02]  /*2820*/  LOP3.LUT P2, RZ, R10, 0x7fffff, RZ, 0xc0, !PT ;  /* 0x007fffff0aff7812 */ /* 0x000fc4000784c0ff */
[----:B------:R-:W-:Y:S02]  /*2830*/  SEL R0, RZ, 0x1, !P0 ;  /* 0x00000001ff007807 */ /* 0x000fe40004000000 */
[----:B------:R-:W-:-:S03]  /*2840*/  SHF.R.U32.HI R5, RZ, R5, R2 ;  /* 0x00000005ff057219 */ /* 0x000fc60000011602 */
[----:B------:R-:W-:-:S05]  /*2850*/  IMAD.MOV R0, RZ, RZ, -R0 ;  /* 0x000000ffff007224 */ /* 0x000fca00078e0a00 */
[----:B------:R-:W-:-:S13]  /*2860*/  ISETP.GE.AND P0, PT, R0, RZ, PT ;  /* 0x000000ff0000720c */ /* 0x000fda0003f06270 */
[----:B------:R-:W-:-:S04]  /*2870*/  @!P0 VIADD R5, R5, 0x1 ;  /* 0x0000000105058836 */ /* 0x000fc80000000000 */
[----:B------:R-:W-:-:S05]  /*2880*/  @!P2 IMAD.SHL.U32 R5, R5, 0x2, RZ ;  /* 0x000000020505a824 */ /* 0x000fca00078e00ff */
[----:B------:R-:W-:Y:S01]  /*2890*/  LOP3.LUT R2, R5, 0x80000000, R10, 0xf8, !PT ;  /* 0x8000000005027812 */ /* 0x000fe200078ef80a */
[----:B------:R-:W-:Y:S06]  /*28a0*/  BRA `(.L_x_211) ;  /* 0x0000000000047947 */ /* 0x000fec0003800000 */
.L_x_212:
[----:B------:R0:W1:Y:S02]  /*28b0*/  MUFU.RCP R2, R10 ;  /* 0x0000000a00027308 */ /* 0x0000640000001000 */
.L_x_211:
[----:B------:R-:W-:Y:S05]  /*28c0*/  BSYNC.RECONVERGENT B1 ;  /* 0x0000000000017941 */ /* 0x000fea0003800200 */
.L_x_209:
[----:B------:R-:W-:Y:S02]  /*28d0*/  HFMA2 R5, -RZ, RZ, 0, 0 ;  /* 0x00000000ff057431 */ /* 0x000fe400000001ff */
[----:B------:R-:W-:-:S04]  /*28e0*/  IMAD.MOV.U32 R4, RZ, RZ, R6 ;  /* 0x000000ffff047224 */ /* 0x000fc800078e0006 */
[----:B01----:R-:W-:Y:S05]  /*28f0*/  RET.REL.NODEC R4 `(_Z14calcDerivativeIfEvPT_iii) ;  /* 0xffffffd404c07950 */ /* 0x003fea0003c3ffff */
        .weak           $__internal_9_$__cuda_sm3x_div_rn_noftz_f32_slowpath
        .type           $__internal_9_$__cuda_sm3x_div_rn_noftz_f32_slowpath,@function
        .size           $__internal_9_$__cuda_sm3x_div_rn_noftz_f32_slowpath,(.L_x_316 - $__internal_9_$__cuda_sm3x_div_rn_noftz_f32_slowpath)
$__internal_9_$__cuda_sm3x_div_rn_noftz_f32_slowpath:
[----:B------:R-:W-:Y:S01]  /*2900*/  SHF.R.U32.HI R36, RZ, 0x17, R34 ;  /* 0x00000017ff247819 */ /* 0x000fe20000011622 */
[----:B------:R-:W-:Y:S01]  /*2910*/  BSSY.RECONVERGENT B1, `(.L_x_213) ;  /* 0x0000062000017945 */ /* 0x000fe20003800200 */
[----:B------:R-:W-:Y:S02]  /*2920*/  SHF.R.U32.HI R35, RZ, 0x17, R17 ;  /* 0x00000017ff237819 */ /* 0x000fe40000011611 */
[----:B------:R-:W-:Y:S02]  /*2930*/  LOP3.LUT R41, R36, 0xff, RZ, 0xc0, !PT ;  /* 0x000000ff24297812 */ /* 0x000fe400078ec0ff */
[----:B------:R-:W-:-:S03]  /*2940*/  LOP3.LUT R39, R35, 0xff, RZ, 0xc0, !PT ;  /* 0x000000ff23277812 */ /* 0x000fc600078ec0ff */
[----:B------:R-:W-:Y:S02]  /*2950*/  VIADD R37, R41, 0xffffffff ;  /* 0xffffffff29257836 */ /* 0x000fe40000000000 */
[----:B------:R-:W-:-:S03]  /*2960*/  VIADD R36, R39, 0xffffffff ;  /* 0xffffffff27247836 */ /* 0x000fc60000000000 */
[----:B------:R-:W-:-:S04]  /*2970*/  ISETP.GT.U32.AND P0, PT, R37, 0xfd, PT ;  /* 0x000000fd2500780c */ /* 0x000fc80003f04070 */
[----:B------:R-:W-:-:S13]  /*2980*/  ISETP.GT.U32.OR P0, PT, R36, 0xfd, P0 ;  /* 0x000000fd2400780c */ /* 0x000fda0000704470 */
[----:B------:R-:W-:Y:S01]  /*2990*/  @!P0 IMAD.MOV.U32 R35, RZ, RZ, RZ ;  /* 0x000000ffff238224 */ /* 0x000fe200078e00ff */
[----:B------:R-:W-:Y:S06]  /*29a0*/  @!P0 BRA `(.L_x_214) ;  /* 0x00000000005c8947 */ /* 0x000fec0003800000 */
[----:B------:R-:W-:Y:S02]  /*29b0*/  FSETP.GTU.FTZ.AND P0, PT, |R17|, +INF , PT ;  /* 0x7f8000001100780b */ /* 0x000fe40003f1c200 */
[----:B------:R-:W-:-:S04]  /*29c0*/  FSETP.GTU.FTZ.AND P2, PT, |R34|, +INF , PT ;  /* 0x7f8000002200780b */ /* 0x000fc80003f5c200 */
[----:B------:R-:W-:-:S13]  /*29d0*/  PLOP3.LUT P0, PT, P0, P2, PT, 0xf8, 0x8f ;  /* 0x00000000008f781c */ /* 0x000fda0000705f70 */
[----:B------:R-:W-:Y:S05]  /*29e0*/  @P0 BRA `(.L_x_215) ;  /* 0x00000004004c0947 */ /* 0x000fea0003800000 */
[----:B------:R-:W-:-:S13]  /*29f0*/  LOP3.LUT P0, RZ, R34, 0x7fffffff, R17, 0xc8, !PT ;  /* 0x7fffffff22ff7812 */ /* 0x000fda000780c811 */
[----:B------:R-:W-:Y:S05]  /*2a00*/  @!P0 BRA `(.L_x_216) ;  /* 0x00000004003c8947 */ /* 0x000fea0003800000 */
[C---:B------:R-:W-:Y:S02]  /*2a10*/  FSETP.NEU.FTZ.AND P2, PT, |R17|.reuse, +INF , PT ;  /* 0x7f8000001100780b */ /* 0x040fe40003f5d200 */
[----:B------:R-:W-:Y:S02]  /*2a20*/  FSETP.NEU.FTZ.AND P3, PT, |R34|, +INF , PT ;  /* 0x7f8000002200780b */ /* 0x000fe40003f7d200 */
[----:B------:R-:W-:-:S11]  /*2a30*/  FSETP.NEU.FTZ.AND P0, PT, |R17|, +INF , PT ;  /* 0x7f8000001100780b */ /* 0x000fd60003f1d200 */
[----:B------:R-:W-:Y:S05]  /*2a40*/  @!P3 BRA !P2, `(.L_x_216) ;  /* 0x00000004002cb947 */ /* 0x000fea0005000000 */
[----:B------:R-:W-:-:S04]  /*2a50*/  LOP3.LUT P2, RZ, R17, 0x7fffffff, RZ, 0xc0, !PT ;  /* 0x7fffffff11ff7812 */ /* 0x000fc8000784c0ff */
[----:B------:R-:W-:-:S13]  /*2a60*/  PLOP3.LUT P2, PT, P3, P2, PT, 0x2f, 0xf2 ;  /* 0x0000000000f2781c */ /* 0x000fda0001f44577 */
[----:B------:R-:W-:Y:S05]  /*2a70*/  @P2 BRA `(.L_x_217) ;  /* 0x0000000400182947 */ /* 0x000fea0003800000 */
[----:B------:R-:W-:-:S04]  /*2a80*/  LOP3.LUT P2, RZ, R34, 0x7fffffff, RZ, 0xc0, !PT ;  /* 0x7fffffff22ff7812 */ /* 0x000fc8000784c0ff */
[----:B------:R-:W-:-:S13]  /*2a90*/  PLOP3.LUT P0, PT, P0, P2, PT, 0x2f, 0xf2 ;  /* 0x0000000000f2781c */ /* 0x000fda0000704577 */
[----:B------:R-:W-:Y:S05]  /*2aa0*/  @P0 BRA `(.L_x_218) ;  /* 0x0000000400000947 */ /* 0x000fea0003800000 */
[----:B------:R-:W-:Y:S02]  /*2ab0*/  ISETP.GE.AND P0, PT, R36, RZ, PT ;  /* 0x000000ff2400720c */ /* 0x000fe40003f06270 */
[----:B------:R-:W-:-:S11]  /*2ac0*/  ISETP.GE.AND P2, PT, R37, RZ, PT ;  /* 0x000000ff2500720c */ /* 0x000fd60003f46270 */
[----:B------:R-:W-:Y:S01]  /*2ad0*/  @P0 MOV R35, RZ ;  /* 0x000000ff00230202 */ /* 0x000fe20000000f00 */
[----:B------:R-:W-:Y:S02]  /*2ae0*/  @!P0 IMAD.MOV.U32 R35, RZ, RZ, -0x40 ;  /* 0xffffffc0ff238424 */ /* 0x000fe400078e00ff */
[----:B------:R-:W-:Y:S01]  /*2af0*/  @!P0 FFMA R17, R17, 1.84467440737095516160e+19, RZ ;  /* 0x5f80000011118823 */ /* 0x000fe200000000ff */
[----:B------:R-:W-:Y:S01]  /*2b00*/  @!P2 FFMA R34, R34, 1.84467440737095516160e+19, RZ ;  /* 0x5f8000002222a823 */ /* 0x000fe200000000ff */
[----:B------:R-:W-:-:S07]  /*2b10*/  @!P2 VIADD R35, R35, 0x40 ;  /* 0x000000402323a836 */ /* 0x000fce0000000000 */
.L_x_214:
[----:B------:R-:W-:Y:S01]  /*2b20*/  LEA R37, R41, 0xc0800000, 0x17 ;  /* 0xc080000029257811 */ /* 0x000fe200078eb8ff */
[----:B------:R-:W-:Y:S03]  /*2b30*/  BSSY.RECONVERGENT B2, `(.L_x_219) ;  /* 0x0000036000027945 */ /* 0x000fe60003800200 */
[----:B------:R-:W-:Y:S01]  /*2b40*/  IADD3 R37, PT, PT, -R37, R34, RZ ;  /* 0x0000002225257210 */ /* 0x000fe20007ffe1ff */
[----:B------:R-:W-:-:S03]  /*2b50*/  VIADD R34, R39, 0xffffff81 ;  /* 0xffffff8127227836 */ /* 0x000fc60000000000 */
[----:B------:R-:W0:Y:S01]  /*2b60*/  MUFU.RCP R36, R37 ;  /* 0x0000002500247308 */ /* 0x000e220000001000 */
[----:B------:R-:W-:Y:S01]  /*2b70*/  FADD.FTZ R38, -R37, -RZ ;  /* 0x800000ff25267221 */ /* 0x000fe20000010100 */
[----:B------:R-:W-:-:S03]  /*2b80*/  IMAD R17, R34, -0x800000, R17 ;  /* 0xff80000022117824 */ /* 0x000fc600078e0211 */
[----:B0-----:R-:W-:-:S04]  /*2b90*/  FFMA R39, R36, R38, 1 ;  /* 0x3f80000024277423 */ /* 0x001fc80000000026 */
[----:B------:R-:W-:-:S04]  /*2ba0*/  FFMA R43, R36, R39, R36 ;  /* 0x00000027242b7223 */ /* 0x000fc80000000024 */
[----:B------:R-:W-:-:S04]  /*2bb0*/  FFMA R36, R17, R43, RZ ;  /* 0x0000002b11247223 */ /* 0x000fc800000000ff */
[----:B------:R-:W-:-:S04]  /*2bc0*/  FFMA R39, R38, R36, R17 ;  /* 0x0000002426277223 */ /* 0x000fc80000000011 */
[----:B------:R-:W-:Y:S01]  /*2bd0*/  FFMA R40, R43, R39, R36 ;  /* 0x000000272b287223 */ /* 0x000fe20000000024 */
[----:B------:R-:W-:-:S03]  /*2be0*/  IADD3 R36, PT, PT, R34, 0x7f, -R41 ;  /* 0x0000007f22247810 */ /* 0x000fc60007ffe829 */
[----:B------:R-:W-:Y:S02]  /*2bf0*/  FFMA R39, R38, R40, R17 ;  /* 0x0000002826277223 */ /* 0x000fe40000000011 */
[----:B------:R-:W-:Y:S02]  /*2c00*/  IMAD.IADD R36, R36, 0x1, R35 ;  /* 0x0000000124247824 */ /* 0x000fe400078e0223 */
[----:B------:R-:W-:-:S05]  /*2c10*/  FFMA R17, R43, R39, R40 ;  /* 0x000000272b117223 */ /* 0x000fca0000000028 */
[----:B------:R-:W-:-:S04]  /*2c20*/  SHF.R.U32.HI R34, RZ, 0x17, R17 ;  /* 0x00000017ff227819 */ /* 0x000fc80000011611 */
[----:B------:R-:W-:-:S04]  /*2c30*/  LOP3.LUT R34, R34, 0xff, RZ, 0xc0, !PT ;  /* 0x000000ff22227812 */ /* 0x000fc800078ec0ff */
[----:B------:R-:W-:-:S05]  /*2c40*/  IADD3 R38, PT, PT, R34, R36, RZ ;  /* 0x0000002422267210 */ /* 0x000fca0007ffe0ff */
[----:B------:R-:W-:-:S05]  /*2c50*/  VIADD R34, R38, 0xffffffff ;  /* 0xffffffff26227836 */ /* 0x000fca0000000000 */
[----:B------:R-:W-:-:S13]  /*2c60*/  ISETP.GE.U32.AND P0, PT, R34, 0xfe, PT ;  /* 0x000000fe2200780c */ /* 0x000fda0003f06070 */
[----:B------:R-:W-:Y:S05]  /*2c70*/  @!P0 BRA `(.L_x_220) ;  /* 0x0000000000808947 */ /* 0x000fea0003800000 */
[----:B------:R-:W-:-:S13]  /*2c80*/  ISETP.GT.AND P0, PT, R38, 0xfe, PT ;  /* 0x000000fe2600780c */ /* 0x000fda0003f04270 */
[----:B------:R-:W-:Y:S05]  /*2c90*/  @P0 BRA `(.L_x_221) ;  /* 0x00000000006c0947 */ /* 0x000fea0003800000 */
[----:B------:R-:W-:-:S13]  /*2ca0*/  ISETP.GE.AND P0, PT, R38, 0x1, PT ;  /* 0x000000012600780c */ /* 0x000fda0003f06270 */
[----:B------:R-:W-:Y:S05]  /*2cb0*/  @P0 BRA `(.L_x_222) ;  /* 0x0000000000740947 */ /* 0x000fea0003800000 */
[----:B------:R-:W-:Y:S02]  /*2cc0*/  ISETP.GE.AND P0, PT, R38, -0x18, PT ;  /* 0xffffffe82600780c */ /* 0x000fe40003f06270 */
[----:B------:R-:W-:-:S11]  /*2cd0*/  LOP3.LUT R17, R17, 0x80000000, RZ, 0xc0, !PT ;  /* 0x8000000011117812 */ /* 0x000fd600078ec0ff */
[----:B------:R-:W-:Y:S05]  /*2ce0*/  @!P0 BRA `(.L_x_222) ;  /* 0x0000000000688947 */ /* 0x000fea0003800000 */
[CCC-:B------:R-:W-:Y:S01]  /*2cf0*/  FFMA.RZ R34, R43.reuse, R39.reuse, R40.reuse ;  /* 0x000000272b227223 */ /* 0x1c0fe2000000c028 */
[C---:B------:R-:W-:Y:S02]  /*2d00*/  VIADD R37, R38.reuse, 0x20 ;  /* 0x0000002026257836 */ /* 0x040fe40000000000 */
[CCC-:B------:R-:W-:Y:S01]  /*2d10*/  FFMA.RM R35, R43.reuse, R39.reuse, R40.reuse ;  /* 0x000000272b237223 */ /* 0x1c0fe20000004028 */
[----:B------:R-:W-:Y:S02]  /*2d20*/  ISETP.NE.AND P3, PT, R38, RZ, PT ;  /* 0x000000ff2600720c */ /* 0x000fe40003f65270 */
[----:B------:R-:W-:Y:S01]  /*2d30*/  LOP3.LUT R36, R34, 0x7fffff, RZ, 0xc0, !PT ;  /* 0x007fffff22247812 */ /* 0x000fe200078ec0ff */
[----:B------:R-:W-:Y:S01]  /*2d40*/  FFMA.RP R34, R43, R39, R40 ;  /* 0x000000272b227223 */ /* 0x000fe20000008028 */
[----:B------:R-:W-:Y:S02]  /*2d50*/  ISETP.NE.AND P2, PT, R38, RZ, PT ;  /* 0x000000ff2600720c */ /* 0x000fe40003f45270 */
[----:B------:R-:W-:-:S02]  /*2d60*/  LOP3.LUT R36, R36, 0x800000, RZ, 0xfc, !PT ;  /* 0x0080000024247812 */ /* 0x000fc400078efcff */
[----:B------:R-:W-:Y:S02]  /*2d70*/  IADD3 R38, PT, PT, -R38, RZ, RZ ;  /* 0x000000ff26267210 */ /* 0x000fe40007ffe1ff */
[----:B------:R-:W-:Y:S02]  /*2d80*/  SHF.L.U32 R37, R36, R37, RZ ;  /* 0x0000002524257219 */ /* 0x000fe400000006ff */
[----:B------:R-:W-:Y:S02]  /*2d90*/  FSETP.NEU.FTZ.AND P0, PT, R34, R35, PT ;  /* 0x000000232200720b */ /* 0x000fe40003f1d000 */
[----:B------:R-:W-:Y:S02]  /*2da0*/  SEL R35, R38, RZ, P3 ;  /* 0x000000ff26237207 */ /* 0x000fe40001800000 */
[----:B------:R-:W-:Y:S02]  /*2db0*/  ISETP.NE.AND P2, PT, R37, RZ, P2 ;  /* 0x000000ff2500720c */ /* 0x000fe40001745270 */
[----:B------:R-:W-:-:S02]  /*2dc0*/  SHF.R.U32.HI R35, RZ, R35, R36 ;  /* 0x00000023ff237219 */ /* 0x000fc40000011624 */
[----:B------:R-:W-:Y:S02]  /*2dd0*/  PLOP3.LUT P0, PT, P0, P2, PT, 0xf8, 0x8f ;  /* 0x00000000008f781c */ /* 0x000fe40000705f70 */
[----:B------:R-:W-:Y:S02]  /*2de0*/  SHF.R.U32.HI R37, RZ, 0x1, R35 ;  /* 0x00000001ff257819 */ /* 0x000fe40000011623 */
[----:B------:R-:W-:-:S04]  /*2df0*/  SEL R34, RZ, 0x1, !P0 ;  /* 0x00000001ff227807 */ /* 0x000fc80004000000 */
[----:B------:R-:W-:-:S04]  /*2e00*/  LOP3.LUT R34, R34, 0x1, R37, 0xf8, !PT ;  /* 0x0000000122227812 */ /* 0x000fc800078ef825 */
[----:B------:R-:W-:-:S05]  /*2e10*/  LOP3.LUT R34, R34, R35, RZ, 0xc0, !PT ;  /* 0x0000002322227212 */ /* 0x000fca00078ec0ff */
[----:B------:R-:W-:-:S05]  /*2e20*/  IMAD.IADD R34, R37, 0x1, R34 ;  /* 0x0000000125227824 */ /* 0x000fca00078e0222 */
[----:B------:R-:W-:Y:S01]  /*2e30*/  LOP3.LUT R17, R34, R17, RZ, 0xfc, !PT ;  /* 0x0000001122117212 */ /* 0x000fe200078efcff */
[----:B------:R-:W-:Y:S06]  /*2e40*/  BRA `(.L_x_222) ;  /* 0x0000000000107947 */ /* 0x000fec0003800000 */
.L_x_221:
[----:B------:R-:W-:-:S04]  /*2e50*/  LOP3.LUT R17, R17, 0x80000000, RZ, 0xc0, !PT ;  /* 0x8000000011117812 */ /* 0x000fc800078ec0ff */
[----:B------:R-:W-:Y:S01]  /*2e60*/  LOP3.LUT R17, R17, 0x7f800000, RZ, 0xfc, !PT ;  /* 0x7f80000011117812 */ /* 0x000fe200078efcff */
[----:B------:R-:W-:Y:S06]  /*2e70*/  BRA `(.L_x_222) ;  /* 0x0000000000047947 */ /* 0x000fec0003800000 */
.L_x_220:
[----:B------:R-:W-:-:S07]  /*2e80*/  IMAD R17, R36, 0x800000, R17 ;  /* 0x0080000024117824 */ /* 0x000fce00078e0211 */
.L_x_222:
[----:B------:R-:W-:Y:S05]  /*2e90*/  BSYNC.RECONVERGENT B2 ;  /* 0x0000000000027941 */ /* 0x000fea0003800200 */
.L_x_219:
[----:B------:R-:W-:Y:S05]  /*2ea0*/  BRA `(.L_x_223) ;  /* 0x0000000000207947 */ /* 0x000fea0003800000 */
.L_x_218:
[----:B------:R-:W-:-:S04]  /*2eb0*/  LOP3.LUT R17, R34, 0x80000000, R17, 0x48, !PT ;  /* 0x8000000022117812 */ /* 0x000fc800078e4811 */
[----:B------:R-:W-:Y:S01]  /*2ec0*/  LOP3.LUT R17, R17, 0x7f800000, RZ, 0xfc, !PT ;  /* 0x7f80000011117812 */ /* 0x000fe200078efcff */
[----:B------:R-:W-:Y:S06]  /*2ed0*/  BRA `(.L_x_223) ;  /* 0x0000000000147947 */ /* 0x000fec0003800000 */
.L_x_217:
[----:B------:R-:W-:Y:S01]  /*2ee0*/  LOP3.LUT R17, R34, 0x80000000, R17, 0x48, !PT ;  /* 0x8000000022117812 */ /* 0x000fe200078e4811 */
[----:B------:R-:W-:Y:S06]  /*2ef0*/  BRA `(.L_x_223) ;  /* 0x00000000000c7947 */ /* 0x000fec0003800000 */
.L_x_216:
[----:B------:R-:W0:Y:S01]  /*2f00*/  MUFU.RSQ R17, -QNAN ;  /* 0xffc0000000117908 */ /* 0x000e220000001400 */
[----:B------:R-:W-:Y:S05]  /*2f10*/  BRA `(.L_x_223) ;  /* 0x0000000000047947 */ /* 0x000fea0003800000 */
.L_x_215:
[----:B------:R-:W-:-:S07]  /*2f20*/  FADD.FTZ R17, R17, R34 ;  /* 0x0000002211117221 */ /* 0x000fce0000010000 */
.L_x_223:
[----:B------:R-:W-:Y:S05]  /*2f30*/  BSYNC.RECONVERGENT B1 ;  /* 0x0000000000017941 */ /* 0x000fea0003800200 */
.L_x_213:
[----:B------:R-:W-:Y:S01]  /*2f40*/  MOV R34, R19 ;  /* 0x0000001300227202 */ /* 0x000fe20000000f00 */
[----:B------:R-:W-:-:S04]  /*2f50*/  IMAD.MOV.U32 R35, RZ, RZ, 0x0 ;  /* 0x00000000ff237424 */ /* 0x000fc800078e00ff */
[----:B0-----:R-:W-:Y:S05]  /*2f60*/  RET.REL.NODEC R34 `(_Z14calcDerivativeIfEvPT_iii) ;  /* 0xffffffd022247950 */ /* 0x001fea0003c3ffff */
.L_x_224:
        /* <DEDUP_REMOVED lines=9> */
.L_x_316:


//--------------------- .text._Z24weightedDensitiesFourierIf6float2EvPT0_PT_S2_iii --------------------------
	.section	.text._Z24weightedDensitiesFourierIf6float2EvPT0_PT_S2_iii,"ax",@progbits
	.align	128
        .global         _Z24weightedDensitiesFourierIf6float2EvPT0_PT_S2_iii
        .type           _Z24weightedDensitiesFourierIf6float2EvPT0_PT_S2_iii,@function
        .size           _Z24weightedDensitiesFourierIf6float2EvPT0_PT_S2_iii,(.L_x_335 - _Z24weightedDensitiesFourierIf6float2EvPT0_PT_S2_iii)
        .other          _Z24weightedDensitiesFourierIf6float2EvPT0_PT_S2_iii,@"STO_CUDA_ENTRY STV_DEFAULT"
_Z24weightedDensitiesFourierIf6float2EvPT0_PT_S2_iii:
.text._Z24weightedDensitiesFourierIf6float2EvPT0_PT_S2_iii:
        /* <DEDUP_REMOVED lines=16> */
.L_x_225:
[----:B--2---:R-:W0:Y:S08]  /*0100*/  LDC.64 R4, c[0x0][0x380] ;  /* 0x0000e000ff047b82 */ /* 0x004e300000000a00 */
[----:B------:R-:W2:Y:S08]  /*0110*/  LDC.64 R8, c[0x0][0x388] ;  /* 0x0000e200ff087b82 */ /* 0x000eb00000000a00 */
[----:B------:R-:W3:Y:S01]  /*0120*/  LDC.64 R6, c[0x0][0x390] ;  /* 0x0000e400ff067b82 */ /* 0x000ee20000000a00 */
[----:B0-----:R-:W-:-:S06]  /*0130*/  IMAD.WIDE R4, R3, 0x8, R4 ;  /* 0x0000000803047825 */ /* 0x001fcc00078e0204 */
[----:B-1----:R-:W4:Y:S01]  /*0140*/  LDG.E.64 R4, desc[UR6][R4.64] ;  /* 0x0000000604047981 */ /* 0x002f22000c1e1b00 */
[----:B--2---:R-:W-:-:S05]  /*0150*/  IMAD.WIDE R8, R3, 0x4, R8 ;  /* 0x0000000403087825 */ /* 0x004fca00078e0208 */
[----:B------:R-:W4:Y:S01]  /*0160*/  LDG.E R11, desc[UR6][R8.64] ;  /* 0x00000006080b7981 */ /* 0x000f22000c1e1900 */
[----:B---3--:R-:W-:-:S04]  /*0170*/  IMAD.WIDE R6, R3, 0x8, R6 ;  /* 0x0000000803067825 */ /* 0x008fc800078e0206 */
[----:B----4-:R-:W-:-:S05]  /*0180*/  FMUL R15, R4, R11 ;  /* 0x0000000b040f7220 */ /* 0x010fca0000400000 */
[----:B------:R0:W-:Y:S04]  /*0190*/  STG.E desc[UR6][R6.64], R15 ;  /* 0x0000000f06007986 */ /* 0x0001e8000c101906 */
[----:B------:R-:W2:Y:S01]  /*01a0*/  LDG.E R10, desc[UR6][R8.64] ;  /* 0x00000006080a7981 */ /* 0x000ea2000c1e1900 */
[----:B------:R-:W-:-:S04]  /*01b0*/  IMAD.WIDE R12, R0, 0x4, R8 ;  /* 0x00000004000c7825 */ /* 0x000fc800078e0208 */
[----:B--2---:R-:W-:-:S05]  /*01c0*/  FMUL R17, R5, R10 ;  /* 0x0000000a05117220 */ /* 0x004fca0000400000 */
[----:B------:R1:W-:Y:S04]  /*01d0*/  STG.E desc[UR6][R6.64+0x4], R17 ;  /* 0x0000041106007986 */ /* 0x0003e8000c101906 */
[----:B------:R-:W2:Y:S01]  /*01e0*/  LDG.E R19, desc[UR6][R12.64] ;  /* 0x000000060c137981 */ /* 0x000ea2000c1e1900 */
[----:B------:R-:W-:-:S04]  /*01f0*/  IMAD.WIDE R10, R0, 0x8, R6 ;  /* 0x00000008000a7825 */ /* 0x000fc800078e0206 */
[----:B--2---:R-:W-:-:S05]  /*0200*/  FMUL R19, R4, R19 ;  /* 0x0000001304137220 */ /* 0x004fca0000400000 */
[----:B------:R2:W-:Y:S04]  /*0210*/  STG.E desc[UR6][R10.64], R19 ;  /* 0x000000130a007986 */ /* 0x0005e8000c101906 */
[----:B------:R-:W3:Y:S02]  /*0220*/  LDG.E R14, desc[UR6][R12.64] ;  /* 0x000000060c0e7981 */ /* 0x000ee4000c1e1900 */
[----:B---3--:R-:W-:Y:S01]  /*0230*/  FMUL R21, R5, R14 ;  /* 0x0000000e05157220 */ /* 0x008fe20000400000 */
[----:B0-----:R-:W-:-:S04]  /*0240*/  IMAD.WIDE R14, R0, 0x4, R12 ;  /* 0x00000004000e7825 */ /* 0x001fc800078e020c */
[----:B------:R0:W-:Y:S04]  /*0250*/  STG.E desc[UR6][R10.64+0x4], R21 ;  /* 0x000004150a007986 */ /* 0x0001e8000c101906 */
[----:B------:R-:W3:Y:S01]  /*0260*/  LDG.E R16, desc[UR6][R14.64] ;  /* 0x000000060e107981 */ /* 0x000ee2000c1e1900 */
[----:B------:R-:W-:-:S04]  /*0270*/  IMAD.WIDE R8, R0, 0x8, R10 ;  /* 0x0000000800087825 */ /* 0x000fc800078e020a */
[----:B---3--:R-:W-:-:S05]  /*0280*/  FMUL R23, R5, -R16 ;  /* 0x8000001005177220 */ /* 0x008fca0000400000 */
[----:B------:R-:W-:Y:S04]  /*0290*/  STG.E desc[UR6][R8.64], R23 ;  /* 0x0000001708007986 */ /* 0x000fe8000c101906 */
[----:B-1----:R-:W3:Y:S01]  /*02a0*/  LDG.E R7, desc[UR6][R14.64] ;  /* 0x000000060e077981 */ /* 0x002ee2000c1e1900 */
[----:B------:R-:W-:-:S04]  /*02b0*/  IMAD.WIDE R16, R0, 0x4, R14 ;  /* 0x0000000400107825 */ /* 0x000fc800078e020e */
[----:B---3--:R-:W-:-:S05]  /*02c0*/  FMUL R25, R4, R7 ;  /* 0x0000000704197220 */ /* 0x008fca0000400000 */
[----:B------:R1:W-:Y:S04]  /*02d0*/  STG.E desc[UR6][R8.64+0x4], R25 ;  /* 0x0000041908007986 */ /* 0x0003e8000c101906 */
[----:B------:R-:W2:Y:S01]  /*02e0*/  LDG.E R12, desc[UR6][R16.64] ;  /* 0x00000006100c7981 */ /* 0x000ea2000c1e1900 */
[----:B------:R-:W-:-:S04]  /*02f0*/  IMAD.WIDE R6, R0, 0x8, R8 ;  /* 0x0000000800067825 */ /* 0x000fc800078e0208 */
[----:B--2---:R-:W-:-:S05]  /*0300*/  FMUL R19, R5, -R12 ;  /* 0x8000000c05137220 */ /* 0x004fca0000400000 */
[----:B------:R2:W-:Y:S04]  /*0310*/  STG.E desc[UR6][R6.64], R19 ;  /* 0x0000001306007986 */ /* 0x0005e8000c101906 */
[----:B0-----:R-:W3:Y:S01]  /*0320*/  LDG.E R11, desc[UR6][R16.64] ;  /* 0x00000006100b7981 */ /* 0x001ee2000c1e1900 */
[----:B------:R-:W-:-:S04]  /*0330*/  IMAD.WIDE R12, R0, 0x4, R16 ;  /* 0x00000004000c7825 */ /* 0x000fc800078e0210 */
[----:B---3--:R-:W-:-:S05]  /*0340*/  FMUL R21, R4, R11 ;  /* 0x0000000b04157220 */ /* 0x008fca0000400000 */
[----:B------:R2:W-:Y:S04]  /*0350*/  STG.E desc[UR6][R6.64+0x4], R21 ;  /* 0x0000041506007986 */ /* 0x0005e8000c101906 */
[----:B------:R-:W3:Y:S01]  /*0360*/  LDG.E R14, desc[UR6][R12.64] ;  /* 0x000000060c0e7981 */ /* 0x000ee2000c1e1900 */
[----:B------:R-:W-:-:S04]  /*0370*/  IMAD.WIDE R10, R0, 0x8, R6 ;  /* 0x00000008000a7825 */ /* 0x000fc800078e0206 */
[----:B---3--:R-:W-:-:S05]  /*0380*/  FMUL R5, R5, -R14 ;  /* 0x8000000e05057220 */ /* 0x008fca0000400000 */
[----:B------:R2:W-:Y:S04]  /*0390*/  STG.E desc[UR6][R10.64], R5 ;  /* 0x000000050a007986 */ /* 0x0005e8000c101906 */
[----:B-1----:R-:W3:Y:S01]  /*03a0*/  LDG.E R9, desc[UR6][R12.64] ;  /* 0x000000060c097981 */ /* 0x002ee2000c1e1900 */
[----:B------:R-:W-:-:S04]  /*03b0*/  IADD3 R3, PT, PT, R2, R3, RZ ;  /* 0x0000000302037210 */ /* 0x000fc80007ffe0ff */
[----:B------:R-:W-:Y:S01]  /*03c0*/  ISETP.GE.AND P0, PT, R3, R0, PT ;  /* 0x000000000300720c */ /* 0x000fe20003f06270 */
[----:B---3--:R-:W-:-:S05]  /*03d0*/  FMUL R9, R4, R9 ;  /* 0x0000000904097220 */ /* 0x008fca0000400000 */
[----:B------:R2:W-:Y:S07]  /*03e0*/  STG.E desc[UR6][R10.64+0x4], R9 ;  /* 0x000004090a007986 */ /* 0x0005ee000c101906 */
[----:B------:R-:W-:Y:S05]  /*03f0*/  @!P0 BRA `(.L_x_225) ;  /* 0xfffffffc00408947 */ /* 0x000fea000383ffff */
[----:B------:R-:W-:Y:S05]  /*0400*/  EXIT ;  /* 0x000000000000794d */ /* 0x000fea0003800000 */
.L_x_226:
        /* <DEDUP_REMOVED lines=15> */
.L_x_335:


//--------------------- .text._Z14prepareDensityIfEvPT_biiiddd --------------------------
	.section	.text._Z14prepareDensityIfEvPT_biiiddd,"ax",@progbits
	.align	128
        .global         _Z14prepareDensityIfEvPT_biiiddd
        .type           _Z14prepareDensityIfEvPT_biiiddd,@function
        .size           _Z14prepareDensityIfEvPT_biiiddd,(.L_x_317 - _Z14prepareDensityIfEvPT_biiiddd)
        .other          _Z14prepareDensityIfEvPT_biiiddd,@"STO_CUDA_ENTRY STV_DEFAULT"
_Z14prepareDensityIfEvPT_biiiddd:
.text._Z14prepareDensityIfEvPT_biiiddd:
        /* <DEDUP_REMOVED lines=25> */
[----:B------:R-:W-:-:S05]  /*0190*/  LOP3.LUT R0, R0, 0x7fffffff, RZ, 0xc0, !PT ;  /* 0x7fffffff00007812 */ /* 0x000fca00078ec0ff */
[----:B------:R-:W-:Y:S01]  /*01a0*/  VIADD R6, R0, 0xfff00000 ;  /* 0xfff0000000067836 */ /* 0x000fe20000000000 */
[----:B------:R-:W-:Y:S01]  /*01b0*/  MOV R0, 0x1e0 ;  /* 0x000001e000007802 */ /* 0x000fe20000000f00 */
[----:B------:R-:W1:Y:S06]  /*01c0*/  LDC R3, c[0x0][0x3ac] ;  /* 0x0000eb00ff037b82 */ /* 0x000e6c0000000800 */
[----:B01----:R-:W-:Y:S05]  /*01d0*/  CALL.REL.NOINC `($__internal_10_$__cuda_sm20_dblrcp_rn_slowpath_v3) ;  /* 0x0000001c004c7944 */ /* 0x003fea0003c00000 */
[----:B------:R-:W-:Y:S02]  /*01e0*/  IMAD.MOV.U32 R12, RZ, RZ, R4 ;  /* 0x000000ffff0c7224 */ /* 0x000fe400078e0004 */
[----:B------:R-:W-:-:S07]  /*01f0*/  IMAD.MOV.U32 R13, RZ, RZ, R5 ;  /* 0x000000ffff0d7224 */ /* 0x000fce00078e0005 */
.L_x_227:
        /* <DEDUP_REMOVED lines=13> */
[----:B------:R-:W-:-:S04]  /*02d0*/  LOP3.LUT R0, R0, 0x7fffffff, RZ, 0xc0, !PT ;  /* 0x7fffffff00007812 */ /* 0x000fc800078ec0ff */
[----:B------:R-:W-:Y:S02]  /*02e0*/  IADD3 R6, PT, PT, R0, -0x100000, RZ ;  /* 0xfff0000000067810 */ /* 0x000fe40007ffe0ff */
[----:B------:R-:W-:Y:S01]  /*02f0*/  MOV R0, 0x320 ;  /* 0x0000032000007802 */ /* 0x000fe20000000f00 */
[----:B------:R-:W1:Y:S06]  /*0300*/  LDC R3, c[0x0][0x3a4] ;  /* 0x0000e900ff037b82 */ /* 0x000e6c0000000800 */
[----:B01----:R-:W-:Y:S05]  /*0310*/  CALL.REL.NOINC `($__internal_10_$__cuda_sm20_dblrcp_rn_slowpath_v3) ;  /* 0x0000001800fc7944 */ /* 0x003fea0003c00000 */
.L_x_228:
        /* <DEDUP_REMOVED lines=20> */
.L_x_229:
[----:B------:R-:W0:Y:S01]  /*0460*/  LDCU.U8 UR5, c[0x0][0x388] ;  /* 0x00007100ff0577ac */ /* 0x000e220008000000 */
[----:B------:R-:W1:Y:S01]  /*0470*/  F2I.F64.TRUNC R6, R6 ;  /* 0x0000000600067311 */ /* 0x000e62000030d100 */
[----:B------:R-:W2:Y:S01]  /*0480*/  LDC.64 R2, c[0x0][0x390] ;  /* 0x0000e400ff027b82 */ /* 0x000ea20000000a00 */
[----:B------:R-:W-:Y:S01]  /*0490*/  IMAD.SHL.U32 R13, R13, 0x2, RZ ;  /* 0x000000020d0d7824 */ /* 0x000fe200078e00ff */
[----:B------:R-:W3:Y:S01]  /*04a0*/  LDCU UR8, c[0x0][0x38c] ;  /* 0x00007180ff0877ac */ /* 0x000ee20008000800 */
[----:B------:R-:W-:-:S03]  /*04b0*/  SHF.L.U32 R12, R12, 0x1, RZ ;  /* 0x000000010c0c7819 */ /* 0x000fc600000006ff */
[----:B------:R-:W-:Y:S01]  /*04c0*/  LOP3.LUT R5, RZ, R13, RZ, 0x33, !PT ;  /* 0x0000000dff057212 */ /* 0x000fe200078e33ff */
[----:B------:R-:W4:Y:S01]  /*04d0*/  LDCU.64 UR6, c[0x0][0x358] ;  /* 0x00006b00ff0677ac */ /* 0x000f220008000a00 */
[----:B------:R-:W-:Y:S01]  /*04e0*/  LOP3.LUT R8, RZ, R12, RZ, 0x33, !PT ;  /* 0x0000000cff087212 */ /* 0x000fe200078e33ff */
[----:B-1----:R-:W-:Y:S01]  /*04f0*/  IMAD.SHL.U32 R11, R6, 0x2, RZ ;  /* 0x00000002060b7824 */ /* 0x002fe200078e00ff */
[----:B0-----:R-:W-:-:S04]  /*0500*/  UPRMT UR5, UR5, 0x8880, URZ ;  /* 0x0000888005057896 */ /* 0x001fc800080000ff */
[----:B------:R-:W-:Y:S01]  /*0510*/  LOP3.LUT R0, RZ, R11, RZ, 0x33, !PT ;  /* 0x0000000bff007212 */ /* 0x000fe200078e33ff */
[----:B------:R-:W-:Y:S01]  /*0520*/  UISETP.NE.AND UP0, UPT, UR5, URZ, UPT ;  /* 0x000000ff0500728c */ /* 0x000fe2000bf05270 */
[----:B--2---:R-:W-:Y:S02]  /*0530*/  IMAD.IADD R10, R5, 0x1, R2 ;  /* 0x00000001050a7824 */ /* 0x004fe400078e0202 */
[----:B------:R-:W-:Y:S02]  /*0540*/  IMAD R9, R2, R3, RZ ;  /* 0x0000000302097224 */ /* 0x000fe400078e02ff */
[----:B------:R-:W-:Y:S02]  /*0550*/  IMAD.IADD R8, R8, 0x1, R3 ;  /* 0x0000000108087824 */ /* 0x000fe400078e0203 */
[----:B---3--:R-:W-:Y:S02]  /*0560*/  VIADD R0, R0, UR8 ;  /* 0x0000000800007c36 */ /* 0x008fe40008000000 */
[----:B----4-:R-:W-:Y:S05]  /*0570*/  BRA.U UP0, `(.L_x_230) ;  /* 0x0000000500387547 */ /* 0x010fea000b800000 */
[----:B------:R-:W-:Y:S01]  /*0580*/  IABS R6, R9 ;  /* 0x0000000900067213 */ /* 0x000fe20000000000 */
[----:B------:R-:W0:Y:S01]  /*0590*/  LDC R7, c[0x0][0x394] ;  /* 0x0000e500ff077b82 */ /* 0x000e220000000800 */
[----:B------:R-:W-:Y:S02]  /*05a0*/  IMAD.MOV.U32 R16, RZ, RZ, RZ ;  /* 0x000000ffff107224 */ /* 0x000fe400078e00ff */
[----:B------:R-:W1:Y:S05]  /*05b0*/  I2F.RP R4, R6 ;  /* 0x0000000600047306 */ /* 0x000e6a0000209400 */
[----:B------:R-:W2:Y:S03]  /*05c0*/  LDC.64 R2, c[0x0][0x380] ;  /* 0x0000e000ff027b82 */ /* 0x000ea60000000a00 */
[----:B-1----:R-:W1:Y:S02]  /*05d0*/  MUFU.RCP R4, R4 ;  /* 0x0000000400047308 */ /* 0x002e640000001000 */
[----:B-1----:R-:W-:-:S06]  /*05e0*/  VIADD R17, R4, 0xffffffe ;  /* 0x0ffffffe04117836 */ /* 0x002fcc0000000000 */
[----:B------:R-:W1:Y:S02]  /*05f0*/  F2I.FTZ.U32.TRUNC.NTZ R17, R17 ;  /* 0x0000001100117305 */ /* 0x000e64000021f000 */
[----:B-1----:R-:W-:-:S05]  /*0600*/  IADD3 R5, PT, PT, RZ, -R17, RZ ;  /* 0x80000011ff057210 */ /* 0x002fca0007ffe0ff */
[----:B------:R-:W-:-:S04]  /*0610*/  IMAD R5, R5, R6, RZ ;  /* 0x0000000605057224 */ /* 0x000fc800078e02ff */
[----:B0-2---:R-:W-:-:S07]  /*0620*/  IMAD.HI.U32 R16, R17, R5, R16 ;  /* 0x0000000511107227 */ /* 0x005fce00078e0010 */
.L_x_235:
        /* <DEDUP_REMOVED lines=18> */
[----:B------:R-:W-:-:S04]  /*0750*/  IMAD.MOV R18, RZ, RZ, -R9 ;  /* 0x000000ffff127224 */ /* 0x000fc800078e0a09 */
[----:B------:R-:W0:Y:S06]  /*0760*/  F2I.FTZ.U32.TRUNC.NTZ R5, R5 ;  /* 0x0000000500057305 */ /* 0x000e2c000021f000 */
[----:B------:R-:W-:-:S05]  /*0770*/  @P0 IADD3 R19, PT, PT, R19, 0x1, RZ ;  /* 0x0000000113130810 */ /* 0x000fca0007ffe0ff */
[----:B------:R-:W-:Y:S01]  /*0780*/  @!P2 IMAD.MOV R19, RZ, RZ, -R19 ;  /* 0x000000ffff13a224 */ /* 0x000fe200078e0a13 */
[----:B------:R-:W-:Y:S01]  /*0790*/  @!P1 LOP3.LUT R19, RZ, R9, RZ, 0x33, !PT ;  /* 0x00000009ff139212 */ /* 0x000fe200078e33ff */
[----:B0-----:R-:W-:-:S04]  /*07a0*/  IMAD.MOV R4, RZ, RZ, -R5 ;  /* 0x000000ffff047224 */ /* 0x001fc800078e0a05 */
[----:B------:R-:W-:Y:S02]  /*07b0*/  IMAD R18, R19, R18, R14 ;  /* 0x0000001213127224 */ /* 0x000fe400078e020e */
[----:B------:R-:W-:Y:S02]  /*07c0*/  IMAD R21, R4, R17, RZ ;  /* 0x0000001104157224 */ /* 0x000fe400078e02ff */
[----:B------:R-:W-:Y:S01]  /*07d0*/  IMAD.MOV.U32 R4, RZ, RZ, RZ ;  /* 0x000000ffff047224 */ /* 0x000fe200078e00ff */
[----:B------:R-:W-:-:S03]  /*07e0*/  IABS R20, R18 ;  /* 0x0000001200147213 */ /* 0x000fc60000000000 */
[----:B------:R-:W-:-:S06]  /*07f0*/  IMAD.HI.U32 R4, R5, R21, R4 ;  /* 0x0000001505047227 */ /* 0x000fcc00078e0004 */
[----:B------:R-:W-:-:S04]  /*0800*/  IMAD.HI.U32 R4, R4, R20, RZ ;  /* 0x0000001404047227 */ /* 0x000fc800078e00ff */
[----:B------:R-:W-:-:S04]  /*0810*/  IMAD.MOV R5, RZ, RZ, -R4 ;  /* 0x000000ffff057224 */ /* 0x000fc800078e0a04 */
[----:B------:R-:W-:Y:S01]  /*0820*/  IMAD R20, R17, R5, R20 ;  /* 0x0000000511147224 */ /* 0x000fe200078e0214 */
[----:B------:R-:W-:-:S04]  /*0830*/  LOP3.LUT R5, R18, R7, RZ, 0x3c, !PT ;  /* 0x0000000712057212 */ /* 0x000fc800078e3cff */
[----:B------:R-:W-:Y:S02]  /*0840*/  ISETP.GT.U32.AND P1, PT, R17, R20, PT ;  /* 0x000000141100720c */ /* 0x000fe40003f24070 */
[----:B------:R-:W-:-:S11]  /*0850*/  ISETP.GE.AND P2, PT, R5, RZ, PT ;  /* 0x000000ff0500720c */ /* 0x000fd60003f46270 */
[-C--:B------:R-:W-:Y:S01]  /*0860*/  @!P1 IADD3 R20, PT, PT, R20, -R17.reuse, RZ ;  /* 0x8000001114149210 */ /* 0x080fe20007ffe0ff */
[----:B------:R-:W-:Y:S01]  /*0870*/  @!P1 VIADD R4, R4, 0x1 ;  /* 0x0000000104049836 */ /* 0x000fe20000000000 */
[----:B------:R-:W-:Y:S02]  /*0880*/  ISETP.NE.AND P1, PT, R7, RZ, PT ;  /* 0x000000ff0700720c */ /* 0x000fe40003f25270 */
[----:B------:R-:W-:-:S13]  /*0890*/  ISETP.GE.U32.AND P0, PT, R20, R17, PT ;  /* 0x000000111400720c */ /* 0x000fda0003f06070 */
[----:B------:R-:W-:-:S04]  /*08a0*/  @P0 VIADD R4, R4, 0x1 ;  /* 0x0000000104040836 */ /* 0x000fc80000000000 */
[----:B------:R-:W-:-:S04]  /*08b0*/  IMAD.MOV.U32 R5, RZ, RZ, R4 ;  /* 0x000000ffff057224 */ /* 0x000fc800078e0004 */
[----:B------:R-:W-:Y:S01]  /*08c0*/  @!P2 IMAD.MOV R5, RZ, RZ, -R5 ;  /* 0x000000ffff05a224 */ /* 0x000fe200078e0a05 */
        /* <DEDUP_REMOVED lines=11> */
[----:B------:R-:W2:Y:S02]  /*0980*/  LDG.E R17, desc[UR6][R4.64] ;  /* 0x0000000604117981 */ /* 0x000ea4000c1e1900 */
[----:B--2---:R-:W-:-:S05]  /*0990*/  FADD R17, R17, R17 ;  /* 0x0000001111117221 */ /* 0x004fca0000000000 */
[----:B------:R0:W-:Y:S02]  /*09a0*/  STG.E desc[UR6][R4.64], R17 ;  /* 0x0000001104007986 */ /* 0x0001e4000c101906 */
.L_x_232:
[----:B------:R-:W-:Y:S05]  /*09b0*/  BSYNC.RECONVERGENT B0 ;  /* 0x0000000000007941 */ /* 0x000fea0003800200 */
.L_x_231:
[----:B------:R-:W-:Y:S04]  /*09c0*/  BSSY.RECONVERGENT B0, `(.L_x_233) ;  /* 0x0000005000007945 */ /* 0x000fe80003800200 */
[----:B------:R-:W-:Y:S05]  /*09d0*/  @P1 BRA P3, `(.L_x_234) ;  /* 0x00000000000c1947 */ /* 0x000fea0001800000 */
[----:B0-----:R-:W2:Y:S02]  /*09e0*/  LDG.E R17, desc[UR6][R4.64] ;  /* 0x0000000604117981 */ /* 0x001ea4000c1e1900 */
[----:B--2---:R-:W-:-:S05]  /*09f0*/  FADD R17, R17, R17 ;  /* 0x0000001111117221 */ /* 0x004fca0000000000 */
[----:B------:R1:W-:Y:S02]  /*0a00*/  STG.E desc[UR6][R4.64], R17 ;  /* 0x0000001104007986 */ /* 0x0003e4000c101906 */
.L_x_234:
[----:B------:R-:W-:Y:S05]  /*0a10*/  BSYNC.RECONVERGENT B0 ;  /* 0x0000000000007941 */ /* 0x000fea0003800200 */
.L_x_233:
[----:B------:R-:W-:-:S04]  /*0a20*/  IADD3 R14, PT, PT, R15, R14, RZ ;  /* 0x0000000e0f0e7210 */ /* 0x000fc80007ffe0ff */
[----:B------:R-:W-:-:S13]  /*0a30*/  ISETP.GE.AND P0, PT, R14, UR4, PT ;  /* 0x000000040e007c0c */ /* 0x000fda000bf06270 */
[----:B------:R-:W-:Y:S05]  /*0a40*/  @!P0 BRA `(.L_x_235) ;  /* 0xfffffff800f88947 */ /* 0x000fea000383ffff */
[----:B------:R-:W-:Y:S05]  /*0a50*/  EXIT ;  /* 0x000000000000794d */ /* 0x000fea0003800000 */
.L_x_230:
        /* <DEDUP_REMOVED lines=31> */
[----:B------:R-:W-:Y:S02]  /*0c50*/  VIADD R4, R4, 0x1 ;  /* 0x0000000104047836 */ /* 0x000fe40000000000 */
[----:B------:R-:W1:Y:S03]  /*0c60*/  I2F.RP R16, R7 ;  /* 0x0000000700107306 */ /* 0x000e660000209400 */
[----:B------:R-:W-:Y:S01]  /*0c70*/  LOP3.LUT R17, R4, 0x3, RZ, 0xc0, !PT ;  /* 0x0000000304117812 */ /* 0x000fe200078ec0ff */
[----:B------:R-:W-:Y:S01]  /*0c80*/  IMAD.MOV.U32 R4, RZ, RZ, RZ ;  /* 0x000000ffff047224 */ /* 0x000fe200078e00ff */
[----:B------:R-:W2:Y:S03]  /*0c90*/  LDC.64 R2, c[0x0][0x380] ;  /* 0x0000e000ff027b82 */ /* 0x000ea60000000a00 */
[----:B------:R-:W-:Y:S01]  /*0ca0*/  IMAD.MOV R17, RZ, RZ, -R17 ;  /* 0x000000ffff117224 */ /* 0x000fe200078e0a11 */
[----:B-1----:R-:W1:Y:S02]  /*0cb0*/  MUFU.RCP R16, R16 ;  /* 0x0000001000107308 */ /* 0x002e640000001000 */
[----:B-1----:R-:W-:-:S06]  /*0cc0*/  IADD3 R5, PT, PT, R16, 0xffffffe, RZ ;  /* 0x0ffffffe10057810 */ /* 0x002fcc0007ffe0ff */
[----:B------:R-:W1:Y:S02]  /*0cd0*/  F2I.FTZ.U32.TRUNC.NTZ R5, R5 ;  /* 0x0000000500057305 */ /* 0x000e64000021f000 */
[----:B-1----:R-:W-:-:S04]  /*0ce0*/  IMAD.MOV R18, RZ, RZ, -R5 ;  /* 0x000000ffff127224 */ /* 0x002fc800078e0a05 */
[----:B------:R-:W-:-:S04]  /*0cf0*/  IMAD R19, R18, R7, RZ ;  /* 0x0000000712137224 */ /* 0x000fc800078e02ff */
[----:B0-2---:R-:W-:-:S07]  /*0d00*/  IMAD.HI.U32 R16, R5, R19, R4 ;  /* 0x0000001305107227 */ /* 0x005fce00078e0004 */
.L_x_238:
[----:B------:R-:W-:Y:S01]  /*0d10*/  IABS R18, R6 ;  /* 0x0000000600127213 */ /* 0x000fe20000000000 */
[----:B0-----:R-:W-:Y:S01]  /*0d20*/  IMAD.MOV R21, RZ, RZ, -R9 ;  /* 0x000000ffff157224 */ /* 0x001fe200078e0a09 */
[----:B------:R-:W-:Y:S02]  /*0d30*/  IABS R5, R9 ;  /* 0x0000000900057213 */ /* 0x000fe40000000000 */
[----:B------:R-:W-:Y:S01]  /*0d40*/  IABS R4, R14 ;  /* 0x0000000e00047213 */ /* 0x000fe20000000000 */
[----:B------:R-:W0:Y:S01]  /*0d50*/  I2F.RP R20, R18 ;  /* 0x0000001200147306 */ /* 0x000e220000209400 */
[----:B------:R-:W-:-:S03]  /*0d60*/  IADD3 R5, PT, PT, RZ, -R5, RZ ;  /* 0x80000005ff057210 */ /* 0x000fc60007ffe0ff */
[----:B------:R-:W-:-:S04]  /*0d70*/  IMAD.HI.U32 R19, R16, R4, RZ ;  /* 0x0000000410137227 */ /* 0x000fc800078e00ff */
[----:B------:R-:W-:Y:S01]  /*0d80*/  IMAD R4, R19, R5, R4 ;  /* 0x0000000513047224 */ /* 0x000fe200078e0204 */
[----:B------:R-:W-:-:S04]  /*0d90*/  IABS R5, R9 ;  /* 0x0000000900057213 */ /* 0x000fc80000000000 */
[----:B------:R-:W-:Y:S01]  /*0da0*/  ISETP.GT.U32.AND P1, PT, R7, R4, PT ;  /* 0x000000040700720c */ /* 0x000fe20003f24070 */
[----:B0-----:R-:W0:-:S12]  /*0db0*/  MUFU.RCP R20, R20 ;  /* 0x0000001400147308 */ /* 0x001e180000001000 */
[----:B------:R-:W-:Y:S02]  /*0dc0*/  @!P1 IMAD.IADD R4, R4, 0x1, -R5 ;  /* 0x0000000104049824 */ /* 0x000fe400078e0a05 */
[----:B------:R-:W-:Y:S01]  /*0dd0*/  @!P1 VIADD R19, R19, 0x1 ;  /* 0x0000000113139836 */ /* 0x000fe20000000000 */
[----:B------:R-:W-:Y:S02]  /*0de0*/  ISETP.NE.AND P1, PT, R9, RZ, PT ;  /* 0x000000ff0900720c */ /* 0x000fe40003f25270 */
[----:B------:R-:W-:Y:S01]  /*0df0*/  ISETP.GE.U32.AND P0, PT, R4, R7, PT ;  /* 0x000000070400720c */ /* 0x000fe20003f06070 */
[----:B0-----:R-:W-:Y:S01]  /*0e00*/  VIADD R5, R20, 0xffffffe ;  /* 0x0ffffffe14057836 */ /* 0x001fe20000000000 */
[----:B------:R-:W-:-:S04]  /*0e10*/  LOP3.LUT R4, R14, R9, RZ, 0x3c, !PT ;  /* 0x000000090e047212 */ /* 0x000fc800078e3cff */
[----:B------:R-:W-:Y:S01]  /*0e20*/  ISETP.GE.AND P3, PT, R4, RZ, PT ;  /* 0x000000ff0400720c */ /* 0x000fe20003f66270 */
[----:B------:R-:W0:Y:S01]  /*0e30*/  F2I.FTZ.U32.TRUNC.NTZ R5, R5 ;  /* 0x0000000500057305 */ /* 0x000e22000021f000 */
[----:B------:R-:W-:-:S05]  /*0e40*/  IMAD.MOV.U32 R4, RZ, RZ, RZ ;  /* 0x000000ffff047224 */ /* 0x000fca00078e00ff */
[----:B------:R-:W-:-:S06]  /*0e50*/  @P0 VIADD R19, R19, 0x1 ;  /* 0x0000000113130836 */ /* 0x000fcc0000000000 */
[----:B------:R-:W-:Y:S02]  /*0e60*/  @!P3 IADD3 R19, PT, PT, -R19, RZ, RZ ;  /* 0x000000ff1313b210 */ /* 0x000fe40007ffe1ff */
[----:B------:R-:W-:Y:S01]  /*0e70*/  @!P1 LOP3.LUT R19, RZ, R9, RZ, 0x33, !PT ;  /* 0x00000009ff139212 */ /* 0x000fe200078e33ff */
[----:B0-----:R-:W-:-:S04]  /*0e80*/  IMAD.MOV R23, RZ, RZ, -R5 ;  /* 0x000000ffff177224 */ /* 0x001fc800078e0a05 */
[----:B------:R-:W-:Y:S02]  /*0e90*/  IMAD R21, R19, R21, R14 ;  /* 0x0000001513157224 */ /* 0x000fe400078e020e */
[----:B------:R-:W-:-:S03]  /*0ea0*/  IMAD R23, R23, R18, RZ ;  /* 0x0000001217177224 */ /* 0x000fc600078e02ff */
[----:B------:R-:W-:Y:S01]  /*0eb0*/  IABS R20, R21 ;  /* 0x0000001500147213 */ /* 0x000fe20000000000 */
[----:B------:R-:W-:-:S04]  /*0ec0*/  IMAD.HI.U32 R4, R5, R23, R4 ;  /* 0x0000001705047227 */ /* 0x000fc800078e0004 */
[----:B------:R-:W-:-:S04]  /*0ed0*/  IMAD.MOV.U32 R5, RZ, RZ, R20 ;  /* 0x000000ffff057224 */ /* 0x000fc800078e0014 */
[----:B------:R-:W-:-:S05]  /*0ee0*/  IMAD.HI.U32 R4, R4, R5, RZ ;  /* 0x0000000504047227 */ /* 0x000fca00078e00ff */
[----:B------:R-:W-:-:S05]  /*0ef0*/  IADD3 R20, PT, PT, -R4, RZ, RZ ;  /* 0x000000ff04147210 */ /* 0x000fca0007ffe1ff */
        /* <DEDUP_REMOVED lines=12> */
[----:B------:R-:W-:Y:S01]  /*0fc0*/  ISETP.NE.AND P0, PT, R20, R13, PT ;  /* 0x0000000d1400720c */ /* 0x000fe20003f05270 */
[----:B------:R-:W-:-:S03]  /*0fd0*/  IMAD.MOV R4, RZ, RZ, -R20 ;  /* 0x000000ffff047224 */ /* 0x000fc600078e0a14 */
[----:B------:R-:W-:Y:S01]  /*0fe0*/  ISETP.NE.AND P0, PT, R19, R11, P0 ;  /* 0x0000000b1300720c */ /* 0x000fe20000705270 */
[----:B------:R-:W-:Y:S02]  /*0ff0*/  IMAD R21, R6, R4, R21 ;  /* 0x0000000406157224 */ /* 0x000fe400078e0215 */
[----:B------:R-:W-:-:S03]  /*1000*/  IMAD.WIDE R4, R14, 0x4, R2 ;  /* 0x000000040e047825 */ /* 0x000fc600078e0202 */
[----:B------:R-:W-:-:S13]  /*1010*/  ISETP.NE.AND P0, PT, R21, R12, P0 ;  /* 0x0000000c1500720c */ /* 0x000fda0000705270 */
[----:B------:R-:W2:Y:S01]  /*1020*/  @!P0 LDG.E R18, desc[UR6][R4.64] ;  /* 0x0000000604128981 */ /* 0x000ea2000c1e1900 */
[----:B------:R-:W-:-:S04]  /*1030*/  ISETP.NE.AND P1, PT, R20, R10, PT ;  /* 0x0000000a1400720c */ /* 0x000fc80003f25270 */
[----:B------:R-:W-:-:S04]  /*1040*/  ISETP.NE.AND P1, PT, R19, R0, P1 ;  /* 0x000000001300720c */ /* 0x000fc80000f25270 */
[----:B------:R-:W-:Y:S01]  /*1050*/  ISETP.NE.AND P1, PT, R21, R8, P1 ;  /* 0x000000081500720c */ /* 0x000fe20000f25270 */
[----:B--2---:R-:W-:-:S05]  /*1060*/  @!P0 FMUL R19, R18, 0.5 ;  /* 0x3f00000012138820 */ /* 0x004fca0000400000 */
[----:B------:R0:W-:Y:S07]  /*1070*/  @!P0 STG.E desc[UR6][R4.64], R19 ;  /* 0x0000001304008986 */ /* 0x0001ee000c101906 */
[----:B------:R-:W2:Y:S01]  /*1080*/  @!P1 LDG.E R21, desc[UR6][R4.64] ;  /* 0x0000000604159981 */ /* 0x000ea2000c1e1900 */
[----:B------:R-:W-:Y:S02]  /*1090*/  VIADD R17, R17, 0x1 ;  /* 0x0000000111117836 */ /* 0x000fe40000000000 */
[----:B------:R-:W-:-:S03]  /*10a0*/  IMAD.IADD R14, R15, 0x1, R14 ;  /* 0x000000010f0e7824 */ /* 0x000fc600078e020e */
[----:B------:R-:W-:Y:S01]  /*10b0*/  ISETP.NE.AND P0, PT, R17, RZ, PT ;  /* 0x000000ff1100720c */ /* 0x000fe20003f05270 */
[----:B--2---:R-:W-:-:S05]  /*10c0*/  @!P1 FMUL R21, R21, 0.5 ;  /* 0x3f00000015159820 */ /* 0x004fca0000400000 */
[----:B------:R0:W-:Y:S07]  /*10d0*/  @!P1 STG.E desc[UR6][R4.64], R21 ;  /* 0x0000001504009986 */ /* 0x0001ee000c101906 */
[----:B------:R-:W-:Y:S05]  /*10e0*/  @P0 BRA `(.L_x_238) ;  /* 0xfffffffc00080947 */ /* 0x000fea000383ffff */
.L_x_237:
[----:B------:R-:W-:Y:S05]  /*10f0*/  BSYNC.RECONVERGENT B0 ;  /* 0x0000000000007941 */ /* 0x000fea0003800200 */
.L_x_236:
[----:B------:R-:W-:Y:S05]  /*1100*/  @!P2 EXIT ;  /* 0x000000000000a94d */ /* 0x000fea0003800000 */
[----:B------:R-:W-:-:S04]  /*1110*/  IABS R6, R9 ;  /* 0x0000000900067213 */ /* 0x000fc80000000000 */
[----:B0-----:R-:W0:Y:S08]  /*1120*/  I2F.RP R4, R6 ;  /* 0x0000000600047306 */ /* 0x001e300000209400 */
[----:B0-----:R-:W0:Y:S02]  /*1130*/  MUFU.RCP R4, R4 ;  /* 0x0000000400047308 */ /* 0x001e240000001000 */
[----:B0-----:R-:W-:-:S06]  /*1140*/  VIADD R2, R4, 0xffffffe ;  /* 0x0ffffffe04027836 */ /* 0x001fcc0000000000 */
[----:B------:R0:W1:Y:S02]  /*1150*/  F2I.FTZ.U32.TRUNC.NTZ R3, R2 ;  /* 0x0000000200037305 */ /* 0x000064000021f000 */
[----:B0-----:R-:W-:Y:S01]  /*1160*/  IMAD.MOV.U32 R2, RZ, RZ, RZ ;  /* 0x000000ffff027224 */ /* 0x001fe200078e00ff */
[----:B-1----:R-:W-:-:S05]  /*1170*/  IADD3 R7, PT, PT, RZ, -R3, RZ ;  /* 0x80000003ff077210 */ /* 0x002fca0007ffe0ff */
[----:B------:R-:W-:-:S04]  /*1180*/  IMAD R7, R7, R6, RZ ;  /* 0x0000000607077224 */ /* 0x000fc800078e02ff */
[----:B------:R-:W-:-:S07]  /*1190*/  IMAD.HI.U32 R7, R3, R7, R2 ;  /* 0x0000000703077227 */ /* 0x000fce00078e0002 */
.L_x_249:
[----:B0-----:R-:W0:Y:S01]  /*11a0*/  LDC R16, c[0x0][0x394] ;  /* 0x0000e500ff107b82 */ /* 0x001e220000000800 */
[----:B-1----:R-:W-:Y:S01]  /*11b0*/  IABS R2, R14 ;  /* 0x0000000e00027213 */ /* 0x002fe20000000000 */
[----:B------:R-:W-:Y:S01]  /*11c0*/  IMAD.MOV R21, RZ, RZ, -R9 ;  /* 0x000000ffff157224 */ /* 0x000fe200078e0a09 */
[-C--:B------:R-:W-:Y:S01]  /*11d0*/  IABS R3, R9.reuse ;  /* 0x0000000900037213 */ /* 0x080fe20000000000 */
[----:B------:R-:W-:Y:S01]  /*11e0*/  BSSY.RECONVERGENT B0, `(.L_x_239) ;  /* 0x0000038000007945 */ /* 0x000fe20003800200 */
[-C--:B------:R-:W-:Y:S01]  /*11f0*/  IABS R19, R9.reuse ;  /* 0x0000000900137213 */ /* 0x080fe20000000000 */
[----:B------:R-:W-:Y:S01]  /*1200*/  IMAD.HI.U32 R7, R7, R2, RZ ;  /* 0x0000000207077227 */ /* 0x000fe200078e00ff */
[----:B------:R-:W-:-:S03]  /*1210*/  LOP3.LUT R20, RZ, R9, RZ, 0x33, !PT ;  /* 0x00000009ff147212 */ /* 0x000fc600078e33ff */
[----:B------:R-:W-:-:S04]  /*1220*/  IMAD.MOV R18, RZ, RZ, -R3 ;  /* 0x000000ffff127224 */ /* 0x000fc800078e0a03 */
[----:B------:R-:W-:Y:S01]  /*1230*/  IMAD R3, R7, R18, R2 ;  /* 0x0000001207037224 */ /* 0x000fe200078e0202 */
[----:B------:R-:W-:-:S04]  /*1240*/  LOP3.LUT R2, R14, R9, RZ, 0x3c, !PT ;  /* 0x000000090e027212 */ /* 0x000fc800078e3cff */
[----:B------:R-:W-:Y:S02]  /*1250*/  ISETP.GT.U32.AND P1, PT, R6, R3, PT ;  /* 0x000000030600720c */ /* 0x000fe40003f24070 */
[----:B------:R-:W-:Y:S02]  /*1260*/  ISETP.GE.AND P2, PT, R2, RZ, PT ;  /* 0x000000ff0200720c */ /* 0x000fe40003f46270 */
[-C--:B0-----:R-:W-:Y:S02]  /*1270*/  IABS R17, R16.reuse ;  /* 0x0000001000117213 */ /* 0x081fe40000000000 */
[----:B------:R-:W-:Y:S02]  /*1280*/  LOP3.LUT R22, RZ, R16, RZ, 0x33, !PT ;  /* 0x00000010ff167212 */ /* 0x000fe400078e33ff */
[----:B------:R-:W0:Y:S05]  /*1290*/  I2F.RP R4, R17 ;  /* 0x0000001100047306 */ /* 0x000e2a0000209400 */
[----:B------:R-:W-:Y:S01]  /*12a0*/  @!P1 IMAD.IADD R3, R3, 0x1, -R19 ;  /* 0x0000000103039824 */ /* 0x000fe200078e0a13 */
[----:B------:R-:W-:-:S02]  /*12b0*/  @!P1 IADD3 R7, PT, PT, R7, 0x1, RZ ;  /* 0x0000000107079810 */ /* 0x000fc40007ffe0ff */
[----:B------:R-:W-:Y:S02]  /*12c0*/  ISETP.NE.AND P1, PT, R9, RZ, PT ;  /* 0x000000ff0900720c */ /* 0x000fe40003f25270 */
[----:B------:R-:W-:Y:S01]  /*12d0*/  ISETP.GE.U32.AND P0, PT, R3, R6, PT ;  /* 0x000000060300720c */ /* 0x000fe20003f06070 */
[----:B0-----:R-:W0:-:S12]  /*12e0*/  MUFU.RCP R4, R4 ;  /* 0x0000000400047308 */ /* 0x001e180000001000 */
[----:B------:R-:W-:-:S04]  /*12f0*/  @P0 VIADD R7, R7, 0x1 ;  /* 0x0000000107070836 */ /* 0x000fc80000000000 */
[----:B------:R-:W-:Y:S02]  /*1300*/  @!P2 IMAD.MOV R7, RZ, RZ, -R7 ;  /* 0x000000ffff07a224 */ /* 0x000fe400078e0a07 */
[----:B0-----:R-:W-:-:S03]  /*1310*/  VIADD R3, R4, 0xffffffe ;  /* 0x0ffffffe04037836 */ /* 0x001fc60000000000 */
[----:B------:R-:W-:-:S03]  /*1320*/  SEL R4, R20, R7, !P1 ;  /* 0x0000000714047207 */ /* 0x000fc60004800000 */
[----:B------:R-:W0:Y:S02]  /*1330*/  F2I.FTZ.U32.TRUNC.NTZ R3, R3 ;  /* 0x0000000300037305 */ /* 0x000e24000021f000 */
[----:B------:R-:W-:-:S05]  /*1340*/  IMAD R5, R4, R21, R14 ;  /* 0x0000001504057224 */ /* 0x000fca00078e020e */
[----:B------:R-:W-:Y:S01]  /*1350*/  IABS R6, R5 ;  /* 0x0000000500067213 */ /* 0x000fe20000000000 */
[----:B0-----:R-:W-:-:S04]  /*1360*/  IMAD.MOV R2, RZ, RZ, -R3 ;  /* 0x000000ffff027224 */ /* 0x001fc800078e0a03 */
[----:B------:R-:W-:Y:S01]  /*1370*/  IMAD R23, R2, R17, RZ ;  /* 0x0000001102177224 */ /* 0x000fe200078e02ff */
[----:B------:R-:W-:-:S05]  /*1380*/  MOV R2, RZ ;  /* 0x000000ff00027202 */ /* 0x000fca0000000f00 */
[----:B------:R-:W-:-:S06]  /*1390*/  IMAD.HI.U32 R23, R3, R23, R2 ;  /* 0x0000001703177227 */ /* 0x000fcc00078e0002 */
[----:B------:R-:W-:-:S04]  /*13a0*/  IMAD.HI.U32 R2, R23, R6, RZ ;  /* 0x0000000617027227 */ /* 0x000fc800078e00ff */
[----:B------:R-:W-:-:S04]  /*13b0*/  IMAD.MOV R3, RZ, RZ, -R2 ;  /* 0x000000ffff037224 */ /* 0x000fc800078e0a02 */
[----:B------:R-:W-:Y:S01]  /*13c0*/  IMAD R6, R17, R3, R6 ;  /* 0x0000000311067224 */ /* 0x000fe200078e0206 */
[----:B------:R-:W-:-:S04]  /*13d0*/  LOP3.LUT R3, R5, R16, RZ, 0x3c, !PT ;  /* 0x0000001005037212 */ /* 0x000fc800078e3cff */
[----:B------:R-:W-:Y:S02]  /*13e0*/  ISETP.GT.U32.AND P2, PT, R17, R6, PT ;  /* 0x000000061100720c */ /* 0x000fe40003f44070 */
[----:B------:R-:W-:-:S11]  /*13f0*/  ISETP.GE.AND P3, PT, R3, RZ, PT ;  /* 0x000000ff0300720c */ /* 0x000fd60003f66270 */
[----:B------:R-:W-:Y:S02]  /*1400*/  @!P2 IMAD.IADD R6, R6, 0x1, -R17 ;  /* 0x000000010606a824 */ /* 0x000fe400078e0a11 */
[----:B------:R-:W-:Y:S01]  /*1410*/  @!P2 VIADD R2, R2, 0x1 ;  /* 0x000000010202a836 */ /* 0x000fe20000000000 */
[----:B------:R-:W-:Y:S02]  /*1420*/  ISETP.NE.AND P2, PT, R16, RZ, PT ;  /* 0x000000ff1000720c */ /* 0x000fe40003f45270 */
[----:B------:R-:W-:-:S13]  /*1430*/  ISETP.GE.U32.AND P0, PT, R6, R17, PT ;  /* 0x000000110600720c */ /* 0x000fda0003f06070 */
[----:B------:R-:W-:-:S05]  /*1440*/  @P0 VIADD R2, R2, 0x1 ;  /* 0x0000000102020836 */ /* 0x000fca0000000000 */
[----:B------:R-:W-:Y:S02]  /*1450*/  MOV R7, R2 ;  /* 0x0000000200077202 */ /* 0x000fe40000000f00 */
[----:B------:R-:W0:Y:S03]  /*1460*/  LDC.64 R2, c[0x0][0x380] ;  /* 0x0000e000ff027b82 */ /* 0x000e260000000a00 */
        /* <DEDUP_REMOVED lines=9> */
[----:B------:R-:W-:Y:S01]  /*1500*/  ISETP.NE.AND P0, PT, R5, R8, P4 ;  /* 0x000000080500720c */ /* 0x000fe20002705270 */
[----:B0-----:R-:W-:-:S10]  /*1510*/  IMAD.WIDE R4, R14, 0x4, R2 ;  /* 0x000000040e047825 */ /* 0x001fd400078e0202 */
[----:B------:R-:W-:Y:S05]  /*1520*/  @P3 BRA P5, `(.L_x_240) ;  /* 0x00000000000c3947 */ /* 0x000fea0002800000 */
[----:B------:R-:W2:Y:S02]  /*1530*/  LDG.E R6, desc[UR6][R4.64] ;  /* 0x0000000604067981 */ /* 0x000ea4000c1e1900 */
[----:B--2---:R-:W-:-:S05]  /*1540*/  FMUL R7, R6, 0.5 ;  /* 0x3f00000006077820 */ /* 0x004fca0000400000 */
[----:B------:R0:W-:Y:S02]  /*1550*/  STG.E desc[UR6][R4.64], R7 ;  /* 0x0000000704007986 */ /* 0x0001e4000c101906 */
.L_x_240:
[----:B------:R-:W-:Y:S05]  /*1560*/  BSYNC.RECONVERGENT B0 ;  /* 0x0000000000007941 */ /* 0x000fea0003800200 */
.L_x_239:
[----:B------:R-:W2:Y:S01]  /*1570*/  @!P0 LDG.E R24, desc[UR6][R4.64] ;  /* 0x0000000604188981 */ /* 0x000ea2000c1e1900 */
[----:B------:R-:W1:Y:S01]  /*1580*/  I2F.RP R25, R19 ;  /* 0x0000001300197306 */ /* 0x000e620000209400 */
[----:B------:R-:W-:Y:S01]  /*1590*/  IMAD.IADD R14, R15, 0x1, R14 ;  /* 0x000000010f0e7824 */ /* 0x000fe200078e020e */
[----:B------:R-:W-:Y:S06]  /*15a0*/  BSSY.RECONVERGENT B0, `(.L_x_241) ;  /* 0x0000032000007945 */ /* 0x000fec0003800200 */
[----:B-1----:R-:W1:Y:S02]  /*15b0*/  MUFU.RCP R25, R25 ;  /* 0x0000001900197308 */ /* 0x002e640000001000 */
[----:B-1----:R-:W-:-:S06]  /*15c0*/  VIADD R26, R25, 0xffffffe ;  /* 0x0ffffffe191a7836 */ /* 0x002fcc0000000000 */
[----:B0-----:R0:W1:Y:S02]  /*15d0*/  F2I.FTZ.U32.TRUNC.NTZ R7, R26 ;  /* 0x0000001a00077305 */ /* 0x001064000021f000 */
[----:B0-----:R-:W-:-:S04]  /*15e0*/  LOP3.LUT R26, R14, R9, RZ, 0x3c, !PT ;  /* 0x000000090e1a7212 */ /* 0x001fc800078e3cff */
[----:B------:R-:W-:Y:S01]  /*15f0*/  ISETP.GE.AND P5, PT, R26, RZ, PT ;  /* 0x000000ff1a00720c */ /* 0x000fe20003fa6270 */
[----:B-1----:R-:W-:-:S04]  /*1600*/  IMAD.MOV R6, RZ, RZ, -R7 ;  /* 0x000000ffff067224 */ /* 0x002fc800078e0a07 */
[----:B------:R-:W-:Y:S02]  /*1610*/  IMAD R27, R6, R19, RZ ;  /* 0x00000013061b7224 */ /* 0x000fe400078e02ff */
[----:B------:R-:W-:-:S05]  /*1620*/  HFMA2 R6, -RZ, RZ, 0, 0 ;  /* 0x00000000ff067431 */ /* 0x000fca00000001ff */
[----:B------:R-:W-:Y:S01]  /*1630*/  IMAD.HI.U32 R7, R7, R27, R6 ;  /* 0x0000001b07077227 */ /* 0x000fe200078e0006 */
[----:B------:R-:W-:-:S05]  /*1640*/  IABS R6, R14 ;  /* 0x0000000e00067213 */ /* 0x000fca0000000000 */
[----:B------:R-:W-:-:S04]  /*1650*/  IMAD.HI.U32 R25, R7, R6, RZ ;  /* 0x0000000607197227 */ /* 0x000fc800078e00ff */
[----:B------:R-:W-:Y:S02]  /*1660*/  IMAD R27, R25, R18, R6 ;  /* 0x00000012191b7224 */ /* 0x000fe400078e0206 */
[----:B------:R-:W-:-:S05]  /*1670*/  IMAD.MOV.U32 R6, RZ, RZ, R19 ;  /* 0x000000ffff067224 */ /* 0x000fca00078e0013 */
[----:B------:R-:W-:-:S13]  /*1680*/  ISETP.GT.U32.AND P4, PT, R6, R27, PT ;  /* 0x0000001b0600720c */ /* 0x000fda0003f84070 */
[----:B------:R-:W-:Y:S02]  /*1690*/  @!P4 IMAD.IADD R27, R27, 0x1, -R19 ;  /* 0x000000011b1bc824 */ /* 0x000fe400078e0a13 */
[----:B------:R-:W-:-:S03]  /*16a0*/  @!P4 VIADD R25, R25, 0x1 ;  /* 0x000000011919c836 */ /* 0x000fc60000000000 */
[----:B------:R-:W-:-:S13]  /*16b0*/  ISETP.GE.U32.AND P3, PT, R27, R6, PT ;  /* 0x000000061b00720c */ /* 0x000fda0003f66070 */
[----:B------:R-:W-:-:S05]  /*16c0*/  @P3 IADD3 R25, PT, PT, R25, 0x1, RZ ;  /* 0x0000000119193810 */ /* 0x000fca0007ffe0ff */
[----:B------:R-:W-:-:S05]  /*16d0*/  @!P5 IMAD.MOV R25, RZ, RZ, -R25 ;  /* 0x000000ffff19d224 */ /* 0x000fca00078e0a19 */
[----:B------:R-:W-:-:S05]  /*16e0*/  SEL R25, R20, R25, !P1 ;  /* 0x0000001914197207 */ /* 0x000fca0004800000 */
[----:B------:R-:W-:-:S05]  /*16f0*/  IMAD R27, R25, R21, R14 ;  /* 0x00000015191b7224 */ /* 0x000fca00078e020e */
[----:B------:R-:W-:Y:S01]  /*1700*/  IABS R26, R27 ;  /* 0x0000001b001a7213 */ /* 0x000fe20000000000 */
[----:B--2---:R-:W-:-:S04]  /*1710*/  @!P0 FMUL R29, R24, 0.5 ;  /* 0x3f000000181d8820 */ /* 0x004fc80000400000 */
[----:B------:R-:W-:-:S04]  /*1720*/  IMAD.HI.U32 R24, R23, R26, RZ ;  /* 0x0000001a17187227 */ /* 0x000fc800078e00ff */
[----:B------:R-:W-:Y:S01]  /*1730*/  IMAD.MOV R28, RZ, RZ, -R24 ;  /* 0x000000ffff1c7224 */ /* 0x000fe200078e0a18 */
[----:B------:R0:W-:Y:S03]  /*1740*/  @!P0 STG.E desc[UR6][R4.64], R29 ;  /* 0x0000001d04008986 */ /* 0x0001e6000c101906 */
[----:B------:R-:W-:-:S05]  /*1750*/  IMAD R26, R17, R28, R26 ;  /* 0x0000001c111a7224 */ /* 0x000fca00078e021a */
[----:B------:R-:W-:Y:S01]  /*1760*/  ISETP.GT.U32.AND P3, PT, R17, R26, PT ;  /* 0x0000001a1100720c */ /* 0x000fe20003f64070 */
[----:B0-----:R-:W-:-:S12]  /*1770*/  IMAD.WIDE R4, R15, 0x4, R4 ;  /* 0x000000040f047825 */ /* 0x001fd800078e0204 */
        /* <DEDUP_REMOVED lines=11> */
[C---:B------:R-:W-:Y:S01]  /*1830*/  ISETP.NE.AND P4, PT, R25.reuse, R0, P3 ;  /* 0x000000001900720c */ /* 0x040fe20001f85270 */
[----:B------:R-:W-:Y:S01]  /*1840*/  IMAD R27, R16, R24, R27 ;  /* 0x00000018101b7224 */ /* 0x000fe200078e021b */
[----:B------:R-:W-:-:S04]  /*1850*/  ISETP.NE.AND P3, PT, R25, R11, P0 ;  /* 0x0000000b1900720c */ /* 0x000fc80000765270 */
[C---:B------:R-:W-:Y:S02]  /*1860*/  ISETP.NE.AND P5, PT, R27.reuse, R12, PT ;  /* 0x0000000c1b00720c */ /* 0x040fe40003fa5270 */
[----:B------:R-:W-:-:S11]  /*1870*/  ISETP.NE.AND P0, PT, R27, R8, P4 ;  /* 0x000000081b00720c */ /* 0x000fd60002705270 */
[----:B------:R-:W-:Y:S05]  /*1880*/  @P3 BRA P5, `(.L_x_242) ;  /* 0x00000000000c3947 */ /* 0x000fea0002800000 */
[----:B------:R-:W2:Y:S02]  /*1890*/  LDG.E R24, desc[UR6][R4.64] ;  /* 0x0000000604187981 */ /* 0x000ea4000c1e1900 */
[----:B--2---:R-:W-:-:S05]  /*18a0*/  FMUL R25, R24, 0.5 ;  /* 0x3f00000018197820 */ /* 0x004fca0000400000 */
[----:B------:R0:W-:Y:S02]  /*18b0*/  STG.E desc[UR6][R4.64], R25 ;  /* 0x0000001904007986 */ /* 0x0001e4000c101906 */
.L_x_242:
[----:B------:R-:W-:Y:S05]  /*18c0*/  BSYNC.RECONVERGENT B0 ;  /* 0x0000000000007941 */ /* 0x000fea0003800200 */
.L_x_241:
[----:B------:R-:W2:Y:S01]  /*18d0*/  @!P0 LDG.E R24, desc[UR6][R4.64] ;  /* 0x0000000604188981 */ /* 0x000ea2000c1e1900 */
[----:B------:R-:W-:Y:S01]  /*18e0*/  IMAD.IADD R14, R15, 0x1, R14 ;  /* 0x000000010f0e7824 */ /* 0x000fe200078e020e */
[----:B------:R-:W-:Y:S04]  /*18f0*/  BSSY.RECONVERGENT B0, `(.L_x_243) ;  /* 0x000002a000007945 */ /* 0x000fe80003800200 */
[----:B------:R-:W-:-:S05]  /*1900*/  IABS R26, R14 ;  /* 0x0000000e001a7213 */ /* 0x000fca0000000000 */
[----:B0-----:R-:W-:-:S04]  /*1910*/  IMAD.HI.U32 R25, R7, R26, RZ ;  /* 0x0000001a07197227 */ /* 0x001fc800078e00ff */
[----:B------:R-:W-:Y:S01]  /*1920*/  IMAD R27, R25, R18, R26 ;  /* 0x00000012191b7224 */ /* 0x000fe200078e021a */
[----:B------:R-:W-:-:S04]  /*1930*/  LOP3.LUT R26, R14, R9, RZ, 0x3c, !PT ;  /* 0x000000090e1a7212 */ /* 0x000fc800078e3cff */
[----:B------:R-:W-:Y:S02]  /*1940*/  ISETP.GT.U32.AND P4, PT, R6, R27, PT ;  /* 0x0000001b0600720c */ /* 0x000fe40003f84070 */
[----:B------:R-:W-:-:S11]  /*1950*/  ISETP.GE.AND P5, PT, R26, RZ, PT ;  /* 0x000000ff1a00720c */ /* 0x000fd60003fa6270 */
[----:B------:R-:W-:Y:S01]  /*1960*/  @!P4 IMAD.IADD R27, R27, 0x1, -R19 ;  /* 0x000000011b1bc824 */ /* 0x000fe200078e0a13 */
[----:B------:R-:W-:-:S04]  /*1970*/  @!P4 IADD3 R25, PT, PT, R25, 0x1, RZ ;  /* 0x000000011919c810 */ /* 0x000fc80007ffe0ff */
[----:B------:R-:W-:-:S13]  /*1980*/  ISETP.GE.U32.AND P3, PT, R27, R6, PT ;  /* 0x000000061b00720c */ /* 0x000fda0003f66070 */
[----:B------:R-:W-:-:S04]  /*1990*/  @P3 VIADD R25, R25, 0x1 ;  /* 0x0000000119193836 */ /* 0x000fc80000000000 */
        /* <DEDUP_REMOVED lines=19> */
[----:B0-----:R-:W-:Y:S01]  /*1ad0*/  IMAD.MOV R4, RZ, RZ, -R24 ;  /* 0x000000ffff047224 */ /* 0x001fe200078e0a18 */
[----:B------:R-:W-:Y:S02]  /*1ae0*/  ISETP.NE.AND P0, PT, R24, R13, PT ;  /* 0x0000000d1800720c */ /* 0x000fe40003f05270 */
[C---:B------:R-:W-:Y:S01]  /*1af0*/  ISETP.NE.AND P4, PT, R25.reuse, R0, P3 ;  /* 0x000000001900720c */ /* 0x040fe20001f85270 */
[----:B------:R-:W-:Y:S01]  /*1b00*/  IMAD R27, R16, R4, R27 ;  /* 0x00000004101b7224 */ /* 0x000fe200078e021b */
[----:B------:R-:W-:Y:S01]  /*1b10*/  ISETP.NE.AND P3, PT, R25, R11, P0 ;  /* 0x0000000b1900720c */ /* 0x000fe20000765270 */
[----:B------:R-:W-:-:S03]  /*1b20*/  IMAD.WIDE R4, R14, 0x4, R2 ;  /* 0x000000040e047825 */ /* 0x000fc600078e0202 */
[C---:B------:R-:W-:Y:S02]  /*1b30*/  ISETP.NE.AND P5, PT, R27.reuse, R12, PT ;  /* 0x0000000c1b00720c */ /* 0x040fe40003fa5270 */
[----:B------:R-:W-:-:S11]  /*1b40*/  ISETP.NE.AND P0, PT, R27, R8, P4 ;  /* 0x000000081b00720c */ /* 0x000fd60002705270 */
[----:B------:R-:W-:Y:S05]  /*1b50*/  @P3 BRA P5, `(.L_x_244) ;  /* 0x00000000000c3947 */ /* 0x000fea0002800000 */
[----:B------:R-:W2:Y:S02]  /*1b60*/  LDG.E R24, desc[UR6][R4.64] ;  /* 0x0000000604187981 */ /* 0x000ea4000c1e1900 */
[----:B--2---:R-:W-:-:S05]  /*1b70*/  FMUL R25, R24, 0.5 ;  /* 0x3f00000018197820 */ /* 0x004fca0000400000 */
[----:B------:R0:W-:Y:S02]  /*1b80*/  STG.E desc[UR6][R4.64], R25 ;  /* 0x0000001904007986 */ /* 0x0001e4000c101906 */
.L_x_244:
[----:B------:R-:W-:Y:S05]  /*1b90*/  BSYNC.RECONVERGENT B0 ;  /* 0x0000000000007941 */ /* 0x000fea0003800200 */
.L_x_243:
[----:B------:R-:W2:Y:S01]  /*1ba0*/  @!P0 LDG.E R24, desc[UR6][R4.64] ;  /* 0x0000000604188981 */ /* 0x000ea2000c1e1900 */
[----:B------:R-:W-:Y:S01]  /*1bb0*/  IMAD.IADD R14, R15, 0x1, R14 ;  /* 0x000000010f0e7824 */ /* 0x000fe200078e020e */
[----:B------:R-:W-:Y:S03]  /*1bc0*/  BSSY.RECONVERGENT B0, `(.L_x_245) ;  /* 0x000002a000007945 */ /* 0x000fe60003800200 */
[----:B------:R-:W-:Y:S01]  /*1bd0*/  IMAD.WIDE R2, R14, 0x4, R2 ;  /* 0x000000040e027825 */ /* 0x000fe200078e0202 */
[----:B------:R-:W-:-:S05]  /*1be0*/  IABS R26, R14 ;  /* 0x0000000e001a7213 */ /* 0x000fca0000000000 */
[----:B0-----:R-:W-:-:S04]  /*1bf0*/  IMAD.HI.U32 R25, R7, R26, RZ ;  /* 0x0000001a07197227 */ /* 0x001fc800078e00ff */
[----:B------:R-:W-:Y:S01]  /*1c00*/  IMAD R27, R25, R18, R26 ;  /* 0x00000012191b7224 */ /* 0x000fe200078e021a */
[----:B------:R-:W-:-:S04]  /*1c10*/  LOP3.LUT R18, R14, R9, RZ, 0x3c, !PT ;  /* 0x000000090e127212 */ /* 0x000fc800078e3cff */
[----:B------:R-:W-:Y:S02]  /*1c20*/  ISETP.GT.U32.AND P4, PT, R6, R27, PT ;  /* 0x0000001b0600720c */ /* 0x000fe40003f84070 */
[----:B------:R-:W-:-:S11]  /*1c30*/  ISETP.GE.AND P5, PT, R18, RZ, PT ;  /* 0x000000ff1200720c */ /* 0x000fd60003fa6270 */
[----:B------:R-:W-:Y:S01]  /*1c40*/  @!P4 IADD3 R27, PT, PT, R27, -R19, RZ ;  /* 0x800000131b1bc210 */ /* 0x000fe20007ffe0ff */
[----:B------:R-:W-:-:S03]  /*1c50*/  @!P4 VIADD R25, R25, 0x1 ;  /* 0x000000011919c836 */ /* 0x000fc60000000000 */
[----:B------:R-:W-:-:S13]  /*1c60*/  ISETP.GE.U32.AND P3, PT, R27, R6, PT ;  /* 0x000000061b00720c */ /* 0x000fda0003f66070 */
[----:B------:R-:W-:-:S04]  /*1c70*/  @P3 VIADD R25, R25, 0x1 ;  /* 0x0000000119193836 */ /* 0x000fc80000000000 */
        /* <DEDUP_REMOVED lines=8> */
[----:B------:R-:W-:Y:S01]  /*1d00*/  @!P3 IADD3 R18, PT, PT, R18, -R17, RZ ;  /* 0x800000111212b210 */ /* 0x000fe20007ffe0ff */
[----:B------:R-:W-:-:S03]  /*1d10*/  @!P3 VIADD R23, R23, 0x1 ;  /* 0x000000011717b836 */ /* 0x000fc60000000000 */
        /* <DEDUP_REMOVED lines=12> */
[----:B------:R-:W-:Y:S01]  /*1de0*/  ISETP.NE.AND P3, PT, R21, R8, PT ;  /* 0x000000081500720c */ /* 0x000fe20003f65270 */
[----:B--2---:R-:W-:-:S05]  /*1df0*/  @!P0 FMUL R17, R24, 0.5 ;  /* 0x3f00000018118820 */ /* 0x004fca0000400000 */
[----:B------:R0:W-:Y:S01]  /*1e00*/  @!P0 STG.E desc[UR6][R4.64], R17 ;  /* 0x0000001104008986 */ /* 0x0001e2000c101906 */
[----:B------:R-:W-:-:S13]  /*1e10*/  ISETP.NE.AND P0, PT, R21, R12, PT ;  /* 0x0000000c1500720c */ /* 0x000fda0003f05270 */
[----:B0-----:R-:W-:Y:S05]  /*1e20*/  @P1 BRA P0, `(.L_x_246) ;  /* 0x00000000000c1947 */ /* 0x001fea0000000000 */
[----:B------:R-:W2:Y:S02]  /*1e30*/  LDG.E R4, desc[UR6][R2.64] ;  /* 0x0000000602047981 */ /* 0x000ea4000c1e1900 */
[----:B--2---:R-:W-:-:S05]  /*1e40*/  FMUL R5, R4, 0.5 ;  /* 0x3f00000004057820 */ /* 0x004fca0000400000 */
[----:B------:R0:W-:Y:S02]  /*1e50*/  STG.E desc[UR6][R2.64], R5 ;  /* 0x0000000502007986 */ /* 0x0001e4000c101906 */
.L_x_246:
[----:B------:R-:W-:Y:S05]  /*1e60*/  BSYNC.RECONVERGENT B0 ;  /* 0x0000000000007941 */ /* 0x000fea0003800200 */
.L_x_245:
[----:B------:R-:W-:Y:S04]  /*1e70*/  BSSY.RECONVERGENT B0, `(.L_x_247) ;  /* 0x0000005000007945 */ /* 0x000fe80003800200 */
[----:B------:R-:W-:Y:S05]  /*1e80*/  @P2 BRA P3, `(.L_x_248) ;  /* 0x00000000000c2947 */ /* 0x000fea0001800000 */
[----:B0-----:R-:W2:Y:S02]  /*1e90*/  LDG.E R5, desc[UR6][R2.64] ;  /* 0x0000000602057981 */ /* 0x001ea4000c1e1900 */
[----:B--2---:R-:W-:-:S05]  /*1ea0*/  FMUL R5, R5, 0.5 ;  /* 0x3f00000005057820 */ /* 0x004fca0000400000 */
[----:B------:R1:W-:Y:S02]  /*1eb0*/  STG.E desc[UR6][R2.64], R5 ;  /* 0x0000000502007986 */ /* 0x0003e4000c101906 */
.L_x_248:
[----:B------:R-:W-:Y:S05]  /*1ec0*/  BSYNC.RECONVERGENT B0 ;  /* 0x0000000000007941 */ /* 0x000fea0003800200 */
.L_x_247:
[----:B------:R-:W-:-:S04]  /*1ed0*/  IADD3 R14, PT, PT, R15, R14, RZ ;  /* 0x0000000e0f0e7210 */ /* 0x000fc80007ffe0ff */
[----:B------:R-:W-:-:S13]  /*1ee0*/  ISETP.GE.AND P0, PT, R14, UR4, PT ;  /* 0x000000040e007c0c */ /* 0x000fda000bf06270 */
[----:B------:R-:W-:Y:S05]  /*1ef0*/  @!P0 BRA `(.L_x_249) ;  /* 0xfffffff000a88947 */ /* 0x000fea000383ffff */
[----:B------:R-:W-:Y:S05]  /*1f00*/  EXIT ;  /* 0x000000000000794d */ /* 0x000fea0003800000 */
        .weak           $__internal_10_$__cuda_sm20_dblrcp_rn_slowpath_v3
        .type           $__internal_10_$__cuda_sm20_dblrcp_rn_slowpath_v3,@function
        .size           $__internal_10_$__cuda_sm20_dblrcp_rn_slowpath_v3,(.L_x_317 - $__internal_10_$__cuda_sm20_dblrcp_rn_slowpath_v3)
$__internal_10_$__cuda_sm20_dblrcp_rn_slowpath_v3:
        /* <DEDUP_REMOVED lines=23> */
.L_x_252:
[----:B------:R-:W-:Y:S01]  /*2080*/  DMUL R2, R2, 8.11296384146066816958e+31 ;  /* 0x4690000002027828 */ /* 0x000fe20000000000 */
[----:B------:R-:W-:-:S05]  /*2090*/  MOV R4, R6 ;  /* 0x0000000600047202 */ /* 0x000fca0000000f00 */
        /* <DEDUP_REMOVED lines=8> */
.L_x_250:
[----:B------:R-:W-:Y:S01]  /*2120*/  LOP3.LUT R5, R3, 0x80000, RZ, 0xfc, !PT ;  /* 0x0008000003057812 */ /* 0x000fe200078efcff */
[----:B------:R-:W-:-:S07]  /*2130*/  IMAD.MOV.U32 R4, RZ, RZ, R2 ;  /* 0x000000ffff047224 */ /* 0x000fce00078e0002 */
.L_x_251:
[----:B------:R-:W-:Y:S02]  /*2140*/  IMAD.MOV.U32 R2, RZ, RZ, R0 ;  /* 0x000000ffff027224 */ /* 0x000fe400078e0000 */
[----:B------:R-:W-:-:S04]  /*2150*/  IMAD.MOV.U32 R3, RZ, RZ, 0x0 ;  /* 0x00000000ff037424 */ /* 0x000fc800078e00ff */
[----:B------:R-:W-:Y:S05]  /*2160*/  RET.REL.NODEC R2 `(_Z14prepareDensityIfEvPT_biiiddd) ;  /* 0xffffffdc02a47950 */ /* 0x000fea0003c3ffff */
.L_x_253:
        /* <DEDUP_REMOVED lines=9> */
.L_x_317:


//--------------------- .text._Z19initWeightFunctionsIfEvPT_iiiddd --------------------------
	.section	.text._Z19initWeightFunctionsIfEvPT_iiiddd,"ax",@progbits
	.align	128
        .global         _Z19initWeightFunctionsIfEvPT_iiiddd
        .type           _Z19initWeightFunctionsIfEvPT_iiiddd,@function
        .size           _Z19initWeightFunctionsIfEvPT_iiiddd,(.L_x_321 - _Z19initWeightFunctionsIfEvPT_iiiddd)
        .other          _Z19initWeightFunctionsIfEvPT_iiiddd,@"STO_CUDA_ENTRY STV_DEFAULT"
_Z19initWeightFunctionsIfEvPT_iiiddd:
.text._Z19initWeightFunctionsIfEvPT_iiiddd:
        /* <DEDUP_REMOVED lines=31> */
[----:B------:R-:W-:Y:S05]  /*01f0*/  CALL.REL.NOINC `($__internal_11_$__cuda_sm20_dblrcp_rn_slowpath_v3) ;  /* 0x0000001800747944 */ /* 0x000fea0003c00000 */
.L_x_254:
[----:B------:R-:W0:Y:S01]  /*0200*/  MUFU.RCP64H R3, 3 ;  /* 0x4008000000037908 */ /* 0x000e220000001800 */
[----:B------:R-:W-:Y:S01]  /*0210*/  IMAD.MOV.U32 R8, RZ, RZ, 0x0 ;  /* 0x00000000ff087424 */ /* 0x000fe200078e00ff */
[----:B------:R-:W-:Y:S01]  /*0220*/  UMOV UR4, 0x54442d18 ;  /* 0x54442d1800047882 */ /* 0x000fe20000000000 */
[----:B------:R-:W-:Y:S01]  /*0230*/  IMAD.MOV.U32 R9, RZ, RZ, 0x40080000 ;  /* 0x40080000ff097424 */ /* 0x000fe200078e00ff */
[----:B------:R-:W-:Y:S01]  /*0240*/  UMOV UR5, 0x402921fb ;  /* 0x402921fb00057882 */ /* 0x000fe20000000000 */
[----:B------:R-:W-:-:S03]  /*0250*/  IMAD.MOV.U32 R2, RZ, RZ, 0x1 ;  /* 0x00000001ff027424 */ /* 0x000fc600078e00ff */
[----:B------:R-:W1:Y:S03]  /*0260*/  F2F.F32.F64 R0, R6 ;  /* 0x0000000600007310 */ /* 0x000e660000301000 */
[----:B0-----:R-:W-:-:S05]  /*0270*/  DFMA R4, R2, -R8, 1 ;  /* 0x3ff000000204742b */ /* 0x001fca0000000808 */
[----:B-1----:R-:W0:Y:S03]  /*0280*/  F2F.F64.F32 R20, R0 ;  /* 0x0000000000147310 */ /* 0x002e260000201800 */
[----:B------:R-:W-:-:S08]  /*0290*/  DFMA R4, R4, R4, R4 ;  /* 0x000000040404722b */ /* 0x000fd00000000004 */
[----:B------:R-:W-:Y:S02]  /*02a0*/  DFMA R4, R2, R4, R2 ;  /* 0x000000040204722b */ /* 0x000fe40000000002 */
[----:B0-----:R-:W-:-:S06]  /*02b0*/  DMUL R20, R20, UR4 ;  /* 0x0000000414147c28 */ /* 0x001fcc0008000000 */
[----:B------:R-:W-:-:S04]  /*02c0*/  DFMA R2, R4, -R8, 1 ;  /* 0x3ff000000402742b */ /* 0x000fc80000000808 */
[----:B------:R-:W-:-:S04]  /*02d0*/  FSETP.GEU.AND P1, PT, |R21|, 6.5827683646048100446e-37, PT ;  /* 0x036000001500780b */ /* 0x000fc80003f2e200 */
        /* <DEDUP_REMOVED lines=12> */
[----:B------:R-:W-:Y:S05]  /*03a0*/  CALL.REL.NOINC `($__internal_12_$__cuda_sm20_div_rn_f64_full) ;  /* 0x0000001800a87944 */ /* 0x000fea0003c00000 */
.L_x_255:
[----:B------:R-:W0:Y:S01]  /*03b0*/  LDC R0, c[0x0][0x390] ;  /* 0x0000e400ff007b82 */ /* 0x000e220000000800 */
[----:B------:R-:W1:Y:S01]  /*03c0*/  LDCU.64 UR6, c[0x0][0x388] ;  /* 0x00007100ff0677ac */ /* 0x000e620008000a00 */
[----:B------:R-:W-:Y:S01]  /*03d0*/  F2F.F32.F64 R29, R4 ;  /* 0x00000004001d7310 */ /* 0x000fe20000301000 */
[----:B------:R-:W2:Y:S01]  /*03e0*/  LDCU.128 UR12, c[0x0][0x3a0] ;  /* 0x00007400ff0c77ac */ /* 0x000ea20008000c00 */
[----:B------:R-:W3:Y:S01]  /*03f0*/  LDCU.64 UR10, c[0x0][0x398] ;  /* 0x00007300ff0a77ac */ /* 0x000ee20008000a00 */
[----:B------:R-:W4:Y:S01]  /*0400*/  LDCU.64 UR8, c[0x0][0x358] ;  /* 0x00006b00ff0877ac */ /* 0x000f220008000a00 */
[----:B------:R-:W0:Y:S04]  /*0410*/  LDCU UR18, c[0x0][0x38c] ;  /* 0x00007180ff1277ac */ /* 0x000e280008000800 */
[----:B-1----:R-:W2:Y:S01]  /*0420*/  I2F.F64 R18, UR7 ;  /* 0x0000000700127d12 */ /* 0x002ea20008201c00 */
[----:B------:R-:W-:-:S02]  /*0430*/  ULEA.HI UR4, UR6, UR6, URZ, 0x1 ;  /* 0x0000000606047291 */ /* 0x000fc4000f8f08ff */
[----:B------:R-:W-:Y:S01]  /*0440*/  ULEA.HI UR5, UR7, UR7, URZ, 0x1 ;  /* 0x0000000707057291 */ /* 0x000fe2000f8f08ff */
[----:B0-----:R-:W-:Y:S01]  /*0450*/  LEA.HI R6, R0, R0, RZ, 0x1 ;  /* 0x0000000000067211 */ /* 0x001fe200078f08ff */
[----:B------:R-:W0:Y:S03]  /*0460*/  LDCU UR19, c[0x0][0x388] ;  /* 0x00007100ff1377ac */ /* 0x000e260008000800 */
[----:B------:R-:W1:Y:S01]  /*0470*/  I2F.F64 R16, R0 ;  /* 0x0000000000107312 */ /* 0x000e620000201c00 */
[----:B------:R-:W-:Y:S01]  /*0480*/  SHF.R.S32.HI R6, RZ, 0x1, R6 ;  /* 0x00000001ff067819 */ /* 0x000fe20000011406 */
[----:B------:R-:W0:Y:S03]  /*0490*/  LDCU.64 UR16, c[0x4][0x8] ;  /* 0x01000100ff1077ac */ /* 0x000e260008000a00 */
[----:B------:R-:W-:Y:S01]  /*04a0*/  LOP3.LUT R28, RZ, R6, RZ, 0x33, !PT ;  /* 0x00000006ff1c7212 */ /* 0x000fe200078e33ff */
[----:B------:R-:W-:Y:S01]  /*04b0*/  VIADD R27, R6, 0x1 ;  /* 0x00000001061b7836 */ /* 0x000fe20000000000 */
[----:B--2---:R-:W-:Y:S01]  /*04c0*/  DMUL R18, R18, UR12 ;  /* 0x0000000c12127c28 */ /* 0x004fe20008000000 */
[----:B------:R-:W3:Y:S01]  /*04d0*/  I2F.F64 R2, UR6 ;  /* 0x0000000600027d12 */ /* 0x000ee20008201c00 */
[----:B------:R-:W-:Y:S01]  /*04e0*/  USHF.R.S32.HI UR4, URZ, 0x1, UR4 ;  /* 0x00000001ff047899 */ /* 0x000fe20008011404 */
[----:B------:R-:W-:Y:S01]  /*04f0*/  IMAD R28, R28, UR7, RZ ;  /* 0x000000071c1c7c24 */ /* 0x000fe2000f8e02ff */
[----:B------:R-:W-:Y:S01]  /*0500*/  USHF.R.S32.HI UR5, URZ, 0x1, UR5 ;  /* 0x00000001ff057899 */ /* 0x000fe20008011405 */
[----:B-1----:R-:W-:-:S02]  /*0510*/  DMUL R16, R16, UR14 ;  /* 0x0000000e10107c28 */ /* 0x002fc40008000000 */
[----:B0--34-:R-:W-:-:S11]  /*0520*/  DMUL R2, R2, UR10 ;  /* 0x0000000a02027c28 */ /* 0x019fd60008000000 */
.L_x_278:
[----:B01----:R-:W-:Y:S01]  /*0530*/  IMAD R6, R27, UR18, RZ ;  /* 0x000000121b067c24 */ /* 0x003fe2000f8e02ff */
[----:B------:R-:W-:Y:S01]  /*0540*/  IABS R8, R31 ;  /* 0x0000001f00087213 */ /* 0x000fe20000000000 */
[----:B------:R-:W-:Y:S03]  /*0550*/  BSSY.RECONVERGENT B0, `(.L_x_256) ;  /* 0x000004f000007945 */ /* 0x000fe60003800200 */
[-C--:B------:R-:W-:Y:S02]  /*0560*/  IABS R10, R6.reuse ;  /* 0x00000006000a7213 */ /* 0x080fe40000000000 */
[----:B------:R-:W-:Y:S02]  /*0570*/  IABS R9, R6 ;  /* 0x0000000600097213 */ /* 0x000fe40000000000 */
[----:B------:R-:W0:Y:S03]  /*0580*/  I2F.RP R0, R10 ;  /* 0x0000000a00007306 */ /* 0x000e260000209400 */
[----:B------:R-:W-:-:S05]  /*0590*/  IMAD.MOV R9, RZ, RZ, -R9 ;  /* 0x000000ffff097224 */ /* 0x000fca00078e0a09 */
[----:B0-----:R-:W0:Y:S02]  /*05a0*/  MUFU.RCP R0, R0 ;  /* 0x0000000000007308 */ /* 0x001e240000001000 */
[----:B0-----:R-:W-:Y:S01]  /*05b0*/  VIADD R4, R0, 0xffffffe ;  /* 0x0ffffffe00047836 */ /* 0x001fe20000000000 */
[----:B------:R-:W-:-:S05]  /*05c0*/  IABS R0, R27 ;  /* 0x0000001b00007213 */ /* 0x000fca0000000000 */
[----:B------:R0:W1:Y:S02]  /*05d0*/  F2I.FTZ.U32.TRUNC.NTZ R5, R4 ;  /* 0x0000000400057305 */ /* 0x000064000021f000 */
[----:B0-----:R-:W-:Y:S02]  /*05e0*/  IMAD.MOV.U32 R4, RZ, RZ, RZ ;  /* 0x000000ffff047224 */ /* 0x001fe400078e00ff */
[----:B-1----:R-:W-:-:S04]  /*05f0*/  IMAD.MOV R7, RZ, RZ, -R5 ;  /* 0x000000ffff077224 */ /* 0x002fc800078e0a05 */
[----:B------:R-:W-:-:S04]  /*0600*/  IMAD R7, R7, R10, RZ ;  /* 0x0000000a07077224 */ /* 0x000fc800078e02ff */
[----:B------:R-:W-:-:S04]  /*0610*/  IMAD.HI.U32 R5, R5, R7, R4 ;  /* 0x0000000705057227 */ /* 0x000fc800078e0004 */
[----:B------:R-:W-:Y:S02]  /*0620*/  IMAD.MOV.U32 R7, RZ, RZ, R8 ;  /* 0x000000ffff077224 */ /* 0x000fe400078e0008 */
[----:B------:R-:W0:Y:S02]  /*0630*/  I2F.RP R8, R0 ;  /* 0x0000000000087306 */ /* 0x000e240000209400 */
[----:B------:R-:W-:-:S04]  /*0640*/  IMAD.HI.U32 R4, R5, R7, RZ ;  /* 0x0000000705047227 */ /* 0x000fc800078e00ff */
[----:B------:R-:W-:Y:S01]  /*0650*/  IMAD R5, R4, R9, R7 ;  /* 0x0000000904057224 */ /* 0x000fe200078e0207 */
[----:B------:R-:W-:-:S04]  /*0660*/  LOP3.LUT R7, R31, R6, RZ, 0x3c, !PT ;  /* 0x000000061f077212 */ /* 0x000fc800078e3cff */
[----:B------:R-:W-:Y:S02]  /*0670*/  ISETP.GT.U32.AND P1, PT, R10, R5, PT ;  /* 0x000000050a00720c */ /* 0x000fe40003f24070 */
[----:B------:R-:W-:Y:S01]  /*0680*/  ISETP.GE.AND P2, PT, R7, RZ, PT ;  /* 0x000000ff0700720c */ /* 0x000fe20003f46270 */
[----:B0-----:R-:W0:Y:S10]  /*0690*/  MUFU.RCP R8, R8 ;  /* 0x0000000800087308 */ /* 0x001e340000001000 */
[----:B------:R-:W-:-:S02]  /*06a0*/  @!P1 IMAD.IADD R5, R5, 0x1, -R10 ;  /* 0x0000000105059824 */ /* 0x000fc400078e0a0a */
[----:B------:R-:W-:Y:S01]  /*06b0*/  @!P1 VIADD R4, R4, 0x1 ;  /* 0x0000000104049836 */ /* 0x000fe20000000000 */
[----:B------:R-:W-:Y:S02]  /*06c0*/  ISETP.NE.AND P1, PT, R6, RZ, PT ;  /* 0x000000ff0600720c */ /* 0x000fe40003f25270 */
[----:B------:R-:W-:Y:S02]  /*06d0*/  ISETP.GE.U32.AND P0, PT, R5, R10, PT ;  /* 0x0000000a0500720c */ /* 0x000fe40003f06070 */
[----:B------:R-:W1:Y:S01]  /*06e0*/  MUFU.RCP64H R5, R3 ;  /* 0x0000000300057308 */ /* 0x000e620000001800 */
[----:B0-----:R-:W-:Y:S01]  /*06f0*/  VIADD R7, R8, 0xffffffe ;  /* 0x0ffffffe08077836 */ /* 0x001fe20000000000 */
[----:B------:R-:W-:-:S05]  /*0700*/  IABS R10, R27 ;  /* 0x0000001b000a7213 */ /* 0x000fca0000000000 */
[----:B------:R-:W-:Y:S01]  /*0710*/  IMAD.MOV R10, RZ, RZ, -R10 ;  /* 0x000000ffff0a7224 */ /* 0x000fe200078e0a0a */
[----:B------:R-:W0:Y:S03]  /*0720*/  F2I.FTZ.U32.TRUNC.NTZ R7, R7 ;  /* 0x0000000700077305 */ /* 0x000e26000021f000 */
[----:B------:R-:W-:-:S04]  /*0730*/  @P0 VIADD R4, R4, 0x1 ;  /* 0x0000000104040836 */ /* 0x000fc80000000000 */
[----:B------:R-:W-:Y:S02]  /*0740*/  IMAD.MOV.U32 R12, RZ, RZ, R4 ;  /* 0x000000ffff0c7224 */ /* 0x000fe400078e0004 */
[----:B------:R-:W-:Y:S02]  /*0750*/  IMAD.MOV.U32 R4, RZ, RZ, 0x1 ;  /* 0x00000001ff047424 */ /* 0x000fe400078e00ff */
[----:B------:R-:W-:Y:S01]  /*0760*/  @!P2 IMAD.MOV R12, RZ, RZ, -R12 ;  /* 0x000000ffff0ca224 */ /* 0x000fe200078e0a0c */
[----:B------:R-:W-:Y:S01]  /*0770*/  @!P1 LOP3.LUT R12, RZ, R6, RZ, 0x33, !PT ;  /* 0x00000006ff0c9212 */ /* 0x000fe200078e33ff */
[----:B------:R-:W-:Y:S02]  /*0780*/  IMAD.MOV.U32 R6, RZ, RZ, RZ ;  /* 0x000000ffff067224 */ /* 0x000fe400078e00ff */
[----:B-1----:R-:W-:Y:S01]  /*0790*/  DFMA R8, R4, -R2, 1 ;  /* 0x3ff000000408742b */ /* 0x002fe20000000802 */
[----:B------:R-:W-:Y:S01]  /*07a0*/  ISETP.GT.AND P0, PT, R12, UR4, PT ;  /* 0x000000040c007c0c */ /* 0x000fe2000bf04270 */
[----:B0-----:R-:W-:-:S02]  /*07b0*/  IMAD.MOV R11, RZ, RZ, -R7 ;  /* 0x000000ffff0b7224 */ /* 0x001fc400078e0a07 */
[----:B------:R-:W-:Y:S02]  /*07c0*/  IMAD R22, R12, R28, R31 ;  /* 0x0000001c0c167224 */ /* 0x000fe400078e021f */
[----:B------:R-:W-:Y:S02]  /*07d0*/  IMAD R11, R11, R0, RZ ;  /* 0x000000000b0b7224 */ /* 0x000fe400078e02ff */
[----:B------:R-:W-:Y:S01]  /*07e0*/  DFMA R8, R8, R8, R8 ;  /* 0x000000080808722b */ /* 0x000fe20000000008 */
[----:B------:R-:W-:Y:S01]  /*07f0*/  IABS R15, R22 ;  /* 0x00000016000f7213 */ /* 0x000fe20000000000 */
[----:B------:R-:W-:-:S04]  /*0800*/  IMAD.HI.U32 R6, R7, R11, R6 ;  /* 0x0000000b07067227 */ /* 0x000fc800078e0006 */
[----:B------:R-:W-:Y:S02]  /*0810*/  @P0 IADD3 R12, PT, PT, -R12, UR19, RZ ;  /* 0x000000130c0c0c10 */ /* 0x000fe4000fffe1ff */
[----:B------:R-:W-:Y:S01]  /*0820*/  IMAD.HI.U32 R13, R6, R15, RZ ;  /* 0x0000000f060d7227 */ /* 0x000fe200078e00ff */
[----:B------:R-:W-:Y:S01]  /*0830*/  DFMA R4, R4, R8, R4 ;  /* 0x000000080404722b */ /* 0x000fe20000000004 */
[----:B------:R-:W0:Y:S02]  /*0840*/  I2F.F64 R8, R12 ;  /* 0x0000000c00087312 */ /* 0x000e240000201c00 */
[----:B------:R-:W-:Y:S02]  /*0850*/  IMAD R15, R13, R10, R15 ;  /* 0x0000000a0d0f7224 */ /* 0x000fe400078e020f */
[----:B------:R-:W-:-:S03]  /*0860*/  IMAD.MOV.U32 R10, RZ, RZ, 0x401921fb ;  /* 0x401921fbff0a7424 */ /* 0x000fc600078e00ff */
[----:B------:R-:W-:Y:S01]  /*0870*/  DFMA R6, R4, -R2, 1 ;  /* 0x3ff000000406742b */ /* 0x000fe20000000802 */
[----:B------:R-:W-:Y:S02]  /*0880*/  ISETP.GT.U32.AND P1, PT, R0, R15, PT ;  /* 0x0000000f0000720c */ /* 0x000fe40003f24070 */
[----:B------:R-:W-:Y:S01]  /*0890*/  FSEL R11, -R10, 2.3926990032196044922, P0 ;  /* 0x401921fb0a0b7808 */ /* 0x000fe20000000100 */
[----:B------:R-:W-:-:S04]  /*08a0*/  IMAD.MOV.U32 R10, RZ, RZ, 0x54442d18 ;  /* 0x54442d18ff0a7424 */ /* 0x000fc800078e00ff */
[----:B------:R-:W-:Y:S02]  /*08b0*/  DFMA R4, R4, R6, R4 ;  /* 0x000000060404722b */ /* 0x000fe40000000004 */
[----:B0-----:R-:W-:-:S04]  /*08c0*/  DMUL R8, R8, R10 ;  /* 0x0000000a08087228 */ /* 0x001fc80000000000 */
[----:B------:R-:W-:Y:S02]  /*08d0*/  @!P1 IMAD.IADD R15, R15, 0x1, -R0 ;  /* 0x000000010f0f9824 */ /* 0x000fe400078e0a00 */
[----:B------:R-:W-:Y:S01]  /*08e0*/  @!P1 VIADD R13, R13, 0x1 ;  /* 0x000000010d0d9836 */ /* 0x000fe20000000000 */
[----:B------:R-:W-:Y:S01]  /*08f0*/  ISETP.NE.AND P1, PT, R27, RZ, PT ;  /* 0x000000ff1b00720c */ /* 0x000fe20003f25270 */
[----:B------:R-:W-:Y:S01]  /*0900*/  DMUL R6, R8, R4 ;  /* 0x0000000408067228 */ /* 0x000fe20000000000 */
[----:B------:R-:W-:Y:S02]  /*0910*/  ISETP.GE.U32.AND P0, PT, R15, R0, PT ;  /* 0x000000000f00720c */ /* 0x000fe40003f06070 */
[----:B------:R-:W-:-:S04]  /*0920*/  LOP3.LUT R0, R22, R27, RZ, 0x3c, !PT ;  /* 0x0000001b16007212 */ /* 0x000fc800078e3cff */
[----:B------:R-:W-:Y:S01]  /*0930*/  ISETP.GE.AND P2, PT, R0, RZ, PT ;  /* 0x000000ff0000720c */ /* 0x000fe20003f46270 */
[----:B------:R-:W-:-:S06]  /*0940*/  DFMA R10, R6, -R2, R8 ;  /* 0x80000002060a722b */ /* 0x000fcc0000000008 */
[----:B------:R-:W-:Y:S02]  /*0950*/  @P0 VIADD R13, R13, 0x1 ;  /* 0x000000010d0d0836 */ /* 0x000fe40000000000 */
[----:B------:R-:W-:-:S04]  /*0960*/  DFMA R4, R4, R10, R6 ;  /* 0x0000000a0404722b */ /* 0x000fc80000000006 */
[----:B------:R-:W-:Y:S01]  /*0970*/  @!P2 IMAD.MOV R13, RZ, RZ, -R13 ;  /* 0x000000ffff0da224 */ /* 0x000fe200078e0a0d */
[----:B------:R-:W-:Y:S02]  /*0980*/  @!P1 LOP3.LUT R13, RZ, R27, RZ, 0x33, !PT ;  /* 0x0000001bff0d9212 */ /* 0x000fe400078e33ff */
[----:B------:R-:W-:-:S03]  /*0990*/  FSETP.GEU.AND P1, PT, |R9|, 6.5827683646048100446e-37, PT ;  /* 0x036000000900780b */ /* 0x000fc60003f2e200 */
[----:B------:R-:W-:Y:S01]  /*09a0*/  FFMA R0, RZ, R3, R5 ;  /* 0x00000003ff007223 */ /* 0x000fe20000000005 */
[----:B------:R-:W-:-:S04]  /*09b0*/  IMAD.MOV.U32 R23, RZ, RZ, R13 ;  /* 0x000000ffff177224 */ /* 0x000fc800078e000d */
[----:B------:R-:W-:Y:S01]  /*09c0*/  FSETP.GT.AND P0, PT, |R0|, 1.469367938527859385e-39, PT ;  /* 0x001000000000780b */ /* 0x000fe20003f04200 */
[----:B------:R-:W-:-:S04]  /*09d0*/  IMAD.MOV R0, RZ, RZ, -R23 ;  /* 0x000000ffff007224 */ /* 0x000fc800078e0a17 */
[----:B------:R-:W-:-:S08]  /*09e0*/  IMAD R22, R27, R0, R22 ;  /* 0x000000001b167224 */ /* 0x000fd000078e0216 */
[----:B------:R-:W-:Y:S05]  /*09f0*/  @P0 BRA P1, `(.L_x_257) ;  /* 0x0000000000100947 */ /* 0x000fea0000800000 */
[----:B------:R-:W-:Y:S01]  /*0a00*/  IMAD.MOV.U32 R6, RZ, RZ, R2 ;  /* 0x000000ffff067224 */ /* 0x000fe200078e0002 */
[----:B------:R-:W-:Y:S01]  /*0a10*/  MOV R38, 0xa40 ;  /* 0x00000a4000267802 */ /* 0x000fe20000000f00 */
[----:B------:R-:W-:-:S07]  /*0a20*/  IMAD.MOV.U32 R7, RZ, RZ, R3 ;  /* 0x000000ffff077224 */ /* 0x000fce00078e0003 */
[----:B------:R-:W-:Y:S05]  /*0a30*/  CALL.REL.NOINC `($__internal_12_$__cuda_sm20_div_rn_f64_full) ;  /* 0x0000001400047944 */ /* 0x000fea0003c00000 */
.L_x_257:
[----:B------:R-:W-:Y:S05]  /*0a40*/  BSYNC.RECONVERGENT B0 ;  /* 0x0000000000007941 */ /* 0x000fea0003800200 */
.L_x_256:
[----:B------:R-:W0:Y:S01]  /*0a50*/  MUFU.RCP64H R9, R19 ;  /* 0x0000001300097308 */ /* 0x000e220000001800 */
[----:B------:R-:W-:Y:S01]  /*0a60*/  IMAD.MOV.U32 R8, RZ, RZ, 0x1 ;  /* 0x00000001ff087424 */ /* 0x000fe200078e00ff */
[C---:B------:R-:W-:Y:S01]  /*0a70*/  ISETP.GT.AND P0, PT, R23.reuse, UR5, PT ;  /* 0x0000000517007c0c */ /* 0x040fe2000bf04270 */
[----:B------:R-:W-:Y:S01]  /*0a80*/  IMAD.MOV.U32 R12, RZ, RZ, 0x401921fb ;  /* 0x401921fbff0c7424 */ /* 0x000fe200078e00ff */
[----:B------:R-:W-:Y:S04]  /*0a90*/  BSSY.RECONVERGENT B0, `(.L_x_258) ;  /* 0x000001b000007945 */ /* 0x000fe80003800200 */
[----:B------:R-:W-:Y:S01]  /*0aa0*/  FSEL R13, -R12, 2.3926990032196044922, P0 ;  /* 0x401921fb0c0d7808 */ /* 0x000fe20000000100 */
[----:B------:R-:W-:Y:S01]  /*0ab0*/  IMAD.MOV.U32 R12, RZ, RZ, 0x54442d18 ;  /* 0x54442d18ff0c7424 */ /* 0x000fe200078e00ff */
[----:B------:R-:W-:Y:S05]  /*0ac0*/  F2F.F32.F64 R26, R4 ;  /* 0x00000004001a7310 */ /* 0x000fea0000301000 */
[----:B------:R-:W-:Y:S01]  /*0ad0*/  @P0 IADD3 R23, PT, PT, -R23, UR18, RZ ;  /* 0x0000001217170c10 */ /* 0x000fe2000fffe1ff */
[----:B0-----:R-:W-:-:S08]  /*0ae0*/  DFMA R6, R8, -R18, 1 ;  /* 0x3ff000000806742b */ /* 0x001fd00000000812 */
[----:B------:R-:W-:Y:S02]  /*0af0*/  DFMA R10, R6, R6, R6 ;  /* 0x00000006060a722b */ /* 0x000fe40000000006 */
[----:B------:R-:W0:Y:S06]  /*0b00*/  I2F.F64 R6, R23 ;  /* 0x0000001700067312 */ /* 0x000e2c0000201c00 */
[----:B------:R-:W-:-:S08]  /*0b10*/  DFMA R10, R8, R10, R8 ;  /* 0x0000000a080a722b */ /* 0x000fd00000000008 */
[----:B------:R-:W-:Y:S02]  /*0b20*/  DFMA R8, R10, -R18, 1 ;  /* 0x3ff000000a08742b */ /* 0x000fe40000000812 */
[----:B0-----:R-:W-:-:S06]  /*0b30*/  DMUL R12, R6, R12 ;  /* 0x0000000c060c7228 */ /* 0x001fcc0000000000 */
[----:B------:R-:W-:-:S04]  /*0b40*/  DFMA R8, R10, R8, R10 ;  /* 0x000000080a08722b */ /* 0x000fc8000000000a */
[----:B------:R-:W-:-:S04]  /*0b50*/  FSETP.GEU.AND P1, PT, |R13|, 6.5827683646048100446e-37, PT ;  /* 0x036000000d00780b */ /* 0x000fc80003f2e200 */
        /* <DEDUP_REMOVED lines=8> */
[----:B------:R-:W-:Y:S02]  /*0be0*/  IMAD.MOV.U32 R9, RZ, RZ, R13 ;  /* 0x000000ffff097224 */ /* 0x000fe400078e000d */
[----:B------:R-:W-:Y:S02]  /*0bf0*/  IMAD.MOV.U32 R6, RZ, RZ, R18 ;  /* 0x000000ffff067224 */ /* 0x000fe400078e0012 */
[----:B------:R-:W-:-:S07]  /*0c00*/  IMAD.MOV.U32 R7, RZ, RZ, R19 ;  /* 0x000000ffff077224 */ /* 0x000fce00078e0013 */
[----:B------:R-:W-:Y:S05]  /*0c10*/  CALL.REL.NOINC `($__internal_12_$__cuda_sm20_div_rn_f64_full) ;  /* 0x00000010008c7944 */ /* 0x000fea0003c00000 */
[----:B------:R-:W-:Y:S02]  /*0c20*/  IMAD.MOV.U32 R6, RZ, RZ, R4 ;  /* 0x000000ffff067224 */ /* 0x000fe400078e0004 */
[----:B------:R-:W-:-:S07]  /*0c30*/  IMAD.MOV.U32 R7, RZ, RZ, R5 ;  /* 0x000000ffff077224 */ /* 0x000fce00078e0005 */
.L_x_259:
[----:B------:R-:W-:Y:S05]  /*0c40*/  BSYNC.RECONVERGENT B0 ;  /* 0x0000000000007941 */ /* 0x000fea0003800200 */
.L_x_258:
[----:B------:R-:W0:Y:S01]  /*0c50*/  MUFU.RCP64H R5, R17 ;  /* 0x0000001100057308 */ /* 0x000e220000001800 */
[----:B------:R-:W-:Y:S01]  /*0c60*/  IMAD.MOV.U32 R4, RZ, RZ, 0x1 ;  /* 0x00000001ff047424 */ /* 0x000fe200078e00ff */
[----:B------:R-:W-:Y:S01]  /*0c70*/  UMOV UR6, 0x54442d18 ;  /* 0x54442d1800067882 */ /* 0x000fe20000000000 */
[----:B------:R-:W-:Y:S01]  /*0c80*/  UMOV UR7, 0x401921fb ;  /* 0x401921fb00077882 */ /* 0x000fe20000000000 */
[----:B------:R-:W-:Y:S04]  /*0c90*/  BSSY.RECONVERGENT B0, `(.L_x_260) ;  /* 0x0000016000007945 */ /* 0x000fe80003800200 */
[----:B------:R-:W1:Y:S08]  /*0ca0*/  I2F.F64 R22, R22 ;  /* 0x0000001600167312 */ /* 0x000e700000201c00 */
[----:B------:R2:W3:Y:S01]  /*0cb0*/  F2F.F32.F64 R25, R6 ;  /* 0x0000000600197310 */ /* 0x0004e20000301000 */
[----:B0-----:R-:W-:-:S02]  /*0cc0*/  DFMA R8, R4, -R16, 1 ;  /* 0x3ff000000408742b */ /* 0x001fc40000000810 */
        /* <DEDUP_REMOVED lines=11> */
[----:B--23--:R-:W-:Y:S05]  /*0d80*/  @P0 BRA P1, `(.L_x_261) ;  /* 0x0000000000180947 */ /* 0x00cfea0000800000 */
[----:B------:R-:W-:Y:S01]  /*0d90*/  IMAD.MOV.U32 R8, RZ, RZ, R12 ;  /* 0x000000ffff087224 */ /* 0x000fe200078e000c */
[----:B------:R-:W-:Y:S01]  /*0da0*/  MOV R38, 0xdf0 ;  /* 0x00000df000267802 */ /* 0x000fe20000000f00 */
[----:B------:R-:W-:Y:S02]  /*0db0*/  IMAD.MOV.U32 R9, RZ, RZ, R13 ;  /* 0x000000ffff097224 */ /* 0x000fe400078e000d */
[----:B------:R-:W-:Y:S02]  /*0dc0*/  IMAD.MOV.U32 R6, RZ, RZ, R16 ;  /* 0x000000ffff067224 */ /* 0x000fe400078e0010 */
[----:B------:R-:W-:-:S07]  /*0dd0*/  IMAD.MOV.U32 R7, RZ, RZ, R17 ;  /* 0x000000ffff077224 */ /* 0x000fce00078e0011 */
[----:B------:R-:W-:Y:S05]  /*0de0*/  CALL.REL.NOINC `($__internal_12_$__cuda_sm20_div_rn_f64_full) ;  /* 0x0000001000187944 */ /* 0x000fea0003c00000 */
.L_x_261:
[----:B------:R-:W-:Y:S05]  /*0df0*/  BSYNC.RECONVERGENT B0 ;  /* 0x0000000000007941 */ /* 0x000fea0003800200 */
.L_x_260:
[----:B------:R-:W0:Y:S01]  /*0e00*/  F2F.F32.F64 R24, R4 ;  /* 0x0000000400187310 */ /* 0x000e220000301000 */
[----:B------:R-:W-:Y:S01]  /*0e10*/  FMUL R7, R25, R25 ;  /* 0x0000001919077220 */ /* 0x000fe20000400000 */
[----:B------:R-:W-:Y:S03]  /*0e20*/  BSSY.RECONVERGENT B0, `(.L_x_262) ;  /* 0x000000e000007945 */ /* 0x000fe60003800200 */
[----:B------:R-:W-:-:S04]  /*0e30*/  FFMA R7, R26, R26, R7 ;  /* 0x0000001a1a077223 */ /* 0x000fc80000000007 */
[----:B0-----:R-:W-:-:S04]  /*0e40*/  FFMA R7, R24, R24, R7 ;  /* 0x0000001818077223 */ /* 0x001fc80000000007 */
[----:B------:R-:W-:Y:S01]  /*0e50*/  VIADD R0, R7, 0xf3000000 ;  /* 0xf300000007007836 */ /* 0x000fe20000000000 */
[----:B------:R0:W1:Y:S04]  /*0e60*/  MUFU.RSQ R6, R7 ;  /* 0x0000000700067308 */ /* 0x0000680000001400 */
[----:B------:R-:W-:-:S13]  /*0e70*/  ISETP.GT.U32.AND P0, PT, R0, 0x727fffff, PT ;  /* 0x727fffff0000780c */ /* 0x000fda0003f04070 */
[----:B01----:R-:W-:Y:S05]  /*0e80*/  @!P0 BRA `(.L_x_263) ;  /* 0x00000000000c8947 */ /* 0x003fea0003800000 */
[----:B------:R-:W-:-:S07]  /*0e90*/  MOV R9, 0xeb0 ;  /* 0x00000eb000097802 */ /* 0x000fce0000000f00 */
[----:B------:R-:W-:Y:S05]  /*0ea0*/  CALL.REL.NOINC `($__internal_13_$__cuda_sm20_sqrt_rn_f32_slowpath) ;  /* 0x0000001400587944 */ /* 0x000fea0003c00000 */
[----:B------:R-:W-:Y:S05]  /*0eb0*/  BRA `(.L_x_264) ;  /* 0x0000000000107947 */ /* 0x000fea0003800000 */
.L_x_263:
[----:B------:R-:W-:Y:S01]  /*0ec0*/  FMUL.FTZ R0, R7, R6 ;  /* 0x0000000607007220 */ /* 0x000fe20000410000 */
[----:B------:R-:W-:-:S03]  /*0ed0*/  FMUL.FTZ R4, R6, 0.5 ;  /* 0x3f00000006047820 */ /* 0x000fc60000410000 */
[----:B------:R-:W-:-:S04]  /*0ee0*/  FFMA R5, -R0, R0, R7 ;  /* 0x0000000000057223 */ /* 0x000fc80000000107 */
[----:B------:R-:W-:-:S07]  /*0ef0*/  FFMA R0, R5, R4, R0 ;  /* 0x0000000405007223 */ /* 0x000fce0000000000 */
.L_x_264:
[----:B------:R-:W-:Y:S05]  /*0f00*/  BSYNC.RECONVERGENT B0 ;  /* 0x0000000000007941 */ /* 0x000fea0003800200 */
.L_x_262:
[----:B------:R-:W-:Y:S01]  /*0f10*/  FSETP.NEU.AND P0, PT, R0, RZ, PT ;  /* 0x000000ff0000720b */ /* 0x000fe20003f0d000 */
[----:B------:R-:W-:-:S12]  /*0f20*/  BSSY.RECONVERGENT B0, `(.L_x_265) ;  /* 0x00000c4000007945 */ /* 0x000fd80003800200 */
[----:B------:R-:W-:Y:S05]  /*0f30*/  @P0 BRA `(.L_x_266) ;  /* 0x0000000000340947 */ /* 0x000fea0003800000 */
[----:B------:R-:W0:Y:S01]  /*0f40*/  LDC.64 R4, c[0x0][0x380] ;  /* 0x0000e000ff047b82 */ /* 0x000e220000000a00 */
[----:B------:R-:W1:Y:S01]  /*0f50*/  F2F.F32.F64 R15, R20 ;  /* 0x00000014000f7310 */ /* 0x000e620000301000 */
[----:B0-----:R-:W-:-:S05]  /*0f60*/  IMAD.WIDE R4, R31, 0x4, R4 ;  /* 0x000000041f047825 */ /* 0x001fca00078e0204 */
[----:B------:R0:W-:Y:S01]  /*0f70*/  STG.E desc[UR8][R4.64], R29 ;  /* 0x0000001d04007986 */ /* 0x0001e2000c101908 */
[----:B------:R-:W-:-:S05]  /*0f80*/  IMAD.WIDE R6, R30, 0x4, R4 ;  /* 0x000000041e067825 */ /* 0x000fca00078e0204 */
[----:B-1----:R0:W-:Y:S01]  /*0f90*/  STG.E desc[UR8][R6.64], R15 ;  /* 0x0000000f06007986 */ /* 0x0021e2000c101908 */
[----:B------:R-:W-:-:S05]  /*0fa0*/  IMAD.WIDE R8, R30, 0x4, R6 ;  /* 0x000000041e087825 */ /* 0x000fca00078e0206 */
[----:B------:R0:W-:Y:S01]  /*0fb0*/  STG.E desc[UR8][R8.64], RZ ;  /* 0x000000ff08007986 */ /* 0x0001e2000c101908 */
[----:B------:R-:W-:-:S05]  /*0fc0*/  IMAD.WIDE R10, R30, 0x4, R8 ;  /* 0x000000041e0a7825 */ /* 0x000fca00078e0208 */
[----:B------:R0:W-:Y:S01]  /*0fd0*/  STG.E desc[UR8][R10.64], RZ ;  /* 0x000000ff0a007986 */ /* 0x0001e2000c101908 */
[----:B------:R-:W-:-:S05]  /*0fe0*/  IMAD.WIDE R12, R30, 0x4, R10 ;  /* 0x000000041e0c7825 */ /* 0x000fca00078e020a */
[----:B------:R0:W-:Y:S01]  /*0ff0*/  STG.E desc[UR8][R12.64], RZ ;  /* 0x000000ff0c007986 */ /* 0x0001e2000c101908 */
[----:B------:R-:W-:Y:S05]  /*1000*/  BRA `(.L_x_267) ;  /* 0x0000000800d47947 */ /* 0x000fea0003800000 */
.L_x_266:
[----:B------:R-:W0:Y:S01]  /*1010*/  F2F.F64.F32 R22, R0 ;  /* 0x0000000000167310 */ /* 0x000e220000201800 */
[----:B------:R-:W-:Y:S01]  /*1020*/  BSSY.RECONVERGENT B1, `(.L_x_268) ;  /* 0x000001a000017945 */ /* 0x000fe20003800200 */
[----:B0-----:R-:W-:-:S14]  /*1030*/  DSETP.NEU.AND P2, PT, |R22|, +INF , PT ;  /* 0x7ff000001600742a */ /* 0x001fdc0003f4d200 */
        /* <DEDUP_REMOVED lines=22> */
[----:B------:R-:W-:Y:S05]  /*11a0*/  CALL.REL.NOINC `($_Z19initWeightFunctionsIfEvPT_iiiddd$__internal_trig_reduction_slowpathd) ;  /* 0x0000001000f87944 */ /* 0x000fea0003c00000 */
[----:B------:R-:W-:-:S07]  /*11b0*/  IMAD.MOV.U32 R38, RZ, RZ, R4 ;  /* 0x000000ffff267224 */ /* 0x000fce00078e0004 */
.L_x_269:
[----:B------:R-:W-:Y:S05]  /*11c0*/  BSYNC.RECONVERGENT B1 ;  /* 0x0000000000017941 */ /* 0x000fea0003800200 */
.L_x_268:
[----:B------:R-:W-:-:S05]  /*11d0*/  IMAD.SHL.U32 R4, R38, 0x40, RZ ;  /* 0x0000004026047824 */ /* 0x000fca00078e00ff */
[----:B------:R-:W-:-:S04]  /*11e0*/  LOP3.LUT R4, R4, 0x40, RZ, 0xc0, !PT ;  /* 0x0000004004047812 */ /* 0x000fc800078ec0ff */
[----:B------:R-:W-:-:S05]  /*11f0*/  IADD3 R40, P0, PT, R4, UR16, RZ ;  /* 0x0000001004287c10 */ /* 0x000fca000ff1e0ff */
[----:B------:R-:W-:-:S05]  /*1200*/  IMAD.X R41, RZ, RZ, UR17, P0 ;  /* 0x00000011ff297e24 */ /* 0x000fca00080e06ff */
[----:B------:R-:W2:Y:S04]  /*1210*/  LDG.E.128.CONSTANT R4, desc[UR8][R40.64] ;  /* 0x0000000828047981 */ /* 0x000ea8000c1e9d00 */
[----:B------:R-:W3:Y:S04]  /*1220*/  LDG.E.128.CONSTANT R8, desc[UR8][R40.64+0x10] ;  /* 0x0000100828087981 */ /* 0x000ee8000c1e9d00 */
[----:B------:R0:W4:Y:S01]  /*1230*/  LDG.E.128.CONSTANT R12, desc[UR8][R40.64+0x20] ;  /* 0x00002008280c7981 */ /* 0x000122000c1e9d00 */
[----:B------:R-:W-:Y:S01]  /*1240*/  LOP3.LUT R32, R38, 0x1, RZ, 0xc0, !PT ;  /* 0x0000000126207812 */ /* 0x000fe200078ec0ff */
[----:B------:R-:W-:Y:S01]  /*1250*/  IMAD.MOV.U32 R34, RZ, RZ, 0x20fd8164 ;  /* 0x20fd8164ff227424 */ /* 0x000fe200078e00ff */
[----:B------:R-:W-:Y:S01]  /*1260*/  BSSY.RECONVERGENT B1, `(.L_x_270) ;  /* 0x0000030000017945 */ /* 0x000fe20003800200 */
[----:B------:R-:W-:Y:S01]  /*1270*/  IMAD.MOV.U32 R35, RZ, RZ, 0x3da8ff83 ;  /* 0x3da8ff83ff237424 */ /* 0x000fe200078e00ff */
[----:B------:R-:W-:Y:S01]  /*1280*/  ISETP.NE.U32.AND P0, PT, R32, 0x1, PT ;  /* 0x000000012000780c */ /* 0x000fe20003f05070 */
[----:B------:R-:W-:-:S03]  /*1290*/  DMUL R32, R36, R36 ;  /* 0x0000002424207228 */ /* 0x000fc60000000000 */
[----:B------:R-:W-:Y:S01]  /*12a0*/  FSEL R34, R34, -8.06006814911005101289e+34, !P0 ;  /* 0xf9785eba22227808 */ /* 0x000fe20004000000 */
[----:B0-----:R-:W-:Y:S01]  /*12b0*/  @!P2 IMAD.MOV.U32 R40, RZ, RZ, 0x1 ;  /* 0x00000001ff28a424 */ /* 0x001fe200078e00ff */
        /* <DEDUP_REMOVED lines=8> */
[----:B------:R-:W-:-:S10]  /*1340*/  DFMA R4, R32, R4, 1 ;  /* 0x3ff000002004742b */ /* 0x000fd40000000004 */
[----:B------:R-:W-:Y:S02]  /*1350*/  FSEL R6, R4, R36, !P0 ;  /* 0x0000002404067208 */ /* 0x000fe40004000000 */
[----:B------:R-:W-:Y:S02]  /*1360*/  FSEL R7, R5, R37, !P0 ;  /* 0x0000002505077208 */ /* 0x000fe40004000000 */
[----:B------:R-:W-:Y:S01]  /*1370*/  LOP3.LUT P0, RZ, R38, 0x2, RZ, 0xc0, !PT ;  /* 0x0000000226ff7812 */ /* 0x000fe2000780c0ff */
[----:B------:R-:W-:-:S03]  /*1380*/  @!P2 DMUL R38, RZ, R22 ;  /* 0x00000016ff26a228 */ /* 0x000fc60000000000 */
        /* <DEDUP_REMOVED lines=25> */
[----:B------:R-:W-:Y:S02]  /*1520*/  IMAD.MOV.U32 R38, RZ, RZ, R36 ;  /* 0x000000ffff267224 */ /* 0x000fe400078e0024 */
[----:B------:R-:W-:-:S07]  /*1530*/  IMAD.MOV.U32 R39, RZ, RZ, R37 ;  /* 0x000000ffff277224 */ /* 0x000fce00078e0025 */
.L_x_273:
[----:B------:R-:W-:Y:S05]  /*1540*/  BSYNC.RECONVERGENT B2 ;  /* 0x0000000000027941 */ /* 0x000fea0003800200 */
.L_x_272:
[----:B------:R-:W-:-:S07]  /*1550*/  VIADD R40, R4, 0x1 ;  /* 0x0000000104287836 */ /* 0x000fce0000000000 */
.L_x_271:
[----:B------:R-:W-:Y:S05]  /*1560*/  BSYNC.RECONVERGENT B1 ;  /* 0x0000000000017941 */ /* 0x000fea0003800200 */
.L_x_270:
        /* <DEDUP_REMOVED lines=9> */
[----:B------:R-:W-:Y:S01]  /*1600*/  DMUL R36, R38, R38 ;  /* 0x0000002626247228 */ /* 0x000fe20000000000 */
[----:B------:R-:W-:Y:S01]  /*1610*/  BSSY.RECONVERGENT B1, `(.L_x_274) ;  /* 0x000002a000017945 */ /* 0x000fe20003800200 */
[----:B------:R-:W-:Y:S01]  /*1620*/  ISETP.NE.U32.AND P0, PT, R34, 0x1, PT ;  /* 0x000000012200780c */ /* 0x000fe20003f05070 */
[----:B------:R-:W-:-:S03]  /*1630*/  IMAD.MOV.U32 R34, RZ, RZ, 0x20fd8164 ;  /* 0x20fd8164ff227424 */ /* 0x000fc600078e00ff */
[----:B------:R-:W-:Y:S02]  /*1640*/  FSEL R35, -R35, 0.11223486810922622681, !P0 ;  /* 0x3de5db6523237808 */ /* 0x000fe40004000100 */
[----:B------:R-:W-:-:S06]  /*1650*/  FSEL R34, R34, -8.06006814911005101289e+34, !P0 ;  /* 0xf9785eba22227808 */ /* 0x000fcc0004000000 */
[----:B--2---:R-:W-:-:S08]  /*1660*/  DFMA R4, R36, R34, R4 ;  /* 0x000000222404722b */ /* 0x004fd00000000004 */
[----:B------:R-:W-:Y:S01]  /*1670*/  DFMA R4, R36, R4, R6 ;  /* 0x000000042404722b */ /* 0x000fe20000000006 */
[----:B------:R-:W-:-:S04]  /*1680*/  FMUL R7, R0, R0 ;  /* 0x0000000000077220 */ /* 0x000fc80000400000 */
[----:B------:R-:W-:-:S03]  /*1690*/  FMUL R7, R7, R0 ;  /* 0x0000000007077220 */ /* 0x000fc60000400000 */
[----:B---3--:R-:W-:-:S03]  /*16a0*/  DFMA R4, R36, R4, R8 ;  /* 0x000000042404722b */ /* 0x008fc60000000008 */
[----:B------:R-:W0:Y:S05]  /*16b0*/  F2F.F64.F32 R6, R7 ;  /* 0x0000000700067310 */ /* 0x000e2a0000201800 */
[----:B------:R-:W-:-:S08]  /*16c0*/  DFMA R4, R36, R4, R10 ;  /* 0x000000042404722b */ /* 0x000fd0000000000a */
[C---:B----4-:R-:W-:Y:S01]  /*16d0*/  DFMA R12, R36.reuse, R4, R12 ;  /* 0x00000004240c722b */ /* 0x050fe2000000000c */
[----:B------:R-:W-:Y:S01]  /*16e0*/  IMAD.MOV.U32 R4, RZ, RZ, 0x1 ;  /* 0x00000001ff047424 */ /* 0x000fe200078e00ff */
[----:B0-----:R-:W0:Y:S06]  /*16f0*/  MUFU.RCP64H R5, R7 ;  /* 0x0000000700057308 */ /* 0x001e2c0000001800 */
        /* <DEDUP_REMOVED lines=13> */
[----:B------:R-:W-:-:S03]  /*17d0*/  DFMA R4, R22, -R4, R32 ;  /* 0x800000041604722b */ /* 0x000fc60000000020 */
        /* <DEDUP_REMOVED lines=12> */
[----:B------:R-:W-:Y:S05]  /*18a0*/  CALL.REL.NOINC `($__internal_12_$__cuda_sm20_div_rn_f64_full) ;  /* 0x0000000400687944 */ /* 0x000fea0003c00000 */
.L_x_275:
[----:B------:R-:W-:Y:S05]  /*18b0*/  BSYNC.RECONVERGENT B1 ;  /* 0x0000000000017941 */ /* 0x000fea0003800200 */
.L_x_274:
[----:B------:R-:W0:Y:S01]  /*18c0*/  MUFU.RCP64H R7, R23 ;  /* 0x0000001700077308 */ /* 0x000e220000001800 */
[----:B------:R-:W-:Y:S01]  /*18d0*/  IMAD.MOV.U32 R6, RZ, RZ, 0x1 ;  /* 0x00000001ff067424 */ /* 0x000fe200078e00ff */
[----:B------:R-:W-:Y:S06]  /*18e0*/  BSSY.RECONVERGENT B1, `(.L_x_276) ;  /* 0x0000018000017945 */ /* 0x000fec0003800200 */
[----:B------:R-:W1:Y:S01]  /*18f0*/  F2F.F32.F64 R5, R4 ;  /* 0x0000000400057310 */ /* 0x000e620000301000 */
[----:B0-----:R-:W-:-:S08]  /*1900*/  DFMA R8, -R22, R6, 1 ;  /* 0x3ff000001608742b */ /* 0x001fd00000000106 */
[----:B------:R-:W-:-:S08]  /*1910*/  DFMA R8, R8, R8, R8 ;  /* 0x000000080808722b */ /* 0x000fd00000000008 */
[----:B------:R-:W-:Y:S02]  /*1920*/  DFMA R6, R6, R8, R6 ;  /* 0x000000080606722b */ /* 0x000fe40000000006 */
[----:B------:R-:W-:Y:S01]  /*1930*/  DMUL R8, R20, R32 ;  /* 0x0000002014087228 */ /* 0x000fe20000000000 */
[----:B------:R-:W0:Y:S05]  /*1940*/  LDC.64 R32, c[0x0][0x380] ;  /* 0x0000e000ff207b82 */ /* 0x000e2a0000000a00 */
[----:B------:R-:W-:-:S04]  /*1950*/  DFMA R10, -R22, R6, 1 ;  /* 0x3ff00000160a742b */ /* 0x000fc80000000106 */
[----:B------:R-:W-:-:S04]  /*1960*/  FSETP.GEU.AND P1, PT, |R9|, 6.5827683646048100446e-37, PT ;  /* 0x036000000900780b */ /* 0x000fc80003f2e200 */
[----:B------:R-:W-:-:S08]  /*1970*/  DFMA R6, R6, R10, R6 ;  /* 0x0000000a0606722b */ /* 0x000fd00000000006 */
[----:B------:R-:W-:Y:S01]  /*1980*/  DMUL R10, R8, R6 ;  /* 0x00000006080a7228 */ /* 0x000fe20000000000 */
[----:B0-----:R-:W-:-:S07]  /*1990*/  IMAD.WIDE R32, R31, 0x4, R32 ;  /* 0x000000041f207825 */ /* 0x001fce00078e0220 */
[----:B------:R-:W-:Y:S01]  /*19a0*/  DFMA R12, -R22, R10, R8 ;  /* 0x0000000a160c722b */ /* 0x000fe20000000108 */
[----:B-1----:R0:W-:Y:S07]  /*19b0*/  STG.E desc[UR8][R32.64], R5 ;  /* 0x0000000520007986 */ /* 0x0021ee000c101908 */
[----:B------:R-:W-:-:S10]  /*19c0*/  DFMA R6, R6, R12, R10 ;  /* 0x0000000c0606722b */ /* 0x000fd4000000000a */
[----:B------:R-:W-:-:S05]  /*19d0*/  FFMA R0, RZ, R23, R7 ;  /* 0x00000017ff007223 */ /* 0x000fca0000000007 */
[----:B------:R-:W-:-:S13]  /*19e0*/  FSETP.GT.AND P0, PT, |R0|, 1.469367938527859385e-39, PT ;  /* 0x001000000000780b */ /* 0x000fda0003f04200 */
[----:B0-----:R-:W-:Y:S05]  /*19f0*/  @P0 BRA P1, `(.L_x_277) ;  /* 0x0000000000180947 */ /* 0x001fea0000800000 */
[----:B------:R-:W-:Y:S01]  /*1a00*/  IMAD.MOV.U32 R6, RZ, RZ, R22 ;  /* 0x000000ffff067224 */ /* 0x000fe200078e0016 */
[----:B------:R-:W-:Y:S01]  /*1a10*/  MOV R38, 0x1a40 ;  /* 0x00001a4000267802 */ /* 0x000fe20000000f00 */
[----:B------:R-:W-:-:S07]  /*1a20*/  IMAD.MOV.U32 R7, RZ, RZ, R23 ;  /* 0x000000ffff077224 */ /* 0x000fce00078e0017 */
[----:B------:R-:W-:Y:S05]  /*1a30*/  CALL.REL.NOINC `($__internal_12_$__cuda_sm20_div_rn_f64_full) ;  /* 0x0000000400047944 */ /* 0x000fea0003c00000 */
[----:B------:R-:W-:Y:S02]  /*1a40*/  IMAD.MOV.U32 R6, RZ, RZ, R4 ;  /* 0x000000ffff067224 */ /* 0x000fe400078e0004 */
[----:B------:R-:W-:-:S07]  /*1a50*/  IMAD.MOV.U32 R7, RZ, RZ, R5 ;  /* 0x000000ffff077224 */ /* 0x000fce00078e0005 */
.L_x_277:
[----:B------:R-:W-:Y:S05]  /*1a60*/  BSYNC.RECONVERGENT B1 ;  /* 0x0000000000017941 */ /* 0x000fea0003800200 */
.L_x_276:
[----:B------:R-:W0:Y:S01]  /*1a70*/  F2F.F32.F64 R13, R6 ;  /* 0x00000006000d7310 */ /* 0x000e220000301000 */
[----:B------:R-:W-:-:S05]  /*1a80*/  IMAD.WIDE R4, R30, 0x4, R32 ;  /* 0x000000041e047825 */ /* 0x000fca00078e0220 */
[----:B0-----:R1:W-:Y:S04]  /*1a90*/  STG.E desc[UR8][R4.64], R13 ;  /* 0x0000000d04007986 */ /* 0x0013e8000c101908 */
[----:B------:R-:W2:Y:S01]  /*1aa0*/  LDG.E R11, desc[UR8][R32.64] ;  /* 0x00000008200b7981 */ /* 0x000ea2000c1e1900 */
[----:B------:R-:W-:-:S04]  /*1ab0*/  IMAD.WIDE R8, R30, 0x4, R4 ;  /* 0x000000041e087825 */ /* 0x000fc800078e0204 */
[----:B--2---:R-:W-:-:S05]  /*1ac0*/  FMUL R15, R26, -R11 ;  /* 0x8000000b1a0f7220 */ /* 0x004fca0000400000 */
[----:B------:R1:W-:Y:S04]  /*1ad0*/  STG.E desc[UR8][R8.64], R15 ;  /* 0x0000000f08007986 */ /* 0x0003e8000c101908 */
[----:B------:R-:W2:Y:S01]  /*1ae0*/  LDG.E R0, desc[UR8][R32.64] ;  /* 0x0000000820007981 */ /* 0x000ea2000c1e1900 */
[----:B------:R-:W-:-:S04]  /*1af0*/  IMAD.WIDE R10, R30, 0x4, R8 ;  /* 0x000000041e0a7825 */ /* 0x000fc800078e0208 */
[----:B--2---:R-:W-:-:S05]  /*1b00*/  FMUL R25, R25, -R0 ;  /* 0x8000000019197220 */ /* 0x004fca0000400000 */
[----:B------:R1:W-:Y:S04]  /*1b10*/  STG.E desc[UR8][R10.64], R25 ;  /* 0x000000190a007986 */ /* 0x0003e8000c101908 */
[----:B------:R-:W2:Y:S01]  /*1b20*/  LDG.E R23, desc[UR8][R32.64] ;  /* 0x0000000820177981 */ /* 0x000ea2000c1e1900 */
[----:B------:R-:W-:-:S04]  /*1b30*/  IMAD.WIDE R6, R30, 0x4, R10 ;  /* 0x000000041e067825 */ /* 0x000fc800078e020a */
[----:B--2---:R-:W-:-:S05]  /*1b40*/  FMUL R23, R24, -R23 ;  /* 0x8000001718177220 */ /* 0x004fca0000400000 */
[----:B------:R1:W-:Y:S02]  /*1b50*/  STG.E desc[UR8][R6.64], R23 ;  /* 0x0000001706007986 */ /* 0x0003e4000c101908 */
.L_x_267:
[----:B------:R-:W-:Y:S05]  /*1b60*/  BSYNC.RECONVERGENT B0 ;  /* 0x0000000000007941 */ /* 0x000fea0003800200 */
.L_x_265:
[----:B------:R-:W2:Y:S01]  /*1b70*/  LDCU UR6, c[0x0][0x370] ;  /* 0x00006e00ff0677ac */ /* 0x000ea20008000800 */
[----:B------:R-:W2:Y:S02]  /*1b80*/  LDC R0, c[0x0][0x360] ;  /* 0x0000d800ff007b82 */ /* 0x000ea40000000800 */
[----:B--2---:R-:W-:-:S05]  /*1b90*/  IMAD R31, R0, UR6, R31 ;  /* 0x00000006001f7c24 */ /* 0x004fca000f8e021f */
[----:B------:R-:W-:-:S13]  /*1ba0*/  ISETP.GE.AND P0, PT, R31, R30, PT ;  /* 0x0000001e1f00720c */ /* 0x000fda0003f06270 */
[----:B------:R-:W-:Y:S05]  /*1bb0*/  @!P0 BRA `(.L_x_278) ;  /* 0xffffffe8005c8947 */ /* 0x000fea000383ffff */
[----:B------:R-:W-:Y:S05]  /*1bc0*/  EXIT ;  /* 0x000000000000794d */ /* 0x000fea0003800000 */
        .weak           $__internal_11_$__cuda_sm20_dblrcp_rn_slowpath_v3
        .type           $__internal_11_$__cuda_sm20_dblrcp_rn_slowpath_v3,@function
        .size           $__internal_11_$__cuda_sm20_dblrcp_rn_slowpath_v3,($__internal_12_$__cuda_sm20_div_rn_f64_full - $__internal_11_$__cuda_sm20_dblrcp_rn_slowpath_v3)
$__internal_11_$__cuda_sm20_dblrcp_rn_slowpath_v3:
        /* <DEDUP_REMOVED lines=23> */
.L_x_281:
        /* <DEDUP_REMOVED lines=10> */
.L_x_279:
[----:B------:R-:W-:Y:S01]  /*1de0*/  LOP3.LUT R5, R3, 0x80000, RZ, 0xfc, !PT ;  /* 0x0008000003057812 */ /* 0x000fe200078efcff */
[----:B------:R-:W-:-:S07]  /*1df0*/  IMAD.MOV.U32 R4, RZ, RZ, R2 ;  /* 0x000000ffff047224 */ /* 0x000fce00078e0002 */
.L_x_280:
[----:B------:R-:W-:Y:S02]  /*1e00*/  IMAD.MOV.U32 R2, RZ, RZ, R0 ;  /* 0x000000ffff027224 */ /* 0x000fe400078e0000 */
[----:B------:R-:W-:Y:S02]  /*1e10*/  IMAD.MOV.U32 R3, RZ, RZ, 0x0 ;  /* 0x00000000ff037424 */ /* 0x000fe400078e00ff */
[----:B------:R-:W-:Y:S02]  /*1e20*/  IMAD.MOV.U32 R6, RZ, RZ, R4 ;  /* 0x000000ffff067224 */ /* 0x000fe400078e0004 */
[----:B------:R-:W-:Y:S01]  /*1e30*/  IMAD.MOV.U32 R7, RZ, RZ, R5 ;  /* 0x000000ffff077224 */ /* 0x000fe200078e0005 */
[----:B------:R-:W-:Y:S06]  /*1e40*/  RET.REL.NODEC R2 `(_Z19initWeightFunctionsIfEvPT_iiiddd) ;  /* 0xffffffe0026c7950 */ /* 0x000fec0003c3ffff */
        .weak           $__internal_12_$__cuda_sm20_div_rn_f64_full
        .type           $__internal_12_$__cuda_sm20_div_rn_f64_full,@function
        .size           $__internal_12_$__cuda_sm20_div_rn_f64_full,($__internal_13_$__cuda_sm20_sqrt_rn_f32_slowpath - $__internal_12_$__cuda_sm20_div_rn_f64_full)
$__internal_12_$__cuda_sm20_div_rn_f64_full:
[C---:B------:R-:W-:Y:S01]  /*1e50*/  FSETP.GEU.AND P0, PT, |R7|.reuse, 1.469367938527859385e-39, PT ;  /* 0x001000000700780b */ /* 0x040fe20003f0e200 */
[----:B------:R-:W-:Y:S01]  /*1e60*/  IMAD.MOV.U32 R10, RZ, RZ, 0x1 ;  /* 0x00000001ff0a7424 */ /* 0x000fe200078e00ff */
[----:B------:R-:W-:Y:S01]  /*1e70*/  LOP3.LUT R4, R7, 0x800fffff, RZ, 0xc0, !PT ;  /* 0x800fffff07047812 */ /* 0x000fe200078ec0ff */
[----:B------:R-:W-:Y:S01]  /*1e80*/  IMAD.MOV.U32 R0, RZ, RZ, 0x1ca00000 ;  /* 0x1ca00000ff007424 */ /* 0x000fe200078e00ff */
[C---:B------:R-:W-:Y:S01]  /*1e90*/  FSETP.GEU.AND P2, PT, |R9|.reuse, 1.469367938527859385e-39, PT ;  /* 0x001000000900780b */ /* 0x040fe20003f4e200 */
[----:B------:R-:W-:Y:S01]  /*1ea0*/  BSSY.RECONVERGENT B2, `(.L_x_282) ;  /* 0x0000052000027945 */ /* 0x000fe20003800200 */
[----:B------:R-:W-:Y:S01]  /*1eb0*/  LOP3.LUT R5, R4, 0x3ff00000, RZ, 0xfc, !PT ;  /* 0x3ff0000004057812 */ /* 0x000fe200078efcff */
[----:B------:R-:W-:Y:S01]  /*1ec0*/  IMAD.MOV.U32 R4, RZ, RZ, R6 ;  /* 0x000000ffff047224 */ /* 0x000fe200078e0006 */
[----:B------:R-:W-:Y:S02]  /*1ed0*/  LOP3.LUT R36, R9, 0x7ff00000, RZ, 0xc0, !PT ;  /* 0x7ff0000009247812 */ /* 0x000fe400078ec0ff */
[----:B------:R-:W-:-:S03]  /*1ee0*/  LOP3.LUT R40, R7, 0x7ff00000, RZ, 0xc0, !PT ;  /* 0x7ff0000007287812 */ /* 0x000fc600078ec0ff */
[----:B------:R-:W-:Y:S01]  /*1ef0*/  @!P0 DMUL R4, R6, 8.98846567431157953865e+307 ;  /* 0x7fe0000006048828 */ /* 0x000fe20000000000 */
[C---:B------:R-:W-:Y:S01]  /*1f00*/  ISETP.GE.U32.AND P1, PT, R36.reuse, R40, PT ;  /* 0x000000282400720c */ /* 0x040fe20003f26070 */
[----:B------:R-:W-:Y:S02]  /*1f10*/  IMAD.MOV.U32 R37, RZ, RZ, R36 ;  /* 0x000000ffff257224 */ /* 0x000fe400078e0024 */
[----:B------:R-:W-:Y:S02]  /*1f20*/  @!P2 LOP3.LUT R15, R7, 0x7ff00000, RZ, 0xc0, !PT ;  /* 0x7ff00000070fa812 */ /* 0x000fe400078ec0ff */
[----:B------:R-:W0:Y:S02]  /*1f30*/  MUFU.RCP64H R11, R5 ;  /* 0x00000005000b7308 */ /* 0x000e240000001800 */
[----:B------:R-:W-:Y:S02]  /*1f40*/  @!P2 ISETP.GE.U32.AND P3, PT, R36, R15, PT ;  /* 0x0000000f2400a20c */ /* 0x000fe40003f66070 */
[----:B------:R-:W-:-:S02]  /*1f50*/  @!P0 LOP3.LUT R40, R5, 0x7ff00000, RZ, 0xc0, !PT ;  /* 0x7ff0000005288812 */ /* 0x000fc400078ec0ff */
[----:B------:R-:W-:-:S04]  /*1f60*/  @!P2 SEL R15, R0, 0x63400000, !P3 ;  /* 0x63400000000fa807 */ /* 0x000fc80005800000 */
[----:B------:R-:W-:-:S04]  /*1f70*/  @!P2 LOP3.LUT R34, R15, 0x80000000, R9, 0xf8, !PT ;  /* 0x800000000f22a812 */ /* 0x000fc800078ef809 */
[----:B------:R-:W-:Y:S01]  /*1f80*/  @!P2 LOP3.LUT R35, R34, 0x100000, RZ, 0xfc, !PT ;  /* 0x001000002223a812 */ /* 0x000fe200078efcff */
[----:B------:R-:W-:Y:S01]  /*1f90*/  @!P2 IMAD.MOV.U32 R34, RZ, RZ, RZ ;  /* 0x000000ffff22a224 */ /* 0x000fe200078e00ff */
[----:B0-----:R-:W-:-:S08]  /*1fa0*/  DFMA R12, R10, -R4, 1 ;  /* 0x3ff000000a0c742b */ /* 0x001fd00000000804 */
        /* <DEDUP_REMOVED lines=19> */
[----:B------:R-:W-:Y:S02]  /*20e0*/  ISETP.GE.U32.AND P0, PT, R36, R9, PT ;  /* 0x000000092400720c */ /* 0x000fe40003f06070 */
[----:B------:R-:W-:Y:S02]  /*20f0*/  VIMNMX R8, PT, PT, R8, 0x46a00000, PT ;  /* 0x46a0000008087848 */ /* 0x000fe40003fe0100 */
[----:B------:R-:W-:-:S05]  /*2100*/  SEL R9, R0, 0x63400000, !P0 ;  /* 0x6340000000097807 */ /* 0x000fca0004000000 */
[----:B------:R-:W-:Y:S02]  /*2110*/  IMAD.IADD R0, R8, 0x1, -R9 ;  /* 0x0000000108007824 */ /* 0x000fe400078e0a09 */
[----:B------:R-:W-:Y:S02]  /*2120*/  IMAD.MOV.U32 R8, RZ, RZ, RZ ;  /* 0x000000ffff087224 */ /* 0x000fe400078e00ff */
        /* <DEDUP_REMOVED lines=12> */
[----:B------:R-:W-:-:S06]  /*21f0*/  IMAD.MOV.U32 R4, RZ, RZ, RZ ;  /* 0x000000ffff047224 */ /* 0x000fcc00078e00ff */
[----:B------:R-:W-:-:S03]  /*2200*/  DFMA R4, R12, -R4, R34 ;  /* 0x800000040c04722b */ /* 0x000fc60000000022 */
[----:B------:R-:W-:-:S03]  /*2210*/  LOP3.LUT R7, R9, R7, RZ, 0x3c, !PT ;  /* 0x0000000709077212 */ /* 0x000fc600078e3cff */
[----:B------:R-:W-:-:S04]  /*2220*/  IADD3 R4, PT, PT, -R0, -0x43300000, RZ ;  /* 0xbcd0000000047810 */ /* 0x000fc80007ffe1ff */
[----:B------:R-:W-:-:S04]  /*2230*/  FSETP.NEU.AND P0, PT, |R5|, R4, PT ;  /* 0x000000040500720b */ /* 0x000fc80003f0d200 */
[----:B------:R-:W-:Y:S02]  /*2240*/  FSEL R12, R8, R12, !P0 ;  /* 0x0000000c080c7208 */ /* 0x000fe40004000000 */
[----:B------:R-:W-:Y:S01]  /*2250*/  FSEL R13, R7, R13, !P0 ;  /* 0x0000000d070d7208 */ /* 0x000fe20004000000 */
[----:B------:R-:W-:Y:S06]  /*2260*/  BRA `(.L_x_284) ;  /* 0x0000000000547947 */ /* 0x000fec0003800000 */
.L_x_283:
        /* <DEDUP_REMOVED lines=16> */
.L_x_286:
[----:B------:R-:W-:Y:S01]  /*2370*/  LOP3.LUT R13, R7, 0x80000, RZ, 0xfc, !PT ;  /* 0x00080000070d7812 */ /* 0x000fe200078efcff */
[----:B------:R-:W-:Y:S01]  /*2380*/  IMAD.MOV.U32 R12, RZ, RZ, R6 ;  /* 0x000000ffff0c7224 */ /* 0x000fe200078e0006 */
[----:B------:R-:W-:Y:S06]  /*2390*/  BRA `(.L_x_284) ;  /* 0x0000000000087947 */ /* 0x000fec0003800000 */
.L_x_285:
[----:B------:R-:W-:Y:S01]  /*23a0*/  LOP3.LUT R13, R9, 0x80000, RZ, 0xfc, !PT ;  /* 0x00080000090d7812 */ /* 0x000fe200078efcff */
[----:B------:R-:W-:-:S07]  /*23b0*/  IMAD.MOV.U32 R12, RZ, RZ, R8 ;  /* 0x000000ffff0c7224 */ /* 0x000fce00078e0008 */
.L_x_284:
[----:B------:R-:W-:Y:S05]  /*23c0*/  BSYNC.RECONVERGENT B2 ;  /* 0x0000000000027941 */ /* 0x000fea0003800200 */
.L_x_282:
[----:B------:R-:W-:Y:S02]  /*23d0*/  IMAD.MOV.U32 R39, RZ, RZ, 0x0 ;  /* 0x00000000ff277424 */ /* 0x000fe400078e00ff */
[----:B------:R-:W-:Y:S02]  /*23e0*/  IMAD.MOV.U32 R4, RZ, RZ, R12 ;  /* 0x000000ffff047224 */ /* 0x000fe400078e000c */
[----:B------:R-:W-:Y:S01]  /*23f0*/  IMAD.MOV.U32 R5, RZ, RZ, R13 ;  /* 0x000000ffff057224 */ /* 0x000fe200078e000d */
[----:B------:R-:W-:Y:S06]  /*2400*/  RET.REL.NODEC R38 `(_Z19initWeightFunctionsIfEvPT_iiiddd) ;  /* 0xffffffd826fc7950 */ /* 0x000fec0003c3ffff */
        .weak           $__internal_13_$__cuda_sm20_sqrt_rn_f32_slowpath
        .type           $__internal_13_$__cuda_sm20_sqrt_rn_f32_slowpath,@function
        .size           $__internal_13_$__cuda_sm20_sqrt_rn_f32_slowpath,($_Z19initWeightFunctionsIfEvPT_iiiddd$__internal_trig_reduction_slowpathd - $__internal_13_$__cuda_sm20_sqrt_rn_f32_slowpath)
$__internal_13_$__cuda_sm20_sqrt_rn_f32_slowpath:
[----:B------:R-:W-:-:S13]  /*2410*/  LOP3.LUT P0, RZ, R7, 0x7fffffff, RZ, 0xc0, !PT ;  /* 0x7fffffff07ff7812 */ /* 0x000fda000780c0ff */
[----:B------:R-:W-:Y:S01]  /*2420*/  @!P0 IMAD.MOV.U32 R4, RZ, RZ, R7 ;  /* 0x000000ffff048224 */ /* 0x000fe200078e0007 */
[----:B------:R-:W-:Y:S06]  /*2430*/  @!P0 BRA `(.L_x_287) ;  /* 0x0000000000448947 */ /* 0x000fec0003800000 */
[----:B------:R-:W-:Y:S01]  /*2440*/  FSETP.GEU.FTZ.AND P0, PT, R7, RZ, PT ;  /* 0x000000ff0700720b */ /* 0x000fe20003f1e000 */
[----:B------:R-:W-:-:S12]  /*2450*/  IMAD.MOV.U32 R0, RZ, RZ, R7 ;  /* 0x000000ffff007224 */ /* 0x000fd800078e0007 */
[----:B------:R-:W-:Y:S01]  /*2460*/  @!P0 IMAD.MOV.U32 R4, RZ, RZ, 0x7fffffff ;  /* 0x7fffffffff048424 */ /* 0x000fe200078e00ff */
[----:B------:R-:W-:Y:S06]  /*2470*/  @!P0 BRA `(.L_x_287) ;  /* 0x0000000000348947 */ /* 0x000fec0003800000 */
[----:B------:R-:W-:-:S13]  /*2480*/  FSETP.GTU.FTZ.AND P0, PT, |R0|, +INF , PT ;  /* 0x7f8000000000780b */ /* 0x000fda0003f1c200 */
[----:B------:R-:W-:Y:S01]  /*2490*/  @P0 FADD.FTZ R4, R0, 1 ;  /* 0x3f80000000040421 */ /* 0x000fe20000010000 */
[----:B------:R-:W-:Y:S06]  /*24a0*/  @P0 BRA `(.L_x_287) ;  /* 0x0000000000280947 */ /* 0x000fec0003800000 */
[----:B------:R-:W-:-:S13]  /*24b0*/  FSETP.NEU.FTZ.AND P0, PT, |R0|, +INF , PT ;  /* 0x7f8000000000780b */ /* 0x000fda0003f1d200 */
[----:B------:R-:W-:-:S04]  /*24c0*/  @P0 FFMA R5, R0, 1.84467440737095516160e+19, RZ ;  /* 0x5f80000000050823 */ /* 0x000fc800000000ff */
[----:B------:R-:W0:Y:S02]  /*24d0*/  @P0 MUFU.RSQ R4, R5 ;  /* 0x0000000500040308 */ /* 0x000e240000001400 */
[----:B0-----:R-:W-:Y:S01]  /*24e0*/  @P0 FMUL.FTZ R6, R5, R4 ;  /* 0x0000000405060220 */ /* 0x001fe20000410000 */
[----:B------:R-:W-:Y:S01]  /*24f0*/  @P0 FMUL.FTZ R8, R4, 0.5 ;  /* 0x3f00000004080820 */ /* 0x000fe20000410000 */
[----:B------:R-:W-:Y:S02]  /*2500*/  @!P0 IMAD.MOV.U32 R4, RZ, RZ, R0 ;  /* 0x000000ffff048224 */ /* 0x000fe400078e0000 */
[----:B------:R-:W-:-:S04]  /*2510*/  @P0 FADD.FTZ R7, -R6, -RZ ;  /* 0x800000ff06070221 */ /* 0x000fc80000010100 */
[----:B------:R-:W-:-:S04]  /*2520*/  @P0 FFMA R7, R6, R7, R5 ;  /* 0x0000000706070223 */ /* 0x000fc80000000005 */
[----:B------:R-:W-:-:S04]  /*2530*/  @P0 FFMA R7, R7, R8, R6 ;  /* 0x0000000807070223 */ /* 0x000fc80000000006 */
[----:B------:R-:W-:-:S07]  /*2540*/  @P0 FMUL.FTZ R4, R7, 2.3283064365386962891e-10 ;  /* 0x2f80000007040820 */ /* 0x000fce0000410000 */
.L_x_287:
[----:B------:R-:W-:Y:S02]  /*2550*/  IMAD.MOV.U32 R0, RZ, RZ, R4 ;  /* 0x000000ffff007224 */ /* 0x000fe400078e0004 */
[----:B------:R-:W-:Y:S02]  /*2560*/  IMAD.MOV.U32 R4, RZ, RZ, R9 ;  /* 0x000000ffff047224 */ /* 0x000fe400078e0009 */
[----:B------:R-:W-:-:S04]  /*2570*/  IMAD.MOV.U32 R5, RZ, RZ, 0x0 ;  /* 0x00000000ff057424 */ /* 0x000fc800078e00ff */
[----:B------:R-:W-:Y:S05]  /*2580*/  RET.REL.NODEC R4 `(_Z19initWeightFunctionsIfEvPT_iiiddd) ;  /* 0xffffffd8049c7950 */ /* 0x000fea0003c3ffff */
        .type           $_Z19initWeightFunctionsIfEvPT_iiiddd$__internal_trig_reduction_slowpathd,@function
        .size           $_Z19initWeightFunctionsIfEvPT_iiiddd$__internal_trig_reduction_slowpathd,(.L_x_321 - $_Z19initWeightFunctionsIfEvPT_iiiddd$__internal_trig_reduction_slowpathd)
$_Z19initWeightFunctionsIfEvPT_iiiddd$__internal_trig_reduction_slowpathd:
        /* <DEDUP_REMOVED lines=25> */
.L_x_292:
        /* <DEDUP_REMOVED lines=29> */
.L_x_291:
[----:B------:R-:W-:-:S07]  /*28f0*/  IMAD.MOV.U32 R11, RZ, RZ, R10 ;  /* 0x000000ffff0b7224 */ /* 0x000fce00078e000a */
.L_x_290:
[----:B------:R-:W-:Y:S05]  /*2900*/  BSYNC.RECONVERGENT B3 ;  /* 0x0000000000037941 */ /* 0x000fea0003800200 */
.L_x_289:
        /* <DEDUP_REMOVED lines=11> */
[CC--:B---3--:R-:W-:Y:S02]  /*29c0*/  @P0 SHF.L.U32 R15, R6.reuse, R39.reuse, RZ ;  /* 0x00000027060f0219 */ /* 0x0c8fe400000006ff */
[----:B0-----:R-:W-:Y:S02]  /*29d0*/  @P0 SHF.R.U64 R8, R11, R10, R13 ;  /* 0x0000000a0b080219 */ /* 0x001fe4000000120d */
[--C-:B------:R-:W-:Y:S02]  /*29e0*/  @P0 SHF.R.U32.HI R37, RZ, 0x1, R7.reuse ;  /* 0x00000001ff250819 */ /* 0x100fe40000011607 */
[C-C-:B------:R-:W-:Y:S02]  /*29f0*/  @P0 SHF.R.U64 R35, R6.reuse, 0x1, R7.reuse ;  /* 0x0000000106230819 */ /* 0x140fe40000001207 */
[----:B------:R-:W-:-:S02]  /*2a00*/  @P0 SHF.L.U64.HI R12, R6, R39, R7 ;  /* 0x00000027060c0219 */ /* 0x000fc40000010207 */
[----:B------:R-:W-:Y:S02]  /*2a10*/  @P0 SHF.R.U32.HI R9, RZ, R10, R13 ;  /* 0x0000000aff090219 */ /* 0x000fe4000001160d */
[----:B------:R-:W-:Y:S02]  /*2a20*/  @P0 LOP3.LUT R6, R15, R8, RZ, 0xfc, !PT ;  /* 0x000000080f060212 */ /* 0x000fe400078efcff */
[----:B----4-:R-:W-:Y:S02]  /*2a30*/  @P0 SHF.L.U32 R11, R4, R39, RZ ;  /* 0x00000027040b0219 */ /* 0x010fe400000006ff */
[----:B------:R-:W-:Y:S01]  /*2a40*/  @P0 SHF.R.U64 R36, R35, R10, R37 ;  /* 0x0000000a23240219 */ /* 0x000fe20000001225 */
[----:B------:R-:W-:Y:S01]  /*2a50*/  IMAD.SHL.U32 R8, R6, 0x4, RZ ;  /* 0x0000000406087824 */ /* 0x000fe200078e00ff */
[----:B------:R-:W-:Y:S02]  /*2a60*/  @P0 LOP3.LUT R7, R12, R9, RZ, 0xfc, !PT ;  /* 0x000000090c070212 */ /* 0x000fe400078efcff */
[----:B------:R-:W-:-:S02]  /*2a70*/  @P0 SHF.L.U64.HI R39, R4, R39, R5 ;  /* 0x0000002704270219 */ /* 0x000fc40000010205 */
[----:B------:R-:W-:Y:S02]  /*2a80*/  @P0 SHF.R.U32.HI R10, RZ, R10, R37 ;  /* 0x0000000aff0a0219 */ /* 0x000fe40000011625 */
[----:B------:R-:W-:Y:S02]  /*2a90*/  @P0 LOP3.LUT R4, R11, R36, RZ, 0xfc, !PT ;  /* 0x000000240b040212 */ /* 0x000fe400078efcff */
[----:B------:R-:W-:Y:S02]  /*2aa0*/  SHF.L.U64.HI R15, R6, 0x2, R7 ;  /* 0x00000002060f7819 */ /* 0x000fe40000010207 */
[----:B------:R-:W-:Y:S02]  /*2ab0*/  @P0 LOP3.LUT R5, R39, R10, RZ, 0xfc, !PT ;  /* 0x0000000a27050212 */ /* 0x000fe400078efcff */
[----:B------:R-:W-:Y:S02]  /*2ac0*/  SHF.L.W.U32.HI R7, R7, 0x2, R4 ;  /* 0x0000000207077819 */ /* 0x000fe40000010e04 */
        /* <DEDUP_REMOVED lines=22> */
[----:B------:R-:W-:Y:S02]  /*2c30*/  LOP3.LUT R6, R10, 0x3f, RZ, 0xc0, !PT ;  /* 0x0000003f0a067812 */ /* 0x000fe400078ec0ff */
[--C-:B------:R-:W-:Y:S02]  /*2c40*/  SHF.R.U64 R8, R8, 0x1, R15.reuse ;  /* 0x0000000108087819 */ /* 0x100fe4000000120f */
        /* <DEDUP_REMOVED lines=8> */
.L_x_294:
[----:B------:R-:W-:Y:S05]  /*2cd0*/  BSYNC.RECONVERGENT B3 ;  /* 0x0000000000037941 */ /* 0x000fea0003800200 */
.L_x_293:
[----:B------:R-:W-:-:S04]  /*2ce0*/  IMAD.WIDE.U32 R8, R13, 0x2168c235, RZ ;  /* 0x2168c2350d087825 */ /* 0x000fc800078e00ff */
[----:B------:R-:W-:Y:S01]  /*2cf0*/  IMAD.MOV.U32 R6, RZ, RZ, R9 ;  /* 0x000000ffff067224 */ /* 0x000fe200078e0009 */
[----:B------:R-:W-:Y:S01]  /*2d00*/  IADD3 RZ, P1, PT, R8, R8, RZ ;  /* 0x0000000808ff7210 */ /* 0x000fe20007f3e0ff */
[----:B------:R-:W-:Y:S02]  /*2d10*/  IMAD.MOV.U32 R7, RZ, RZ, RZ ;  /* 0x000000ffff077224 */ /* 0x000fe400078e00ff */
[----:B------:R-:W-:-:S04]  /*2d20*/  IMAD.HI.U32 R9, R11, -0x36f0255e, RZ ;  /* 0xc90fdaa20b097827 */ /* 0x000fc800078e00ff */
[----:B------:R-:W-:-:S04]  /*2d30*/  IMAD.WIDE.U32 R6, R13, -0x36f0255e, R6 ;  /* 0xc90fdaa20d067825 */ /* 0x000fc800078e0006 */
[----:B------:R-:W-:-:S04]  /*2d40*/  IMAD.WIDE.U32 R6, P3, R11, 0x2168c235, R6 ;  /* 0x2168c2350b067825 */ /* 0x000fc80007860006 */
[----:B------:R-:W-:Y:S01]  /*2d50*/  IMAD R11, R11, -0x36f0255e, RZ ;  /* 0xc90fdaa20b0b7824 */ /* 0x000fe200078e02ff */
[----:B------:R-:W-:Y:S01]  /*2d60*/  IADD3.X RZ, P1, PT, R6, R6, RZ, P1, !PT ;  /* 0x0000000606ff7210 */ /* 0x000fe20000f3e4ff */
[----:B------:R-:W-:-:S03]  /*2d70*/  IMAD.X R8, RZ, RZ, R9, P3 ;  /* 0x000000ffff087224 */ /* 0x000fc600018e0609 */
[----:B------:R-:W-:-:S04]  /*2d80*/  IADD3 R7, P3, PT, R11, R7, RZ ;  /* 0x000000070b077210 */ /* 0x000fc80007f7e0ff */
        /* <DEDUP_REMOVED lines=12> */
[----:B------:R-:W-:-:S02]  /*2e50*/  SHF.R.U32.HI R9, RZ, 0x1e, R5 ;  /* 0x0000001eff097819 */ /* 0x000fc40000011605 */
[----:B------:R-:W-:Y:S01]  /*2e60*/  SHF.R.U64 R7, R7, 0xa, R8 ;  /* 0x0000000a07077819 */ /* 0x000fe20000001208 */
[----:B------:R-:W-:Y:S01]  /*2e70*/  IMAD.SHL.U32 R5, R10, 0x100000, RZ ;  /* 0x001000000a057824 */ /* 0x000fe200078e00ff */
[----:B------:R-:W-:Y:S02]  /*2e80*/  LEA.HI R4, R4, R9, RZ, 0x1 ;  /* 0x0000000904047211 */ /* 0x000fe400078f08ff */
[----:B------:R-:W-:Y:S02]  /*2e90*/  IADD3 R7, P3, PT, R7, 0x1, RZ ;  /* 0x0000000107077810 */ /* 0x000fe40007f7e0ff */
[----:B------:R-:W-:Y:S01]  /*2ea0*/  @!P0 LOP3.LUT R6, R6, 0x80000000, RZ, 0x3c, !PT ;  /* 0x8000000006068812 */ /* 0x000fe200078e3cff */
[----:B------:R-:W-:Y:S01]  /*2eb0*/  @P1 IMAD.MOV R4, RZ, RZ, -R4 ;  /* 0x000000ffff041224 */ /* 0x000fe200078e0a04 */
[----:B------:R-:W-:-:S04]  /*2ec0*/  LEA.HI.X R8, R8, RZ, RZ, 0x16, P3 ;  /* 0x000000ff08087211 */ /* 0x000fc800018fb4ff */
[--C-:B------:R-:W-:Y:S02]  /*2ed0*/  SHF.R.U64 R7, R7, 0x1, R8.reuse ;  /* 0x0000000107077819 */ /* 0x100fe40000001208 */
[----:B------:R-:W-:Y:S02]  /*2ee0*/  SHF.R.U32.HI R8, RZ, 0x1, R8 ;  /* 0x00000001ff087819 */ /* 0x000fe40000011608 */
[----:B------:R-:W-:-:S04]  /*2ef0*/  IADD3 R36, P3, P4, RZ, RZ, R7 ;  /* 0x000000ffff247210 */ /* 0x000fc80007c7e007 */
[----:B------:R-:W-:-:S04]  /*2f00*/  IADD3.X R5, PT, PT, R5, 0x3fe00000, R8, P3, P4 ;  /* 0x3fe0000005057810 */ /* 0x000fc80001fe8408 */
[----:B------:R-:W-:-:S07]  /*2f10*/  LOP3.LUT R37, R5, R6, RZ, 0xfc, !PT ;  /* 0x0000000605257212 */ /* 0x000fce00078efcff */
.L_x_288:
[----:B------:R-:W-:-:S04]  /*2f20*/  IMAD.MOV.U32 R35, RZ, RZ, 0x0 ;  /* 0x00000000ff237424 */ /* 0x000fc800078e00ff */
[----:B------:R-:W-:Y:S05]  /*2f30*/  RET.REL.NODEC R34 `(_Z19initWeightFunctionsIfEvPT_iiiddd) ;  /* 0xffffffd022307950 */ /* 0x000fea0003c3ffff */
.L_x_295:
        /* <DEDUP_REMOVED lines=12> */
.L_x_321:


//--------------------- .text._Z11initDensityIfEvPT_iiidddd --------------------------
	.section	.text._Z11initDensityIfEvPT_iiidddd,"ax",@progbits
	.align	128
        .global         _Z11initDensityIfEvPT_iiidddd
        .type           _Z11initDensityIfEvPT_iiidddd,@function
        .size           _Z11initDensityIfEvPT_iiidddd,(.L_x_322 - _Z11initDensityIfEvPT_iiidddd)
        .other          _Z11initDensityIfEvPT_iiidddd,@"STO_CUDA_ENTRY STV_DEFAULT"
_Z11initDensityIfEvPT_iiidddd:
.text._Z11initDensityIfEvPT_iiidddd:
        /* <DEDUP_REMOVED lines=27> */
[----:B01----:R-:W-:Y:S05]  /*01b0*/  CALL.REL.NOINC `($__internal_14_$__cuda_sm20_dblrcp_rn_slowpath_v3) ;  /* 0x0000000800187944 */ /* 0x003fea0003c00000 */
[----:B------:R-:W-:Y:S02]  /*01c0*/  IMAD.MOV.U32 R6, RZ, RZ, R18 ;  /* 0x000000ffff067224 */ /* 0x000fe400078e0012 */
[----:B------:R-:W-:-:S07]  /*01d0*/  IMAD.MOV.U32 R7, RZ, RZ, R19 ;  /* 0x000000ffff077224 */ /* 0x000fce00078e0013 */
.L_x_296:
        /* <DEDUP_REMOVED lines=17> */
[----:B01----:R-:W-:Y:S05]  /*02f0*/  CALL.REL.NOINC `($__internal_14_$__cuda_sm20_dblrcp_rn_slowpath_v3) ;  /* 0x0000000400c87944 */ /* 0x003fea0003c00000 */
[----:B------:R-:W-:Y:S01]  /*0300*/  MOV R4, R18 ;  /* 0x0000001200047202 */ /* 0x000fe20000000f00 */
[----:B------:R-:W-:-:S07]  /*0310*/  IMAD.MOV.U32 R5, RZ, RZ, R19 ;  /* 0x000000ffff057224 */ /* 0x000fce00078e0013 */
.L_x_297:
        /* <DEDUP_REMOVED lines=18> */
.L_x_298:
[----:B------:R-:W0:Y:S01]  /*0440*/  LDC.64 R4, c[0x0][0x388] ;  /* 0x0000e200ff047b82 */ /* 0x000e220000000a00 */
[----:B------:R-:W0:Y:S01]  /*0450*/  LDCU UR10, c[0x0][0x390] ;  /* 0x00007200ff0a77ac */ /* 0x000e220008000800 */
[----:B------:R-:W1:Y:S01]  /*0460*/  F2I.F64.TRUNC R15, R18 ;  /* 0x00000012000f7311 */ /* 0x000e62000030d100 */
[----:B------:R-:W-:Y:S01]  /*0470*/  SHF.L.U32 R16, R7, 0x1, RZ ;  /* 0x0000000107107819 */ /* 0x000fe200000006ff */
[----:B------:R-:W2:Y:S04]  /*0480*/  LDCU.64 UR8, c[0x0][0x3b0] ;  /* 0x00007600ff0877ac */ /* 0x000ea80008000a00 */
[----:B------:R-:W3:Y:S01]  /*0490*/  LDC R11, c[0x0][0x390] ;  /* 0x0000e400ff0b7b82 */ /* 0x000ee20000000800 */
[----:B------:R-:W4:Y:S01]  /*04a0*/  LDCU UR5, c[0x0][0x370] ;  /* 0x00006e00ff0577ac */ /* 0x000f220008000800 */
[----:B------:R-:W5:Y:S06]  /*04b0*/  LDCU.64 UR6, c[0x0][0x358] ;  /* 0x00006b00ff0677ac */ /* 0x000f6c0008000a00 */
[----:B------:R-:W2:Y:S01]  /*04c0*/  LDC.64 R2, c[0x0][0x380] ;  /* 0x0000e000ff027b82 */ /* 0x000ea20000000a00 */
[----:B-1----:R-:W-:-:S02]  /*04d0*/  IMAD.SHL.U32 R15, R15, 0x2, RZ ;  /* 0x000000020f0f7824 */ /* 0x002fc400078e00ff */
[----:B0-----:R-:W-:Y:S02]  /*04e0*/  IMAD R8, R5, UR10, RZ ;  /* 0x0000000a05087c24 */ /* 0x001fe4000f8e02ff */
[----:B------:R-:W-:Y:S02]  /*04f0*/  IMAD.IADD R18, R4, 0x1, -R15 ;  /* 0x0000000104127824 */ /* 0x000fe400078e0a0f */
[----:B----4-:R-:W-:Y:S01]  /*0500*/  IMAD R20, R0, UR5, RZ ;  /* 0x0000000500147c24 */ /* 0x010fe2000f8e02ff */
[----:B------:R-:W-:-:S04]  /*0510*/  IABS R10, R8 ;  /* 0x00000008000a7213 */ /* 0x000fc80000000000 */
[----:B------:R-:W0:Y:S08]  /*0520*/  I2F.RP R14, R10 ;  /* 0x0000000a000e7306 */ /* 0x000e300000209400 */
[----:B0-----:R-:W0:Y:S02]  /*0530*/  MUFU.RCP R14, R14 ;  /* 0x0000000e000e7308 */ /* 0x001e240000001000 */
[----:B0-----:R-:W-:-:S06]  /*0540*/  VIADD R12, R14, 0xffffffe ;  /* 0x0ffffffe0e0c7836 */ /* 0x001fcc0000000000 */
[----:B--2---:R-:W0:Y:S08]  /*0550*/  F2F.F32.F64 R14, UR8 ;  /* 0x00000008000e7d10 */ /* 0x004e300008301000 */
[----:B------:R1:W2:Y:S02]  /*0560*/  F2I.FTZ.U32.TRUNC.NTZ R13, R12 ;  /* 0x0000000c000d7305 */ /* 0x0002a4000021f000 */
[----:B-1----:R-:W-:-:S02]  /*0570*/  IMAD.MOV.U32 R12, RZ, RZ, RZ ;  /* 0x000000ffff0c7224 */ /* 0x002fc400078e00ff */
[----:B--2---:R-:W-:-:S04]  /*0580*/  IMAD.MOV R17, RZ, RZ, -R13 ;  /* 0x000000ffff117224 */ /* 0x004fc800078e0a0d */
[----:B------:R-:W-:Y:S02]  /*0590*/  IMAD R7, R17, R10, RZ ;  /* 0x0000000a11077224 */ /* 0x000fe400078e02ff */
[----:B------:R-:W-:Y:S02]  /*05a0*/  IMAD.IADD R17, R5, 0x1, -R16 ;  /* 0x0000000105117824 */ /* 0x000fe400078e0a10 */
[----:B------:R-:W-:-:S04]  /*05b0*/  IMAD.HI.U32 R12, R13, R7, R12 ;  /* 0x000000070d0c7227 */ /* 0x000fc800078e000c */
[----:B------:R-:W-:-:S05]  /*05c0*/  IMAD.SHL.U32 R13, R6, 0x2, RZ ;  /* 0x00000002060d7824 */ /* 0x000fca00078e00ff */
[----:B0--3-5:R-:W-:-:S07]  /*05d0*/  IADD3 R0, PT, PT, -R13, UR10, RZ ;  /* 0x0000000a0d007c10 */ /* 0x029fce000fffe1ff */
.L_x_301:
[----:B------:R-:W-:Y:S01]  /*05e0*/  IABS R4, R8 ;  /* 0x0000000800047213 */ /* 0x000fe20000000000 */
[----:B------:R-:W-:Y:S01]  /*05f0*/  BSSY.RECONVERGENT B0, `(.L_x_299) ;  /* 0x000003d000007945 */ /* 0x000fe20003800200 */
[----:B------:R-:W-:Y:S01]  /*0600*/  IABS R5, R9 ;  /* 0x0000000900057213 */ /* 0x000fe20000000000 */
[----:B------:R-:W-:Y:S01]  /*0610*/  IMAD.MOV.U32 R21, RZ, RZ, RZ ;  /* 0x000000ffff157224 */ /* 0x000fe200078e00ff */
[----:B------:R-:W-:-:S03]  /*0620*/  IADD3 R6, PT, PT, RZ, -R4, RZ ;  /* 0x80000004ff067210 */ /* 0x000fc60007ffe0ff */
        /* <DEDUP_REMOVED lines=11> */
[----:B------:R-:W-:-:S04]  /*06e0*/  @P0 VIADD R4, R4, 0x1 ;  /* 0x0000000104040836 */ /* 0x000fc80000000000 */
[----:B------:R-:W-:Y:S02]  /*06f0*/  IMAD.MOV.U32 R22, RZ, RZ, R4 ;  /* 0x000000ffff167224 */ /* 0x000fe400078e0004 */
[----:B------:R-:W-:-:S04]  /*0700*/  IMAD.WIDE R4, R9, 0x4, R2 ;  /* 0x0000000409047825 */ /* 0x000fc800078e0202 */
[----:B------:R-:W-:Y:S01]  /*0710*/  @!P1 IMAD.MOV R22, RZ, RZ, -R22 ;  /* 0x000000ffff169224 */ /* 0x000fe200078e0a16 */
[----:B------:R-:W-:-:S04]  /*0720*/  @!P2 LOP3.LUT R22, RZ, R8, RZ, 0x33, !PT ;  /* 0x00000008ff16a212 */ /* 0x000fc800078e33ff */
[----:B------:R-:W-:-:S04]  /*0730*/  ISETP.GE.AND P0, PT, R22, R18, PT ;  /* 0x000000121600720c */ /* 0x000fc80003f06270 */
[C---:B------:R-:W-:Y:S01]  /*0740*/  ISETP.LT.OR P0, PT, R22.reuse, R15, P0 ;  /* 0x0000000f1600720c */ /* 0x040fe20000701670 */
[----:B------:R-:W-:-:S12]  /*0750*/  IMAD R22, R22, R6, R9 ;  /* 0x0000000616167224 */ /* 0x000fd800078e0209 */
        /* <DEDUP_REMOVED lines=28> */
[----:B------:R-:W-:Y:S02]  /*0920*/  ISETP.GE.AND P2, PT, R22, RZ, PT ;  /* 0x000000ff1600720c */ /* 0x000fe40003f46270 */
[----:B------:R-:W-:Y:S01]  /*0930*/  ISETP.GT.U32.AND P0, PT, R19, R24, PT ;  /* 0x000000181300720c */ /* 0x000fe20003f04070 */
[----:B------:R-:W-:-:S05]  /*0940*/  IMAD.IADD R19, R24, 0x1, -R19 ;  /* 0x0000000118137824 */ /* 0x000fca00078e0a13 */
[----:B------:R-:W-:-:S05]  /*0950*/  SEL R19, R19, R24, !P0 ;  /* 0x0000001813137207 */ /* 0x000fca0004000000 */
[----:B------:R-:W-:-:S05]  /*0960*/  @!P2 IMAD.MOV R19, RZ, RZ, -R19 ;  /* 0x000000ffff13a224 */ /* 0x000fca00078e0a13 */
[----:B------:R-:W-:-:S04]  /*0970*/  SEL R6, R6, R19, !P1 ;  /* 0x0000001306067207 */ /* 0x000fc80004800000 */
[C---:B------:R-:W-:Y:S02]  /*0980*/  ISETP.GE.AND P1, PT, R6.reuse, R0, PT ;  /* 0x000000000600720c */ /* 0x040fe40003f26270 */
[----:B------:R-:W-:Y:S02]  /*0990*/  ISETP.GE.AND P0, PT, R6, R13, PT ;  /* 0x0000000d0600720c */ /* 0x000fe40003f06270 */
[----:B------:R-:W-:-:S04]  /*09a0*/  FSEL R21, R14, RZ, !P1 ;  /* 0x000000ff0e157208 */ /* 0x000fc80004800000 */
[----:B------:R-:W-:-:S07]  /*09b0*/  FSEL R21, R21, RZ, P0 ;  /* 0x000000ff15157208 */ /* 0x000fce0000000000 */
.L_x_300:
[----:B------:R-:W-:Y:S05]  /*09c0*/  BSYNC.RECONVERGENT B0 ;  /* 0x0000000000007941 */ /* 0x000fea0003800200 */
.L_x_299:
[----:B------:R0:W-:Y:S01]  /*09d0*/  STG.E desc[UR6][R4.64], R21 ;  /* 0x0000001504007986 */ /* 0x0001e2000c101906 */
[----:B------:R-:W-:-:S04]  /*09e0*/  IADD3 R9, PT, PT, R20, R9, RZ ;  /* 0x0000000914097210 */ /* 0x000fc80007ffe0ff */
[----:B------:R-:W-:-:S13]  /*09f0*/  ISETP.GE.AND P0, PT, R9, UR4, PT ;  /* 0x0000000409007c0c */ /* 0x000fda000bf06270 */
[----:B0-----:R-:W-:Y:S05]  /*0a00*/  @!P0 BRA `(.L_x_301) ;  /* 0xfffffff800f48947 */ /* 0x001fea000383ffff */
[----:B------:R-:W-:Y:S05]  /*0a10*/  EXIT ;  /* 0x000000000000794d */ /* 0x000fea0003800000 */
        .weak           $__internal_14_$__cuda_sm20_dblrcp_rn_slowpath_v3
        .type           $__internal_14_$__cuda_sm20_dblrcp_rn_slowpath_v3,@function
        .size           $__internal_14_$__cuda_sm20_dblrcp_rn_slowpath_v3,(.L_x_322 - $__internal_14_$__cuda_sm20_dblrcp_rn_slowpath_v3)
$__internal_14_$__cuda_sm20_dblrcp_rn_slowpath_v3:
        /* <DEDUP_REMOVED lines=24> */
.L_x_304:
        /* <DEDUP_REMOVED lines=10> */
.L_x_302:
[----:B------:R-:W-:Y:S01]  /*0c40*/  LOP3.LUT R11, R3, 0x80000, RZ, 0xfc, !PT ;  /* 0x00080000030b7812 */ /* 0x000fe200078efcff */
[----:B------:R-:W-:-:S07]  /*0c50*/  IMAD.MOV.U32 R10, RZ, RZ, R2 ;  /* 0x000000ffff0a7224 */ /* 0x000fce00078e0002 */
.L_x_303:
[----:B------:R-:W-:Y:S02]  /*0c60*/  IMAD.MOV.U32 R5, RZ, RZ, 0x0 ;  /* 0x00000000ff057424 */ /* 0x000fe400078e00ff */
[----:B------:R-:W-:Y:S02]  /*0c70*/  IMAD.MOV.U32 R18, RZ, RZ, R10 ;  /* 0x000000ffff127224 */ /* 0x000fe400078e000a */
[----:B------:R-:W-:Y:S01]  /*0c80*/  IMAD.MOV.U32 R19, RZ, RZ, R11 ;  /* 0x000000ffff137224 */ /* 0x000fe200078e000b */
[----:B------:R-:W-:Y:S06]  /*0c90*/  RET.REL.NODEC R4 `(_Z11initDensityIfEvPT_iiidddd) ;  /* 0xfffffff004d87950 */ /* 0x000fec0003c3ffff */
.L_x_305:
        /* <DEDUP_REMOVED lines=14> */
.L_x_322:


//--------------------- .nv.global.init           --------------------------
	.section	.nv.global.init,"aw",@progbits
	.align	16
.nv.global.init:
	.type		__cudart_sin_cos_coeffs,@object
	.size		__cudart_sin_cos_coeffs,(__cudart_i2opi_d - __cudart_sin_cos_coeffs)
__cudart_sin_cos_coeffs:
        /*0000*/ 	.byte	0x46, 0xd2, 0xb0, 0x2c, 0xf1, 0xe5, 0x5a, 0xbe, 0x92, 0xe3, 0xac, 0x69, 0xe3, 0x1d, 0xc7, 0x3e
        /*0010*/ 	.byte	0xa1, 0x62, 0xdb, 0x19, 0xa0, 0x01, 0x2a, 0xbf, 0x18, 0x08, 0x11, 0x11, 0x11, 0x11, 0x81, 0x3f
        /*0020*/ 	.byte	0x54, 0x55, 0x55, 0x55, 0x55, 0x55, 0xc5, 0xbf, 0x00, 0x00, 0x00, 0x00, 0x00, 0x00, 0x00, 0x00
        /*0030*/ 	.byte	0x00, 0x00, 0x00, 0x00, 0x00, 0x00, 0x00, 0x00, 0x64, 0x81, 0xfd, 0x20, 0x83, 0xff, 0xa8, 0xbd
        /*0040*/ 	.byte	0x28, 0x85, 0xef, 0xc1, 0xa7, 0xee, 0x21, 0x3e, 0xd9, 0xe6, 0x06, 0x8e, 0x4f, 0x7e, 0x92, 0xbe
        /*0050*/ 	.byte	0xe9, 0xbc, 0xdd, 0x19, 0xa0, 0x01, 0xfa, 0x3e, 0x47, 0x5d, 0xc1, 0x16, 0x6c, 0xc1, 0x56, 0xbf
        /*0060*/ 	.byte	0x51, 0x55, 0x55, 0x55, 0x55, 0x55, 0xa5, 0x3f, 0x00, 0x00, 0x00, 0x00, 0x00, 0x00, 0xe0, 0xbf
        /*0070*/ 	.byte	0x00, 0x00, 0x00, 0x00, 0x00, 0x00, 0xf0, 0x3f, 0x00, 0x00, 0x00, 0x00, 0x00, 0x00, 0x00, 0x00
	.type		__cudart_i2opi_d,@object
	.size		__cudart_i2opi_d,(.L_0 - __cudart_i2opi_d)
__cudart_i2opi_d:
        /* <DEDUP_REMOVED lines=9> */
.L_0:


//--------------------- .nv.shared._Z16checkConvergenceIdEvPT_S1_S1_iii --------------------------
	.section	.nv.shared._Z16checkConvergenceIdEvPT_S1_S1_iii,"aw",@nobits
	.sectionflags	@""
	.align	8
.nv.shared._Z16checkConvergenceIdEvPT_S1_S1_iii:
	.zero		2048


//--------------------- .nv.shared.reserved.0     --------------------------
	.section	.nv.shared.reserved.0,"aw",@nobits
	.weak		__nv_reservedSMEM_offset_0_alias
	.size		__nv_reservedSMEM_offset_0_alias, 0, 64
	.other		__nv_reservedSMEM_offset_0_alias,@"STO_CUDA_RESERVED_SHARED STV_DEFAULT"
__nv_reservedSMEM_offset_0_alias:
	.zero		0
	.zero		64


//--------------------- .nv.shared._Z16checkConvergenceIfEvPT_S1_S1_iii --------------------------
	.section	.nv.shared._Z16checkConvergenceIfEvPT_S1_S1_iii,"aw",@nobits
	.sectionflags	@""
	.align	4
.nv.shared._Z16checkConvergenceIfEvPT_S1_S1_iii:
	.zero		1536


//--------------------- .nv.constant0._Z16checkConvergenceIdEvPT_S1_S1_iii --------------------------
	.section	.nv.constant0._Z16checkConvergenceIdEvPT_S1_S1_iii,"a",@progbits
	.sectionflags	@""
	.align	4
.nv.constant0._Z16checkConvergenceIdEvPT_S1_S1_iii:
	.zero		932


//--------------------- .nv.constant0._Z11mixing_stepIdEvPT_S1_S1_S0_iiid --------------------------
	.section	.nv.constant0._Z11mixing_stepIdEvPT_S1_S1_S0_iiid,"a",@progbits
	.sectionflags	@""
	.align	4
.nv.constant0._Z11mixing_stepIdEvPT_S1_S1_S0_iiid:
	.zero		952


//--------------------- .nv.constant0._Z16variationFourierId7double2EvPT0_PT_S2_iii --------------------------
	.section	.nv.constant0._Z16variationFourierId7double2EvPT0_PT_S2_iii,"a",@progbits
	.sectionflags	@""
	.align	4
.nv.constant0._Z16variationFourierId7double2EvPT0_PT_S2_iii:
	.zero		932


//--------------------- .nv.constant0._Z14calcDerivativeIdEvPT_iii --------------------------
	.section	.nv.constant0._Z14calcDerivativeIdEvPT_iii,"a",@progbits
	.sectionflags	@""
	.align	4
.nv.constant0._Z14calcDerivativeIdEvPT_iii:
	.zero		916


//--------------------- .nv.constant0._Z24weightedDensitiesFourierId7double2EvPT0_PT_S2_iii --------------------------
	.section	.nv.constant0._Z24weightedDensitiesFourierId7double2EvPT0_PT_S2_iii,"a",@progbits
	.sectionflags	@""
	.align	4
.nv.constant0._Z24weightedDensitiesFourierId7double2EvPT0_PT_S2_iii:
	.zero		932


//--------------------- .nv.constant0._Z14prepareDensityIdEvPT_biiiddd --------------------------
	.section	.nv.constant0._Z14prepareDensityIdEvPT_biiiddd,"a",@progbits
	.sectionflags	@""
	.align	4
.nv.constant0._Z14prepareDensityIdEvPT_biiiddd:
	.zero		944


//--------------------- .nv.constant0._Z19initWeightFunctionsIdEvPT_iiiddd --------------------------
	.section	.nv.constant0._Z19initWeightFunctionsIdEvPT_iiiddd,"a",@progbits
	.sectionflags	@""
	.align	4
.nv.constant0._Z19initWeightFunctionsIdEvPT_iiiddd:
	.zero		944


//--------------------- .nv.constant0._Z11initDensityIdEvPT_iiidddd --------------------------
	.section	.nv.constant0._Z11initDensityIdEvPT_iiidddd,"a",@progbits
	.sectionflags	@""
	.align	4
.nv.constant0._Z11initDensityIdEvPT_iiidddd:
	.zero		952


//--------------------- .nv.constant0._Z16checkConvergenceIfEvPT_S1_S1_iii --------------------------
	.section	.nv.constant0._Z16checkConvergenceIfEvPT_S1_S1_iii,"a",@progbits
	.sectionflags	@""
	.align	4
.nv.constant0._Z16checkConvergenceIfEvPT_S1_S1_iii:
	.zero		932


//--------------------- .nv.constant0._Z11mixing_stepIfEvPT_S1_S1_S0_iiid --------------------------
	.section	.nv.constant0._Z11mixing_stepIfEvPT_S1_S1_S0_iiid,"a",@progbits
	.sectionflags	@""
	.align	4
.nv.constant0._Z11mixing_stepIfEvPT_S1_S1_S0_iiid:
	.zero		944


//--------------------- .nv.constant0._Z16variationFourierIf6float2EvPT0_PT_S2_iii --------------------------
	.section	.nv.constant0._Z16variationFourierIf6float2EvPT0_PT_S2_iii,"a",@progbits
	.sectionflags	@""
	.align	4
.nv.constant0._Z16variationFourierIf6float2EvPT0_PT_S2_iii:
	.zero		932


//--------------------- .nv.constant0._Z14calcDerivativeIfEvPT_iii --------------------------
	.section	.nv.constant0._Z14calcDerivativeIfEvPT_iii,"a",@progbits
	.sectionflags	@""
	.align	4
.nv.constant0._Z14calcDerivativeIfEvPT_iii:
	.zero		916


//--------------------- .nv.constant0._Z24weightedDensitiesFourierIf6float2EvPT0_PT_S2_iii --------------------------
	.section	.nv.constant0._Z24weightedDensitiesFourierIf6float2EvPT0_PT_S2_iii,"a",@progbits
	.sectionflags	@""
	.align	4
.nv.constant0._Z24weightedDensitiesFourierIf6float2EvPT0_PT_S2_iii:
	.zero		932


//--------------------- .nv.constant0._Z14prepareDensityIfEvPT_biiiddd --------------------------
	.section	.nv.constant0._Z14prepareDensityIfEvPT_biiiddd,"a",@progbits
	.sectionflags	@""
	.align	4
.nv.constant0._Z14prepareDensityIfEvPT_biiiddd:
	.zero		944


//--------------------- .nv.constant0._Z19initWeightFunctionsIfEvPT_iiiddd --------------------------
	.section	.nv.constant0._Z19initWeightFunctionsIfEvPT_iiiddd,"a",@progbits
	.sectionflags	@""
	.align	4
.nv.constant0._Z19initWeightFunctionsIfEvPT_iiiddd:
	.zero		944


//--------------------- .nv.constant0._Z11initDensityIfEvPT_iiidddd --------------------------
	.section	.nv.constant0._Z11initDensityIfEvPT_iiidddd,"a",@progbits
	.sectionflags	@""
	.align	4
.nv.constant0._Z11initDensityIfEvPT_iiidddd:
	.zero		952


//--------------------- SYMBOLS --------------------------

	.type		.nv.reservedSmem.offset0,@object
	.size		.nv.reservedSmem.offset0,0x4
	.type		.nv.reservedSmem.cap,@object
	.size		.nv.reservedSmem.cap,0x4
